def matmul_kernel(
    a_ptr,
    b_ptr,
    c_ptr,
    M,
    N,
    K,
    stride_am,
    stride_ak,
    stride_bk,
    stride_bn,
    stride_cm,
    stride_cn,
    BLOCK_M: tl.constexpr,
    BLOCK_N: tl.constexpr,
    BLOCK_K: tl.constexpr,
    GROUP_M: tl.constexpr,
):
    pid = tl.program_id(axis=0)
    num_pid_m = tl.cdiv(M, BLOCK_M)
    num_pid_n = tl.cdiv(N, BLOCK_N)
    num_pid_in_group = GROUP_M * num_pid_n
    group_id = pid // num_pid_in_group
    first_pid_m = group_id * GROUP_M
    group_size_m = min(num_pid_m - first_pid_m, GROUP_M)
    pid_m = first_pid_m + ((pid % num_pid_in_group) % group_size_m)
    pid_n = (pid % num_pid_in_group) // group_size_m

    offs_am = (pid_m * BLOCK_M + tl.arange(0, BLOCK_M)) % M
    offs_bn = (pid_n * BLOCK_N + tl.arange(0, BLOCK_N)) % N
    offs_k = tl.arange(0, BLOCK_K)
    a_ptrs = a_ptr + offs_am[:, None] * stride_am + offs_k[None, :] * stride_ak
    b_ptrs = b_ptr + offs_k[:, None] * stride_bk + offs_bn[None, :] * stride_bn

    acc = tl.zeros((BLOCK_M, BLOCK_N), dtype=tl.float32)
    for kk in range(0, tl.cdiv(K, BLOCK_K)):
        a = tl.load(a_ptrs, mask=offs_k[None, :] < K - kk * BLOCK_K, other=0.0)
        b = tl.load(b_ptrs, mask=offs_k[:, None] < K - kk * BLOCK_K, other=0.0)
        acc = tl.dot(a, b, acc)
        a_ptrs += BLOCK_K * stride_ak
        b_ptrs += BLOCK_K * stride_bk

    c = acc.to(c_ptr.dtype.element_ty)
    offs_cm = pid_m * BLOCK_M + tl.arange(0, BLOCK_M)
    offs_cn = pid_n * BLOCK_N + tl.arange(0, BLOCK_N)
    c_ptrs = c_ptr + offs_cm[:, None] * stride_cm + offs_cn[None, :] * stride_cn
    mask = (offs_cm[:, None] < M) & (offs_cn[None, :] < N)
    tl.store(c_ptrs, c, mask=mask)

# config = {"BLOCK_K": 128, "BLOCK_M": 64, "BLOCK_N": 256, "GROUP_M": 8, "arch": "sm_80", "dtype": "fp32", "num_ctas": 1, "num_stages": 5, "num_warps": 4}
# arch = sm_80


// ===== COMPILED SASS (sm_80) =====

	.target	sm_80

	.elftype	@"ET_EXEC"


//--------------------- .note.nv.tkinfo           --------------------------
	.section	.note.nv.tkinfo,"",@"SHT_NOTE"
	.sectionflags	@"SHF_NOTE_NV_TKINFO"
	.tkinfo
        /*0018*/ 	.word	0x00000002
        /*0030*/ 	.string	""
        /*0030*/ 	.string	"ptxas"
        /*0030*/ 	.string	"Cuda compilation tools, release 13.0, V13.0.88"
        /*0030*/ 	.string	"Build cuda_13.0.r13.0/compiler.36424714_0"
        /*0030*/ 	.string	"-v  -suppress-debug-info  -lineinfo  -arch sm_80 "



//--------------------- .note.nv.cuinfo           --------------------------
	.section	.note.nv.cuinfo,"",@"SHT_NOTE"
	.sectionflags	@"SHF_NOTE_NV_CUINFO"
        /*0018*/ 	.short	0x0002
        /*001a*/ 	.short	0x0050
        /*001c*/ 	.short	0x0082
	.zero		2


//--------------------- .nv.info                  --------------------------
	.section	.nv.info,"",@"SHT_CUDA_INFO"
	.align	4


	//----- nvinfo : EIATTR_REGCOUNT
	.align		4
        /*0000*/ 	.byte	0x04, 0x2f
        /*0002*/ 	.short	(.L_1 - .L_0)
	.align		4
.L_0:
        /*0004*/ 	.word	index@(matmul_kernel)
        /*0008*/ 	.word	0x000000ff


	//----- nvinfo : EIATTR_FRAME_SIZE
	.align		4
.L_1:
        /*000c*/ 	.byte	0x04, 0x11
        /*000e*/ 	.short	(.L_3 - .L_2)
	.align		4
.L_2:
        /*0010*/ 	.word	index@(matmul_kernel)
        /*0014*/ 	.word	0x000014e8


	//----- nvinfo : EIATTR_MIN_STACK_SIZE
	.align		4
.L_3:
        /*0018*/ 	.byte	0x04, 0x12
        /*001a*/ 	.short	(.L_5 - .L_4)
	.align		4
.L_4:
        /*001c*/ 	.word	index@(matmul_kernel)
        /*0020*/ 	.word	0x000014e8
.L_5:


//--------------------- .nv.info.matmul_kernel    --------------------------
	.section	.nv.info.matmul_kernel,"",@"SHT_CUDA_INFO"
	.sectionflags	@""
	.align	4


	//----- nvinfo : EIATTR_CUDA_API_VERSION
	.align		4
        /*0000*/ 	.byte	0x04, 0x37
        /*0002*/ 	.short	(.L_7 - .L_6)
.L_6:
        /*0004*/ 	.word	0x00000082


	//----- nvinfo : EIATTR_SW2861232_WAR
	.align		4
.L_7:
        /*0008*/ 	.byte	0x01, 0x35
	.zero		2


	//----- nvinfo : EIATTR_PARAM_CBANK
	.align		4
        /*000c*/ 	.byte	0x04, 0x0a
        /*000e*/ 	.short	(.L_9 - .L_8)
	.align		4
.L_8:
        /*0010*/ 	.word	index@(.nv.constant0.matmul_kernel)
        /*0014*/ 	.short	0x0160
        /*0016*/ 	.short	0x0050


	//----- nvinfo : EIATTR_CBANK_PARAM_SIZE
	.align		4
.L_9:
        /*0018*/ 	.byte	0x03, 0x19
        /*001a*/ 	.short	0x0050


	//----- nvinfo : EIATTR_KPARAM_INFO
	.align		4
        /*001c*/ 	.byte	0x04, 0x17
        /*001e*/ 	.short	(.L_11 - .L_10)
.L_10:
        /*0020*/ 	.word	0x00000000
        /*0024*/ 	.short	0x000d
        /*0026*/ 	.short	0x0048
        /*0028*/ 	.byte	0x00, 0xf4, 0x21, 0x00


	//----- nvinfo : EIATTR_KPARAM_INFO
	.align		4
.L_11:
        /*002c*/ 	.byte	0x04, 0x17
        /*002e*/ 	.short	(.L_13 - .L_12)
.L_12:
        /*0030*/ 	.word	0x00000000
        /*0034*/ 	.short	0x000c
        /*0036*/ 	.short	0x0040
        /*0038*/ 	.byte	0x00, 0xf4, 0x21, 0x00


	//----- nvinfo : EIATTR_KPARAM_INFO
	.align		4
.L_13:
        /*003c*/ 	.byte	0x04, 0x17
        /*003e*/ 	.short	(.L_15 - .L_14)
.L_14:
        /*0040*/ 	.word	0x00000000
        /*0044*/ 	.short	0x000b
        /*0046*/ 	.short	0x0038
        /*0048*/ 	.byte	0x00, 0xf0, 0x11, 0x00


	//----- nvinfo : EIATTR_KPARAM_INFO
	.align		4
.L_15:
        /*004c*/ 	.byte	0x04, 0x17
        /*004e*/ 	.short	(.L_17 - .L_16)
.L_16:
        /*0050*/ 	.word	0x00000000
        /*0054*/ 	.short	0x000a
        /*0056*/ 	.short	0x0034
        /*0058*/ 	.byte	0x00, 0xf0, 0x11, 0x00


	//----- nvinfo : EIATTR_KPARAM_INFO
	.align		4
.L_17:
        /*005c*/ 	.byte	0x04, 0x17
        /*005e*/ 	.short	(.L_19 - .L_18)
.L_18:
        /*0060*/ 	.word	0x00000000
        /*0064*/ 	.short	0x0009
        /*0066*/ 	.short	0x0030
        /*0068*/ 	.byte	0x00, 0xf0, 0x11, 0x00


	//----- nvinfo : EIATTR_KPARAM_INFO
	.align		4
.L_19:
        /*006c*/ 	.byte	0x04, 0x17
        /*006e*/ 	.short	(.L_21 - .L_20)
.L_20:
        /*0070*/ 	.word	0x00000000
        /*0074*/ 	.short	0x0008
        /*0076*/ 	.short	0x002c
        /*0078*/ 	.byte	0x00, 0xf0, 0x11, 0x00


	//----- nvinfo : EIATTR_KPARAM_INFO
	.align		4
.L_21:
        /*007c*/ 	.byte	0x04, 0x17
        /*007e*/ 	.short	(.L_23 - .L_22)
.L_22:
        /*0080*/ 	.word	0x00000000
        /*0084*/ 	.short	0x0007
        /*0086*/ 	.short	0x0028
        /*0088*/ 	.byte	0x00, 0xf0, 0x11, 0x00


	//----- nvinfo : EIATTR_KPARAM_INFO
	.align		4
.L_23:
        /*008c*/ 	.byte	0x04, 0x17
        /*008e*/ 	.short	(.L_25 - .L_24)
.L_24:
        /*0090*/ 	.word	0x00000000
        /*0094*/ 	.short	0x0006
        /*0096*/ 	.short	0x0024
        /*0098*/ 	.byte	0x00, 0xf0, 0x11, 0x00


	//----- nvinfo : EIATTR_KPARAM_INFO
	.align		4
.L_25:
        /*009c*/ 	.byte	0x04, 0x17
        /*009e*/ 	.short	(.L_27 - .L_26)
.L_26:
        /*00a0*/ 	.word	0x00000000
        /*00a4*/ 	.short	0x0005
        /*00a6*/ 	.short	0x0020
        /*00a8*/ 	.byte	0x00, 0xf0, 0x11, 0x00


	//----- nvinfo : EIATTR_KPARAM_INFO
	.align		4
.L_27:
        /*00ac*/ 	.byte	0x04, 0x17
        /*00ae*/ 	.short	(.L_29 - .L_28)
.L_28:
        /*00b0*/ 	.word	0x00000000
        /*00b4*/ 	.short	0x0004
        /*00b6*/ 	.short	0x001c
        /*00b8*/ 	.byte	0x00, 0xf0, 0x11, 0x00


	//----- nvinfo : EIATTR_KPARAM_INFO
	.align		4
.L_29:
        /*00bc*/ 	.byte	0x04, 0x17
        /*00be*/ 	.short	(.L_31 - .L_30)
.L_30:
        /*00c0*/ 	.word	0x00000000
        /*00c4*/ 	.short	0x0003
        /*00c6*/ 	.short	0x0018
        /*00c8*/ 	.byte	0x00, 0xf0, 0x11, 0x00


	//----- nvinfo : EIATTR_KPARAM_INFO
	.align		4
.L_31:
        /*00cc*/ 	.byte	0x04, 0x17
        /*00ce*/ 	.short	(.L_33 - .L_32)
.L_32:
        /*00d0*/ 	.word	0x00000000
        /*00d4*/ 	.short	0x0002
        /*00d6*/ 	.short	0x0010
        /*00d8*/ 	.byte	0x00, 0xf4, 0x21, 0x00


	//----- nvinfo : EIATTR_KPARAM_INFO
	.align		4
.L_33:
        /*00dc*/ 	.byte	0x04, 0x17
        /*00de*/ 	.short	(.L_35 - .L_34)
.L_34:
        /*00e0*/ 	.word	0x00000000
        /*00e4*/ 	.short	0x0001
        /*00e6*/ 	.short	0x0008
        /*00e8*/ 	.byte	0x00, 0xf4, 0x21, 0x00


	//----- nvinfo : EIATTR_KPARAM_INFO
	.align		4
.L_35:
        /*00ec*/ 	.byte	0x04, 0x17
        /*00ee*/ 	.short	(.L_37 - .L_36)
.L_36:
        /*00f0*/ 	.word	0x00000000
        /*00f4*/ 	.short	0x0000
        /*00f6*/ 	.short	0x0000
        /*00f8*/ 	.byte	0x00, 0xf4, 0x21, 0x00


	//----- nvinfo : EIATTR_MAXREG_COUNT
	.align		4
.L_37:
        /*00fc*/ 	.byte	0x03, 0x1b
        /*00fe*/ 	.short	0x00ff


	//----- nvinfo : EIATTR_NUM_BARRIERS
	.align		4
        /*0100*/ 	.byte	0x02, 0x4c
        /*0102*/ 	.byte	0x01
	.zero		1


	//----- nvinfo : EIATTR_ANNOTATIONS
	.align		4
        /*0104*/ 	.byte	0x04, 0x55
        /*0106*/ 	.short	(.L_39 - .L_38)


	//   ....[0]....
.L_38:
        /*0108*/ 	.word	0x00000001
        /*010c*/ 	.byte	0xc0, 0x06, 0x00, 0x00, 0x01, 0x00, 0x00, 0x00, 0x10, 0x09, 0x00, 0x00, 0x01, 0x00, 0x00, 0x00
        /* <DEDUP_REMOVED lines=2673> */
        /*a82c*/ 	.byte	0xe0, 0x6b, 0x04, 0x00


	//----- nvinfo : EIATTR_MERCURY_ISA_VERSION
	.align		4
.L_39:
        /*a830*/ 	.byte	0x03, 0x5f
        /*a832*/ 	.short	0x0000


	//----- nvinfo : EIATTR_EXIT_INSTR_OFFSETS
	.align		4
        /*a834*/ 	.byte	0x04, 0x1c
        /*a836*/ 	.short	(.L_41 - .L_40)


	//   ....[0]....
.L_40:
        /*a838*/ 	.word	0x00046f20


	//   ....[1]....
        /*a83c*/ 	.word	0x00046f40


	//----- nvinfo : EIATTR_REQNTID
	.align		4
.L_41:
        /*a840*/ 	.byte	0x04, 0x10
        /*a842*/ 	.short	(.L_43 - .L_42)
.L_42:
        /*a844*/ 	.word	0x00000080
        /*a848*/ 	.word	0x00000001
        /*a84c*/ 	.word	0x00000001
.L_43:


//--------------------- .nv.callgraph             --------------------------
	.section	.nv.callgraph,"",@"SHT_CUDA_CALLGRAPH"
	.align	4
	.sectionentsize	8
	.align		4
        /*0000*/ 	.word	0x00000000
	.align		4
        /*0004*/ 	.word	0xffffffff
	.align		4
        /*0008*/ 	.word	0x00000000
	.align		4
        /*000c*/ 	.word	0xfffffffe
	.align		4
        /*0010*/ 	.word	0x00000000
	.align		4
        /*0014*/ 	.word	0xfffffffd
	.align		4
        /*0018*/ 	.word	0x00000000
	.align		4
        /*001c*/ 	.word	0xfffffffc


//--------------------- .nv.rel.action            --------------------------
	.section	.nv.rel.action,"",@"SHT_CUDA_RELOCINFO"
	.align	8
	.sectionentsize	8
        /*0000*/ 	.byte	0x73, 0x00, 0x00, 0x00, 0x00, 0x00, 0x00, 0x00, 0x00, 0x00, 0x00, 0x11, 0x25, 0x00, 0x05, 0x36


//--------------------- .nv.constant0.matmul_kernel --------------------------
	.section	.nv.constant0.matmul_kernel,"a",@progbits
	.sectionflags	@""
	.align	4
.nv.constant0.matmul_kernel:
	.zero		432


//--------------------- .text.matmul_kernel       --------------------------
	.section	.text.matmul_kernel,"ax",@progbits
	.sectioninfo	@"SHI_REGISTERS=255"
	.align	128
        .global         matmul_kernel
        .type           matmul_kernel,@function
        .size           matmul_kernel,(.L_x_3 - matmul_kernel)
        .other          matmul_kernel,@"STO_CUDA_ENTRY STV_DEFAULT"
matmul_kernel:
.text.matmul_kernel:
[----:B------:R-:W-:Y:S02]  /*0000*/  IMAD.MOV.U32 R1, RZ, RZ, c[0x0][0x28] ;  /* 0x00000a00ff017624 */ /* 0x000fe400078e00ff */
[----:B------:R-:W-:Y:S01]  /*0010*/  IMAD.MOV.U32 R0, RZ, RZ, c[0x0][0x17c] ;  /* 0x00005f00ff007624 */ /* 0x000fe200078e00ff */
[----:B------:R-:W1:Y:S01]  /*0020*/  S2R R5, SR_CTAID.X ;  /* 0x0000000000057919 */ /* 0x000e620000002500 */
[----:B------:R-:W-:Y:S02]  /*0030*/  IABS R11, c[0x0][0x178] ;  /* 0x00005e00000b7a13 */ /* 0x000fe40000000000 */
[----:B------:R-:W-:Y:S01]  /*0040*/  IADD3 R1, R1, -0x14e8, RZ ;  /* 0xffffeb1801017810 */ /* 0x000fe20007ffe0ff */
[----:B------:R-:W2:Y:S01]  /*0050*/  S2R R198, SR_TID.X ;  /* 0x0000000000c67919 */ /* 0x000ea20000002100 */
[----:B------:R-:W-:Y:S01]  /*0060*/  IADD3 R0, R0, 0xff, RZ ;  /* 0x000000ff00007810 */ /* 0x000fe20007ffe0ff */
[----:B------:R-:W-:Y:S02]  /*0070*/  ULDC.64 UR12, c[0x0][0x118] ;  /* 0x00004600000c7ab9 */ /* 0x000fe40000000a00 */
[----:B------:R-:W-:Y:S01]  /*0080*/  ULDC.64 UR6, c[0x0][0x188] ;  /* 0x0000620000067ab9 */ /* 0x000fe20000000a00 */
[----:B------:R-:W-:-:S04]  /*0090*/  SHF.R.S32.HI R3, RZ, 0x1f, R0 ;  /* 0x0000001fff037819 */ /* 0x000fc80000011400 */
[----:B------:R-:W-:-:S04]  /*00a0*/  LEA.HI R3, R3, R0, RZ, 0x8 ;  /* 0x0000000003037211 */ /* 0x000fc800078f40ff */
[----:B------:R-:W-:-:S05]  /*00b0*/  SHF.R.S32.HI R3, RZ, 0x8, R3 ;  /* 0x00000008ff037819 */ /* 0x000fca0000011403 */
[----:B------:R-:W-:Y:S01]  /*00c0*/  IMAD.SHL.U32 R4, R3, 0x8, RZ ;  /* 0x0000000803047824 */ /* 0x000fe200078e00ff */
[----:B-1----:R-:W-:-:S04]  /*00d0*/  IABS R8, R5 ;  /* 0x0000000500087213 */ /* 0x002fc80000000000 */
[-C--:B------:R-:W-:Y:S02]  /*00e0*/  IABS R7, R4.reuse ;  /* 0x0000000400077213 */ /* 0x080fe40000000000 */
[----:B------:R-:W-:Y:S02]  /*00f0*/  IABS R10, R4 ;  /* 0x00000004000a7213 */ /* 0x000fe40000000000 */
[----:B------:R-:W1:Y:S01]  /*0100*/  I2F.RP R0, R7 ;  /* 0x0000000700007306 */ /* 0x000e620000209400 */
[----:B--2---:R-:W-:-:S04]  /*0110*/  SHF.R.S32.HI R196, RZ, 0x6, R198 ;  /* 0x00000006ffc47819 */ /* 0x004fc800000114c6 */
[----:B------:R-:W-:-:S03]  /*0120*/  SGXT R196, R196, 0x1 ;  /* 0x00000001c4c4781a */ /* 0x000fc60000000200 */
[----:B-1----:R-:W1:Y:S02]  /*0130*/  MUFU.RCP R0, R0 ;  /* 0x0000000000007308 */ /* 0x002e640000001000 */
[----:B-1----:R-:W-:Y:S01]  /*0140*/  IADD3 R2, R0, 0xffffffe, RZ ;  /* 0x0ffffffe00027810 */ /* 0x002fe20007ffe0ff */
[----:B------:R-:W-:-:S05]  /*0150*/  IMAD.MOV R0, RZ, RZ, -R10 ;  /* 0x000000ffff007224 */ /* 0x000fca00078e0a0a */
[----:B------:R1:W2:Y:S02]  /*0160*/  F2I.FTZ.U32.TRUNC.NTZ R3, R2 ;  /* 0x0000000200037305 */ /* 0x0002a4000021f000 */
[----:B-1----:R-:W-:Y:S02]  /*0170*/  IMAD.MOV.U32 R2, RZ, RZ, RZ ;  /* 0x000000ffff027224 */ /* 0x002fe400078e00ff */
[----:B--2---:R-:W-:-:S04]  /*0180*/  IMAD.MOV R6, RZ, RZ, -R3 ;  /* 0x000000ffff067224 */ /* 0x004fc800078e0a03 */
[----:B------:R-:W-:Y:S02]  /*0190*/  IMAD R9, R6, R7, RZ ;  /* 0x0000000706097224 */ /* 0x000fe400078e02ff */
[----:B------:R-:W-:Y:S02]  /*01a0*/  IMAD.MOV.U32 R6, RZ, RZ, R8 ;  /* 0x000000ffff067224 */ /* 0x000fe400078e0008 */
[----:B------:R-:W-:-:S06]  /*01b0*/  IMAD.HI.U32 R3, R3, R9, R2 ;  /* 0x0000000903037227 */ /* 0x000fcc00078e0002 */
[----:B------:R-:W-:-:S04]  /*01c0*/  IMAD.HI.U32 R3, R3, R6, RZ ;  /* 0x0000000603037227 */ /* 0x000fc800078e00ff */
[----:B------:R-:W-:-:S05]  /*01d0*/  IMAD R0, R3, R0, R6 ;  /* 0x0000000003007224 */ /* 0x000fca00078e0206 */
[----:B------:R-:W-:-:S13]  /*01e0*/  ISETP.GT.U32.AND P1, PT, R7, R0, PT ;  /* 0x000000000700720c */ /* 0x000fda0003f24070 */
[----:B------:R-:W-:Y:S01]  /*01f0*/  @!P1 IMAD.IADD R0, R0, 0x1, -R7 ;  /* 0x0000000100009824 */ /* 0x000fe200078e0a07 */
[----:B------:R-:W-:Y:S02]  /*0200*/  @!P1 IADD3 R3, R3, 0x1, RZ ;  /* 0x0000000103039810 */ /* 0x000fe40007ffe0ff */
[----:B------:R-:W-:Y:S02]  /*0210*/  ISETP.NE.AND P1, PT, R4, RZ, PT ;  /* 0x000000ff0400720c */ /* 0x000fe40003f25270 */
[----:B------:R-:W-:Y:S02]  /*0220*/  ISETP.GE.U32.AND P0, PT, R0, R7, PT ;  /* 0x000000070000720c */ /* 0x000fe40003f06070 */
[----:B------:R-:W-:-:S04]  /*0230*/  LOP3.LUT R0, R5, R4, RZ, 0x3c, !PT ;  /* 0x0000000405007212 */ /* 0x000fc800078e3cff */
[----:B------:R-:W-:Y:S01]  /*0240*/  ISETP.GE.AND P2, PT, R0, RZ, PT ;  /* 0x000000ff0000720c */ /* 0x000fe20003f46270 */
[----:B------:R-:W-:-:S05]  /*0250*/  IMAD.MOV.U32 R0, RZ, RZ, c[0x0][0x178] ;  /* 0x00005e00ff007624 */ /* 0x000fca00078e00ff */
[----:B------:R-:W-:Y:S02]  /*0260*/  IADD3 R0, R0, 0x3f, RZ ;  /* 0x0000003f00007810 */ /* 0x000fe40007ffe0ff */
[----:B------:R-:W-:-:S05]  /*0270*/  @P0 IADD3 R3, R3, 0x1, RZ ;  /* 0x0000000103030810 */ /* 0x000fca0007ffe0ff */
[----:B------:R-:W-:Y:S01]  /*0280*/  IMAD.MOV.U32 R2, RZ, RZ, R3 ;  /* 0x000000ffff027224 */ /* 0x000fe200078e0003 */
[----:B------:R-:W-:-:S03]  /*0290*/  SHF.R.S32.HI R3, RZ, 0x1f, R0 ;  /* 0x0000001fff037819 */ /* 0x000fc60000011400 */
[----:B------:R-:W-:Y:S01]  /*02a0*/  @!P2 IMAD.MOV R2, RZ, RZ, -R2 ;  /* 0x000000ffff02a224 */ /* 0x000fe200078e0a02 */
[----:B------:R-:W-:Y:S02]  /*02b0*/  @!P1 LOP3.LUT R2, RZ, R4, RZ, 0x33, !PT ;  /* 0x00000004ff029212 */ /* 0x000fe400078e33ff */
[----:B------:R-:W-:-:S03]  /*02c0*/  LEA.HI R3, R3, R0, RZ, 0x6 ;  /* 0x0000000003037211 */ /* 0x000fc600078f30ff */
[----:B------:R-:W-:Y:S02]  /*02d0*/  IMAD.SHL.U32 R6, R2, 0x8, RZ ;  /* 0x0000000802067824 */ /* 0x000fe400078e00ff */
[----:B------:R-:W-:-:S03]  /*02e0*/  IMAD.MOV R2, RZ, RZ, -R2 ;  /* 0x000000ffff027224 */ /* 0x000fc600078e0a02 */
[----:B------:R-:W-:Y:S01]  /*02f0*/  LEA.HI.SX32 R3, R3, -R6, 0x1a ;  /* 0x8000000603037211 */ /* 0x000fe200078fd2ff */
[----:B------:R-:W-:-:S03]  /*0300*/  IMAD R8, R4, R2, R5 ;  /* 0x0000000204087224 */ /* 0x000fc600078e0205 */
[----:B------:R-:W-:-:S04]  /*0310*/  IMNMX R13, R3, 0x8, PT ;  /* 0x00000008030d7817 */ /* 0x000fc80003800200 */
[-C--:B------:R-:W-:Y:S02]  /*0320*/  IABS R9, R13.reuse ;  /* 0x0000000d00097213 */ /* 0x080fe40000000000 */
[----:B------:R-:W-:Y:S02]  /*0330*/  IABS R4, R13 ;  /* 0x0000000d00047213 */ /* 0x000fe40000000000 */
[----:B------:R-:W1:Y:S08]  /*0340*/  I2F.RP R0, R9 ;  /* 0x0000000900007306 */ /* 0x000e700000209400 */
[----:B-1----:R-:W1:Y:S02]  /*0350*/  MUFU.RCP R0, R0 ;  /* 0x0000000000007308 */ /* 0x002e640000001000 */
[----:B-1----:R-:W-:Y:S01]  /*0360*/  IADD3 R3, R0, 0xffffffe, RZ ;  /* 0x0ffffffe00037810 */ /* 0x002fe20007ffe0ff */
[----:B------:R-:W-:-:S05]  /*0370*/  IMAD.MOV R0, RZ, RZ, -R4 ;  /* 0x000000ffff007224 */ /* 0x000fca00078e0a04 */
[----:B------:R-:W1:Y:S08]  /*0380*/  I2F.RP R4, R11 ;  /* 0x0000000b00047306 */ /* 0x000e700000209400 */
[----:B------:R-:W2:Y:S08]  /*0390*/  F2I.FTZ.U32.TRUNC.NTZ R3, R3 ;  /* 0x0000000300037305 */ /* 0x000eb0000021f000 */
[----:B-1----:R-:W1:Y:S01]  /*03a0*/  MUFU.RCP R4, R4 ;  /* 0x0000000400047308 */ /* 0x002e620000001000 */
[----:B--2---:R-:W-:-:S04]  /*03b0*/  IMAD.MOV R7, RZ, RZ, -R3 ;  /* 0x000000ffff077224 */ /* 0x004fc800078e0a03 */
[----:B------:R-:W-:Y:S01]  /*03c0*/  IMAD.MOV.U32 R2, RZ, RZ, R7 ;  /* 0x000000ffff027224 */ /* 0x000fe200078e0007 */
[----:B------:R-:W-:-:S03]  /*03d0*/  IABS R7, R8 ;  /* 0x0000000800077213 */ /* 0x000fc60000000000 */
[----:B------:R-:W-:Y:S02]  /*03e0*/  IMAD R5, R2, R9, RZ ;  /* 0x0000000902057224 */ /* 0x000fe400078e02ff */
[----:B------:R-:W-:-:S04]  /*03f0*/  IMAD.MOV.U32 R2, RZ, RZ, RZ ;  /* 0x000000ffff027224 */ /* 0x000fc800078e00ff */
[----:B------:R-:W-:Y:S01]  /*0400*/  IMAD.HI.U32 R2, R3, R5, R2 ;  /* 0x0000000503027227 */ /* 0x000fe200078e0002 */
[----:B-1----:R-:W-:-:S05]  /*0410*/  IADD3 R3, R4, 0xffffffe, RZ ;  /* 0x0ffffffe04037810 */ /* 0x002fca0007ffe0ff */
[----:B------:R-:W-:Y:S01]  /*0420*/  IMAD.HI.U32 R2, R2, R7, RZ ;  /* 0x0000000702027227 */ /* 0x000fe200078e00ff */
[----:B------:R-:W-:Y:S03]  /*0430*/  F2I.FTZ.U32.TRUNC.NTZ R3, R3 ;  /* 0x0000000300037305 */ /* 0x000fe6000021f000 */
[----:B------:R-:W-:Y:S01]  /*0440*/  IMAD R0, R2, R0, R7 ;  /* 0x0000000002007224 */ /* 0x000fe200078e0207 */
[----:B------:R-:W-:-:S04]  /*0450*/  IABS R7, c[0x0][0x17c] ;  /* 0x00005f0000077a13 */ /* 0x000fc80000000000 */
[----:B------:R-:W-:Y:S01]  /*0460*/  ISETP.GT.U32.AND P1, PT, R9, R0, PT ;  /* 0x000000000900720c */ /* 0x000fe20003f24070 */
[----:B------:R-:W1:-:S12]  /*0470*/  I2F.RP R5, R7 ;  /* 0x0000000700057306 */ /* 0x000e580000209400 */
[----:B------:R-:W-:Y:S01]  /*0480*/  @!P1 IMAD.IADD R0, R0, 0x1, -R9 ;  /* 0x0000000100009824 */ /* 0x000fe200078e0a09 */
[----:B------:R-:W-:Y:S02]  /*0490*/  @!P1 IADD3 R2, R2, 0x1, RZ ;  /* 0x0000000102029810 */ /* 0x000fe40007ffe0ff */
[----:B------:R-:W-:Y:S01]  /*04a0*/  ISETP.NE.AND P1, PT, R13, RZ, PT ;  /* 0x000000ff0d00720c */ /* 0x000fe20003f25270 */
[----:B-1----:R-:W1:Y:S01]  /*04b0*/  MUFU.RCP R5, R5 ;  /* 0x0000000500057308 */ /* 0x002e620000001000 */
[----:B------:R-:W-:Y:S02]  /*04c0*/  ISETP.GE.U32.AND P0, PT, R0, R9, PT ;  /* 0x000000090000720c */ /* 0x000fe40003f06070 */
[----:B------:R-:W-:Y:S02]  /*04d0*/  LOP3.LUT R0, R8, R13, RZ, 0x3c, !PT ;  /* 0x0000000d08007212 */ /* 0x000fe400078e3cff */
[----:B------:R-:W-:Y:S02]  /*04e0*/  LOP3.LUT R9, R198, 0x3f, RZ, 0xc0, !PT ;  /* 0x0000003fc6097812 */ /* 0x000fe400078ec0ff */
[----:B------:R-:W-:-:S02]  /*04f0*/  ISETP.GE.AND P2, PT, R0, RZ, PT ;  /* 0x000000ff0000720c */ /* 0x000fc40003f46270 */
[----:B------:R-:W-:-:S04]  /*0500*/  SHF.R.U32.HI R198, RZ, 0x6, R198 ;  /* 0x00000006ffc67819 */ /* 0x000fc800000116c6 */
[----:B------:R-:W-:Y:S02]  /*0510*/  SGXT.U32 R198, R198, 0x1 ;  /* 0x00000001c6c6781a */ /* 0x000fe40000000000 */
[----:B------:R-:W-:Y:S02]  /*0520*/  @P0 IADD3 R2, R2, 0x1, RZ ;  /* 0x0000000102020810 */ /* 0x000fe40007ffe0ff */
[----:B-1----:R-:W-:-:S03]  /*0530*/  IADD3 R4, R5, 0xffffffe, RZ ;  /* 0x0ffffffe05047810 */ /* 0x002fc60007ffe0ff */
[----:B------:R-:W-:Y:S01]  /*0540*/  IMAD.MOV.U32 R195, RZ, RZ, R2 ;  /* 0x000000ffffc37224 */ /* 0x000fe200078e0002 */
[----:B------:R-:W1:Y:S01]  /*0550*/  F2I.FTZ.U32.TRUNC.NTZ R5, R4 ;  /* 0x0000000400057305 */ /* 0x000e62000021f000 */
[----:B------:R-:W-:Y:S02]  /*0560*/  IMAD.MOV R2, RZ, RZ, -R3 ;  /* 0x000000ffff027224 */ /* 0x000fe400078e0a03 */
[----:B------:R-:W-:Y:S01]  /*0570*/  @!P2 IMAD.MOV R195, RZ, RZ, -R195 ;  /* 0x000000ffffc3a224 */ /* 0x000fe200078e0ac3 */
[----:B------:R-:W-:-:S05]  /*0580*/  @!P1 LOP3.LUT R195, RZ, R13, RZ, 0x33, !PT ;  /* 0x0000000dffc39212 */ /* 0x000fca00078e33ff */
[----:B------:R-:W-:Y:S02]  /*0590*/  IMAD.MOV R0, RZ, RZ, -R195 ;  /* 0x000000ffff007224 */ /* 0x000fe400078e0ac3 */
[----:B------:R-:W-:Y:S02]  /*05a0*/  IMAD.SHL.U32 R195, R195, 0x100, RZ ;  /* 0x00000100c3c37824 */ /* 0x000fe400078e00ff */
[----:B------:R-:W-:Y:S02]  /*05b0*/  IMAD R0, R13, R0, R8 ;  /* 0x000000000d007224 */ /* 0x000fe400078e0208 */
[----:B------:R-:W-:Y:S01]  /*05c0*/  IMAD R13, R2, R11, RZ ;  /* 0x0000000b020d7224 */ /* 0x000fe200078e02ff */
[C---:B------:R-:W-:Y:S01]  /*05d0*/  IADD3 R10, R195.reuse, 0x1, RZ ;  /* 0x00000001c30a7810 */ /* 0x040fe20007ffe0ff */
[----:B------:R-:W-:Y:S01]  /*05e0*/  IMAD.IADD R0, R6, 0x1, R0 ;  /* 0x0000000106007824 */ /* 0x000fe200078e0200 */
[C---:B------:R-:W-:Y:S01]  /*05f0*/  IADD3 R12, R195.reuse, 0xff, RZ ;  /* 0x000000ffc30c7810 */ /* 0x040fe20007ffe0ff */
[----:B-1----:R-:W-:Y:S01]  /*0600*/  IMAD.MOV R8, RZ, RZ, -R5 ;  /* 0x000000ffff087224 */ /* 0x002fe200078e0a05 */
[C---:B------:R-:W-:Y:S01]  /*0610*/  IADD3 R14, R195.reuse, 0x3, RZ ;  /* 0x00000003c30e7810 */ /* 0x040fe20007ffe0ff */
[----:B------:R-:W-:Y:S01]  /*0620*/  IMAD.MOV.U32 R2, RZ, RZ, RZ ;  /* 0x000000ffff027224 */ /* 0x000fe200078e00ff */
[----:B------:R-:W-:Y:S01]  /*0630*/  IADD3 R15, R195, 0x4, RZ ;  /* 0x00000004c30f7810 */ /* 0x000fe20007ffe0ff */
[----:B------:R-:W-:Y:S01]  /*0640*/  IMAD R235, R0, 0x40, R9 ;  /* 0x0000004000eb7824 */ /* 0x000fe200078e0209 */
[----:B------:R-:W-:Y:S01]  /*0650*/  IABS R0, R10 ;  /* 0x0000000a00007213 */ /* 0x000fe20000000000 */
[----:B------:R-:W-:Y:S01]  /*0660*/  IMAD.MOV.U32 R4, RZ, RZ, RZ ;  /* 0x000000ffff047224 */ /* 0x000fe200078e00ff */
[----:B------:R-:W-:Y:S01]  /*0670*/  ISETP.GE.AND P3, PT, R10, RZ, PT ;  /* 0x000000ff0a00720c */ /* 0x000fe20003f66270 */
[----:B------:R-:W-:Y:S01]  /*0680*/  IMAD R247, R8, R7, RZ ;  /* 0x0000000708f77224 */ /* 0x000fe200078e02ff */
[----:B------:R-:W-:Y:S01]  /*0690*/  IABS R6, R235 ;  /* 0x000000eb00067213 */ /* 0x000fe20000000000 */
[----:B------:R-:W-:Y:S01]  /*06a0*/  IMAD.HI.U32 R2, R3, R13, R2 ;  /* 0x0000000d03027227 */ /* 0x000fe200078e0002 */
[----:B------:R-:W-:Y:S01]  /*06b0*/  IABS R8, R12 ;  /* 0x0000000c00087213 */ /* 0x000fe20000000000 */
[----:B------:R-:W-:Y:S01]  /*06c0*/  STL [R1+0xc10], R235 ;  /* 0x000c10eb01007387 */ /* 0x000fe20000100800 */
[----:B------:R-:W-:Y:S01]  /*06d0*/  IADD3 R13, R195, 0x2, RZ ;  /* 0x00000002c30d7810 */ /* 0x000fe20007ffe0ff */
[----:B------:R-:W-:Y:S01]  /*06e0*/  IMAD.HI.U32 R247, R5, R247, R4 ;  /* 0x000000f705f77227 */ /* 0x000fe200078e0004 */
[----:B------:R-:W-:-:S02]  /*06f0*/  IABS R10, R15 ;  /* 0x0000000f000a7213 */ /* 0x000fc40000000000 */
[----:B------:R-:W-:Y:S01]  /*0700*/  ISETP.GE.AND P0, PT, R12, RZ, PT ;  /* 0x000000ff0c00720c */ /* 0x000fe20003f06270 */
[----:B------:R-:W-:Y:S01]  /*0710*/  IMAD.MOV.U32 R4, RZ, RZ, R0 ;  /* 0x000000ffff047224 */ /* 0x000fe200078e0000 */
[C---:B------:R-:W-:Y:S01]  /*0720*/  IADD3 R17, R195.reuse, 0x5, RZ ;  /* 0x00000005c3117810 */ /* 0x040fe20007ffe0ff */
[----:B------:R-:W-:Y:S01]  /*0730*/  IMAD.HI.U32 R2, R2, R6, RZ ;  /* 0x0000000602027227 */ /* 0x000fe200078e00ff */
[----:B------:R-:W-:Y:S02]  /*0740*/  IADD3 R19, R195, 0x9, RZ ;  /* 0x00000009c3137810 */ /* 0x000fe40007ffe0ff */
[----:B------:R-:W-:Y:S01]  /*0750*/  IABS R12, R17 ;  /* 0x00000011000c7213 */ /* 0x000fe20000000000 */
[----:B------:R-:W-:Y:S01]  /*0760*/  IMAD.HI.U32 R3, R247, R8, RZ ;  /* 0x00000008f7037227 */ /* 0x000fe200078e00ff */
[----:B------:R-:W-:Y:S02]  /*0770*/  IABS R20, R19 ;  /* 0x0000001300147213 */ /* 0x000fe40000000000 */
[----:B------:R-:W-:Y:S01]  /*0780*/  IADD3 R23, R195, 0x41, RZ ;  /* 0x00000041c3177810 */ /* 0x000fe20007ffe0ff */
[----:B------:R-:W-:Y:S01]  /*0790*/  IMAD.HI.U32 R0, R247, R4, RZ ;  /* 0x00000004f7007227 */ /* 0x000fe200078e00ff */
[----:B------:R-:W-:-:S02]  /*07a0*/  IADD3 R25, R195, 0x43, RZ ;  /* 0x00000043c3197810 */ /* 0x000fc40007ffe0ff */
[C---:B------:R-:W-:Y:S01]  /*07b0*/  IADD3 R26, R195.reuse, 0x45, RZ ;  /* 0x00000045c31a7810 */ /* 0x040fe20007ffe0ff */
[----:B------:R-:W-:Y:S01]  /*07c0*/  IMAD.MOV R2, RZ, RZ, -R2 ;  /* 0x000000ffff027224 */ /* 0x000fe200078e0a02 */
[C---:B------:R-:W-:Y:S01]  /*07d0*/  IADD3 R33, R195.reuse, 0x4d, RZ ;  /* 0x0000004dc3217810 */ /* 0x040fe20007ffe0ff */
[----:B------:R-:W-:Y:S01]  /*07e0*/  IMAD.MOV R5, RZ, RZ, -R3 ;  /* 0x000000ffff057224 */ /* 0x000fe200078e0a03 */
[----:B------:R-:W-:Y:S01]  /*07f0*/  IADD3 R34, R195, 0x4e, RZ ;  /* 0x0000004ec3227810 */ /* 0x000fe20007ffe0ff */
[----:B------:R-:W-:Y:S01]  /*0800*/  IMAD.MOV R3, RZ, RZ, -R0 ;  /* 0x000000ffff037224 */ /* 0x000fe200078e0a00 */
[----:B------:R-:W-:Y:S01]  /*0810*/  IABS R30, R33 ;  /* 0x00000021001e7213 */ /* 0x000fe20000000000 */
[----:B------:R-:W-:Y:S01]  /*0820*/  IMAD R0, R11, R2, R6 ;  /* 0x000000020b007224 */ /* 0x000fe200078e0206 */
[----:B------:R-:W-:Y:S01]  /*0830*/  IABS R6, R14 ;  /* 0x0000000e00067213 */ /* 0x000fe20000000000 */
[C---:B------:R-:W-:Y:S01]  /*0840*/  IMAD R2, R7.reuse, R3, R4 ;  /* 0x0000000307027224 */ /* 0x040fe200078e0204 */
[----:B------:R-:W-:Y:S01]  /*0850*/  IABS R4, R13 ;  /* 0x0000000d00047213 */ /* 0x000fe20000000000 */
[----:B------:R-:W-:Y:S01]  /*0860*/  IMAD R8, R7, R5, R8 ;  /* 0x0000000507087224 */ /* 0x000fe200078e0208 */
[----:B------:R-:W-:Y:S01]  /*0870*/  ISETP.GT.U32.AND P1, PT, R11, R0, PT ;  /* 0x000000000b00720c */ /* 0x000fe20003f24070 */
[----:B------:R-:W-:Y:S01]  /*0880*/  IMAD.SHL.U32 R9, R9, 0x4, RZ ;  /* 0x0000000409097824 */ /* 0x000fe200078e00ff */
[----:B------:R-:W-:Y:S01]  /*0890*/  ISETP.GT.U32.AND P2, PT, R7, R2, PT ;  /* 0x000000020700720c */ /* 0x000fe20003f44070 */
[----:B------:R-:W-:Y:S01]  /*08a0*/  IMAD.HI.U32 R3, R247, R4, RZ ;  /* 0x00000004f7037227 */ /* 0x000fe200078e00ff */
[----:B------:R-:W-:-:S02]  /*08b0*/  ISETP.GT.U32.AND P4, PT, R7, R8, PT ;  /* 0x000000080700720c */ /* 0x000fc40003f84070 */
[----:B------:R-:W-:Y:S01]  /*08c0*/  LOP3.LUT R196, R9, 0x120, R196, 0x78, !PT ;  /* 0x0000012009c47812 */ /* 0x000fe200078e78c4 */
[----:B------:R-:W-:Y:S01]  /*08d0*/  IMAD.MOV R5, RZ, RZ, -R3 ;  /* 0x000000ffff057224 */ /* 0x000fe200078e0a03 */
[----:B------:R-:W-:Y:S01]  /*08e0*/  IABS R32, R34 ;  /* 0x0000002200207213 */ /* 0x000fe20000000000 */
[----:B------:R-:W-:Y:S01]  /*08f0*/  IMAD.HI.U32 R3, R247, R6, RZ ;  /* 0x00000006f7037227 */ /* 0x000fe200078e00ff */
[C---:B------:R-:W-:Y:S01]  /*0900*/  IADD3 R35, R195.reuse, 0x51, RZ ;  /* 0x00000051c3237810 */ /* 0x040fe20007ffe0ff */
[----:B------:R-:W-:Y:S01]  /*0910*/  STL [R1+0xd10], R196 ;  /* 0x000d10c401007387 */ /* 0x000fe20000100800 */
[----:B------:R-:W-:Y:S01]  /*0920*/  IADD3 R37, R195, 0x52, RZ ;  /* 0x00000052c3257810 */ /* 0x000fe20007ffe0ff */
[----:B------:R-:W-:Y:S01]  /*0930*/  IMAD R4, R7, R5, R4 ;  /* 0x0000000507047224 */ /* 0x000fe200078e0204 */
[C---:B------:R-:W-:Y:S01]  /*0940*/  IADD3 R39, R195.reuse, 0x53, RZ ;  /* 0x00000053c3277810 */ /* 0x040fe20007ffe0ff */
[----:B------:R-:W-:Y:S01]  /*0950*/  IMAD.MOV R9, RZ, RZ, -R3 ;  /* 0x000000ffff097224 */ /* 0x000fe200078e0a03 */
[----:B------:R-:W-:Y:S01]  /*0960*/  IADD3 R41, R195, 0x57, RZ ;  /* 0x00000057c3297810 */ /* 0x000fe20007ffe0ff */
[----:B------:R-:W-:Y:S01]  /*0970*/  IMAD.HI.U32 R3, R247, R10, RZ ;  /* 0x0000000af7037227 */ /* 0x000fe200078e00ff */
[----:B------:R-:W-:-:S02]  /*0980*/  ISETP.GT.U32.AND P6, PT, R7, R4, PT ;  /* 0x000000040700720c */ /* 0x000fc40003fc4070 */
[----:B------:R-:W-:Y:S01]  /*0990*/  IABS R36, R39 ;  /* 0x0000002700247213 */ /* 0x000fe20000000000 */
[----:B------:R-:W-:Y:S01]  /*09a0*/  @!P1 IMAD.IADD R0, R0, 0x1, -R11 ;  /* 0x0000000100009824 */ /* 0x000fe200078e0a0b */
[----:B------:R-:W-:Y:S01]  /*09b0*/  IADD3 R42, R195, 0x58, RZ ;  /* 0x00000058c32a7810 */ /* 0x000fe20007ffe0ff */
[----:B------:R-:W-:Y:S01]  /*09c0*/  @!P4 IMAD.IADD R8, R8, 0x1, -R7 ;  /* 0x000000010808c824 */ /* 0x000fe200078e0a07 */
[----:B------:R-:W-:Y:S01]  /*09d0*/  IABS R40, R41 ;  /* 0x0000002900287213 */ /* 0x000fe20000000000 */
[----:B------:R-:W-:Y:S01]  /*09e0*/  IMAD.MOV R3, RZ, RZ, -R3 ;  /* 0x000000ffff037224 */ /* 0x000fe200078e0a03 */
[----:B------:R-:W-:Y:S01]  /*09f0*/  ISETP.GT.U32.AND P1, PT, R11, R0, PT ;  /* 0x000000000b00720c */ /* 0x000fe20003f24070 */
[--C-:B------:R-:W-:Y:S01]  /*0a00*/  @!P2 IMAD.IADD R2, R2, 0x1, -R7.reuse ;  /* 0x000000010202a824 */ /* 0x100fe200078e0a07 */
[C---:B------:R-:W-:Y:S01]  /*0a10*/  ISETP.GT.U32.AND P4, PT, R7.reuse, R8, PT ;  /* 0x000000080700720c */ /* 0x040fe20003f84070 */
[----:B------:R-:W-:Y:S01]  /*0a20*/  IMAD R10, R7, R3, R10 ;  /* 0x00000003070a7224 */ /* 0x000fe200078e020a */
[----:B------:R-:W-:Y:S01]  /*0a30*/  ISETP.GE.AND P2, PT, R13, RZ, PT ;  /* 0x000000ff0d00720c */ /* 0x000fe20003f46270 */
[----:B------:R-:W-:Y:S01]  /*0a40*/  @!P6 IMAD.IADD R4, R4, 0x1, -R7 ;  /* 0x000000010404e824 */ /* 0x000fe200078e0a07 */
[----:B------:R-:W-:Y:S01]  /*0a50*/  ISETP.GT.U32.AND P5, PT, R7, R2, PT ;  /* 0x000000020700720c */ /* 0x000fe20003fa4070 */
[----:B------:R-:W-:Y:S01]  /*0a60*/  IMAD.HI.U32 R5, R247, R12, RZ ;  /* 0x0000000cf7057227 */ /* 0x000fe200078e00ff */
[----:B------:R-:W-:-:S02]  /*0a70*/  ISETP.GT.U32.AND P6, PT, R7, R10, PT ;  /* 0x0000000a0700720c */ /* 0x000fc40003fc4070 */
[----:B------:R-:W-:Y:S01]  /*0a80*/  IADD3 R13, R195, 0x7, RZ ;  /* 0x00000007c30d7810 */ /* 0x000fe20007ffe0ff */
[----:B------:R-:W-:Y:S01]  /*0a90*/  IMAD R6, R7, R9, R6 ;  /* 0x0000000907067224 */ /* 0x000fe200078e0206 */
[C---:B------:R-:W-:Y:S01]  /*0aa0*/  IADD3 R45, R195.reuse, 0x5b, RZ ;  /* 0x0000005bc32d7810 */ /* 0x040fe20007ffe0ff */
[----:B------:R-:W-:Y:S01]  /*0ab0*/  @!P1 IMAD.IADD R0, R0, 0x1, -R11 ;  /* 0x0000000100009824 */ /* 0x000fe200078e0a0b */
[----:B------:R-:W-:Y:S01]  /*0ac0*/  IADD3 R11, R195, 0x6, RZ ;  /* 0x00000006c30b7810 */ /* 0x000fe20007ffe0ff */
[----:B------:R-:W-:Y:S01]  /*0ad0*/  @!P4 IMAD.IADD R8, R8, 0x1, -R7 ;  /* 0x000000010808c824 */ /* 0x000fe200078e0a07 */
[----:B------:R-:W-:Y:S01]  /*0ae0*/  ISETP.GE.AND P4, PT, R14, RZ, PT ;  /* 0x000000ff0e00720c */ /* 0x000fe20003f86270 */
[----:B------:R-:W-:Y:S01]  /*0af0*/  IMAD.MOV R5, RZ, RZ, -R5 ;  /* 0x000000ffff057224 */ /* 0x000fe200078e0a05 */
[----:B------:R-:W-:Y:S01]  /*0b00*/  IABS R14, R11 ;  /* 0x0000000b000e7213 */ /* 0x000fe20000000000 */
[----:B------:R-:W-:Y:S01]  /*0b10*/  @!P0 IMAD.MOV R8, RZ, RZ, -R8 ;  /* 0x000000ffff088224 */ /* 0x000fe200078e0a08 */
[C---:B------:R-:W-:Y:S01]  /*0b20*/  ISETP.GT.U32.AND P0, PT, R7.reuse, R4, PT ;  /* 0x000000040700720c */ /* 0x040fe20003f04070 */
[----:B------:R-:W-:Y:S01]  /*0b30*/  @!P6 IMAD.IADD R10, R10, 0x1, -R7 ;  /* 0x000000010a0ae824 */ /* 0x000fe200078e0a07 */
[----:B------:R-:W-:Y:S01]  /*0b40*/  ISETP.GT.U32.AND P1, PT, R7, R6, PT ;  /* 0x000000060700720c */ /* 0x000fe20003f24070 */
[----:B------:R-:W-:Y:S01]  /*0b50*/  IMAD.HI.U32 R3, R247, R14, RZ ;  /* 0x0000000ef7037227 */ /* 0x000fe200078e00ff */
[----:B------:R-:W-:Y:S01]  /*0b60*/  IABS R16, R13 ;  /* 0x0000000d00107213 */ /* 0x000fe20000000000 */
[----:B------:R1:W-:Y:S01]  /*0b70*/  STL [R1+0xd14], R8 ;  /* 0x000d140801007387 */ /* 0x0003e20000100800 */
[C---:B------:R-:W-:Y:S01]  /*0b80*/  ISETP.GT.U32.AND P6, PT, R7.reuse, R10, PT ;  /* 0x0000000a0700720c */ /* 0x040fe20003fc4070 */
[----:B------:R-:W-:Y:S01]  /*0b90*/  IMAD R12, R7, R5, R12 ;  /* 0x00000005070c7224 */ /* 0x000fe200078e020c */
[----:B------:R-:W-:Y:S01]  /*0ba0*/  IABS R44, R45 ;  /* 0x0000002d002c7213 */ /* 0x000fe20000000000 */
[----:B------:R-:W-:Y:S01]  /*0bb0*/  IMAD.MOV R3, RZ, RZ, -R3 ;  /* 0x000000ffff037224 */ /* 0x000fe200078e0a03 */
[----:B------:R-:W-:Y:S01]  /*0bc0*/  IADD3 R47, R195, 0x5c, RZ ;  /* 0x0000005cc32f7810 */ /* 0x000fe20007ffe0ff */
[--C-:B------:R-:W-:Y:S01]  /*0bd0*/  @!P5 IMAD.IADD R2, R2, 0x1, -R7.reuse ;  /* 0x000000010202d824 */ /* 0x100fe200078e0a07 */
[----:B------:R-:W-:Y:S01]  /*0be0*/  ISETP.GE.AND P5, PT, R15, RZ, PT ;  /* 0x000000ff0f00720c */ /* 0x000fe20003fa6270 */
[--C-:B------:R-:W-:Y:S01]  /*0bf0*/  @!P0 IMAD.IADD R4, R4, 0x1, -R7.reuse ;  /* 0x0000000104048824 */ /* 0x100fe200078e0a07 */
[C---:B------:R-:W-:Y:S01]  /*0c00*/  ISETP.GT.U32.AND P0, PT, R7.reuse, R12, PT ;  /* 0x0000000c0700720c */ /* 0x040fe20003f04070 */
[----:B------:R-:W-:Y:S01]  /*0c10*/  IMAD R14, R7, R3, R14 ;  /* 0x00000003070e7224 */ /* 0x000fe200078e020e */
[C---:B------:R-:W-:Y:S01]  /*0c20*/  IADD3 R15, R195.reuse, 0x8, RZ ;  /* 0x00000008c30f7810 */ /* 0x040fe20007ffe0ff */
[--C-:B------:R-:W-:Y:S01]  /*0c30*/  @!P1 IMAD.IADD R6, R6, 0x1, -R7.reuse ;  /* 0x0000000106069824 */ /* 0x100fe200078e0a07 */
[----:B------:R-:W-:Y:S01]  /*0c40*/  IADD3 R49, R195, 0x5e, RZ ;  /* 0x0000005ec3317810 */ /* 0x000fe20007ffe0ff */
[----:B------:R-:W-:Y:S01]  /*0c50*/  @!P6 IMAD.IADD R10, R10, 0x1, -R7 ;  /* 0x000000010a0ae824 */ /* 0x000fe200078e0a07 */
[----:B------:R-:W-:Y:S01]  /*0c60*/  ISETP.GT.U32.AND P6, PT, R7, R14, PT ;  /* 0x0000000e0700720c */ /* 0x000fe20003fc4070 */
[----:B------:R-:W-:Y:S01]  /*0c70*/  IMAD.HI.U32 R3, R247, R16, RZ ;  /* 0x00000010f7037227 */ /* 0x000fe200078e00ff */
[----:B------:R-:W-:-:S02]  /*0c80*/  IABS R18, R15 ;  /* 0x0000000f00127213 */ /* 0x000fc40000000000 */
[----:B------:R-:W-:Y:S01]  /*0c90*/  ISETP.GT.U32.AND P1, PT, R7, R6, PT ;  /* 0x000000060700720c */ /* 0x000fe20003f24070 */
[----:B------:R-:W-:Y:S01]  /*0ca0*/  IMAD.MOV R3, RZ, RZ, -R3 ;  /* 0x000000ffff037224 */ /* 0x000fe200078e0a03 */
[----:B------:R-:W-:Y:S01]  /*0cb0*/  IADD3 R52, R195, 0x60, RZ ;  /* 0x00000060c3347810 */ /* 0x000fe20007ffe0ff */
[--C-:B------:R-:W-:Y:S01]  /*0cc0*/  @!P0 IMAD.IADD R12, R12, 0x1, -R7.reuse ;  /* 0x000000010c0c8824 */ /* 0x100fe200078e0a07 */
[----:B------:R-:W-:Y:S01]  /*0cd0*/  ISETP.GE.AND P0, PT, R11, RZ, PT ;  /* 0x000000ff0b00720c */ /* 0x000fe20003f06270 */
[----:B------:R-:W-:Y:S01]  /*0ce0*/  IMAD.HI.U32 R5, R247, R18, RZ ;  /* 0x00000012f7057227 */ /* 0x000fe200078e00ff */
[C---:B------:R-:W-:Y:S02]  /*0cf0*/  IADD3 R11, R195.reuse, 0xc, RZ ;  /* 0x0000000cc30b7810 */ /* 0x040fe40007ffe0ff */
[----:B------:R-:W-:Y:S01]  /*0d00*/  IADD3 R51, R195, 0x5f, RZ ;  /* 0x0000005fc3337810 */ /* 0x000fe20007ffe0ff */
[----:B------:R-:W-:Y:S01]  /*0d10*/  @!P6 IMAD.IADD R14, R14, 0x1, -R7 ;  /* 0x000000010e0ee824 */ /* 0x000fe200078e0a07 */
[----:B------:R-:W-:Y:S01]  /*0d20*/  ISETP.GT.U32.AND P6, PT, R7, R12, PT ;  /* 0x0000000c0700720c */ /* 0x000fe20003fc4070 */
[----:B------:R-:W-:Y:S01]  /*0d30*/  IMAD.MOV R5, RZ, RZ, -R5 ;  /* 0x000000ffff057224 */ /* 0x000fe200078e0a05 */
[----:B------:R-:W-:Y:S01]  /*0d40*/  IABS R48, R51 ;  /* 0x0000003300307213 */ /* 0x000fe20000000000 */
[----:B------:R-:W-:Y:S01]  /*0d50*/  IMAD.HI.U32 R9, R247, R20, RZ ;  /* 0x00000014f7097227 */ /* 0x000fe200078e00ff */
[----:B------:R-:W-:-:S02]  /*0d60*/  IADD3 R59, R195, 0x68, RZ ;  /* 0x00000068c33b7810 */ /* 0x000fc40007ffe0ff */
[C---:B------:R-:W-:Y:S01]  /*0d70*/  IADD3 R62, R195.reuse, 0x6a, RZ ;  /* 0x0000006ac33e7810 */ /* 0x040fe20007ffe0ff */
[----:B------:R-:W-:Y:S01]  /*0d80*/  IMAD.MOV.U32 R22, RZ, RZ, R2 ;  /* 0x000000ffff167224 */ /* 0x000fe200078e0002 */
[----:B------:R-:W-:Y:S01]  /*0d90*/  IADD3 R61, R195, 0x69, RZ ;  /* 0x00000069c33d7810 */ /* 0x000fe20007ffe0ff */
[----:B------:R-:W-:Y:S01]  /*0da0*/  IMAD R16, R7, R3, R16 ;  /* 0x0000000307107224 */ /* 0x000fe200078e0210 */
[----:B------:R-:W-:Y:S01]  /*0db0*/  IADD3 R65, R195, 0x6f, RZ ;  /* 0x0000006fc3417810 */ /* 0x000fe20007ffe0ff */
[----:B------:R-:W-:Y:S01]  /*0dc0*/  IMAD R18, R7, R5, R18 ;  /* 0x0000000507127224 */ /* 0x000fe200078e0212 */
[----:B------:R-:W-:Y:S01]  /*0dd0*/  IADD3 R5, R195, 0xa, RZ ;  /* 0x0000000ac3057810 */ /* 0x000fe20007ffe0ff */
[----:B------:R-:W-:Y:S01]  /*0de0*/  IMAD.MOV.U32 R21, RZ, RZ, R4 ;  /* 0x000000ffff157224 */ /* 0x000fe200078e0004 */
[----:B------:R-:W-:Y:S01]  /*0df0*/  IABS R58, R61 ;  /* 0x0000003d003a7213 */ /* 0x000fe20000000000 */
[----:B------:R-:W-:Y:S01]  /*0e00*/  @!P1 IMAD.IADD R6, R6, 0x1, -R7 ;  /* 0x0000000106069824 */ /* 0x000fe200078e0a07 */
[----:B------:R-:W-:Y:S01]  /*0e10*/  ISETP.GE.AND P1, PT, R17, RZ, PT ;  /* 0x000000ff1100720c */ /* 0x000fe20003f26270 */
[----:B-1----:R-:W-:Y:S01]  /*0e20*/  IMAD.MOV.U32 R8, RZ, RZ, R10 ;  /* 0x000000ffff087224 */ /* 0x002fe200078e000a */
[----:B------:R-:W-:Y:S01]  /*0e30*/  IABS R2, R5 ;  /* 0x0000000500027213 */ /* 0x000fe20000000000 */
[----:B------:R-:W-:Y:S01]  /*0e40*/  IMAD.MOV R9, RZ, RZ, -R9 ;  /* 0x000000ffff097224 */ /* 0x000fe200078e0a09 */
[----:B------:R-:W-:Y:S01]  /*0e50*/  IADD3 R17, R195, 0x18, RZ ;  /* 0x00000018c3117810 */ /* 0x000fe20007ffe0ff */
[----:B------:R-:W-:Y:S01]  /*0e60*/  @!P3 IMAD.MOV R22, RZ, RZ, -R22 ;  /* 0x000000ffff16b224 */ /* 0x000fe200078e0a16 */
[C---:B------:R-:W-:Y:S01]  /*0e70*/  ISETP.GT.U32.AND P3, PT, R7.reuse, R16, PT ;  /* 0x000000100700720c */ /* 0x040fe20003f64070 */
[----:B------:R-:W-:Y:S01]  /*0e80*/  @!P2 IMAD.MOV R21, RZ, RZ, -R21 ;  /* 0x000000ffff15a224 */ /* 0x000fe200078e0a15 */
[C---:B------:R-:W-:Y:S01]  /*0e90*/  ISETP.GT.U32.AND P2, PT, R7.reuse, R14, PT ;  /* 0x0000000e0700720c */ /* 0x040fe20003f44070 */
[----:B------:R-:W-:Y:S01]  /*0ea0*/  @!P4 IMAD.MOV R6, RZ, RZ, -R6 ;  /* 0x000000ffff06c224 */ /* 0x000fe200078e0a06 */
[----:B------:R-:W-:Y:S01]  /*0eb0*/  STL [R1+0xd8], R22 ;  /* 0x0000d81601007387 */ /* 0x000fe20000100800 */
[----:B------:R-:W-:Y:S01]  /*0ec0*/  @!P5 IMAD.MOV R8, RZ, RZ, -R8 ;  /* 0x000000ffff08d224 */ /* 0x000fe200078e0a08 */
[C---:B------:R-:W-:Y:S01]  /*0ed0*/  ISETP.GT.U32.AND P4, PT, R7.reuse, R18, PT ;  /* 0x000000120700720c */ /* 0x040fe20003f84070 */
[----:B------:R-:W-:Y:S01]  /*0ee0*/  IMAD R20, R7, R9, R20 ;  /* 0x0000000907147224 */ /* 0x000fe200078e0214 */
[----:B------:R-:W-:Y:S01]  /*0ef0*/  STL [R1+0xd4], R21 ;  /* 0x0000d41501007387 */ /* 0x000fe20000100800 */
[--C-:B------:R-:W-:Y:S01]  /*0f00*/  @!P6 IMAD.IADD R12, R12, 0x1, -R7.reuse ;  /* 0x000000010c0ce824 */ /* 0x100fe200078e0a07 */
[----:B------:R-:W-:Y:S01]  /*0f10*/  IADD3 R9, R195, 0xb, RZ ;  /* 0x0000000bc3097810 */ /* 0x000fe20007ffe0ff */
[----:B------:R-:W-:Y:S01]  /*0f20*/  IMAD.MOV.U32 R4, RZ, RZ, R2 ;  /* 0x000000ffff047224 */ /* 0x000fe200078e0002 */
[----:B------:R-:W-:Y:S01]  /*0f30*/  STL [R1+0xd0], R6 ;  /* 0x0000d00601007387 */ /* 0x000fe20000100800 */
[----:B------:R-:W-:Y:S01]  /*0f40*/  ISETP.GT.U32.AND P6, PT, R7, R20, PT ;  /* 0x000000140700720c */ /* 0x000fe20003fc4070 */
[----:B------:R-:W-:Y:S01]  /*0f50*/  @!P3 IMAD.IADD R16, R16, 0x1, -R7 ;  /* 0x000000011010b824 */ /* 0x000fe200078e0a07 */
[----:B------:R-:W-:Y:S01]  /*0f60*/  IABS R3, R9 ;  /* 0x0000000900037213 */ /* 0x000fe20000000000 */
[----:B------:R1:W-:Y:S01]  /*0f70*/  STL [R1+0xcc], R8 ;  /* 0x0000cc0801007387 */ /* 0x0003e20000100800 */
[----:B------:R-:W-:Y:S01]  /*0f80*/  IMAD.HI.U32 R2, R247, R4, RZ ;  /* 0x00000004f7027227 */ /* 0x000fe200078e00ff */
[----:B------:R-:W-:-:S02]  /*0f90*/  ISETP.GE.AND P5, PT, R13, RZ, PT ;  /* 0x000000ff0d00720c */ /* 0x000fc40003fa6270 */
[----:B------:R-:W-:Y:S01]  /*0fa0*/  IADD3 R13, R195, 0xd, RZ ;  /* 0x0000000dc30d7810 */ /* 0x000fe20007ffe0ff */
[----:B------:R-:W-:Y:S01]  /*0fb0*/  IMAD.MOV R2, RZ, RZ, -R2 ;  /* 0x000000ffff027224 */ /* 0x000fe200078e0a02 */
[----:B------:R-:W-:Y:S01]  /*0fc0*/  ISETP.GE.AND P3, PT, R19, RZ, PT ;  /* 0x000000ff1300720c */ /* 0x000fe20003f66270 */
[--C-:B------:R-:W-:Y:S01]  /*0fd0*/  @!P2 IMAD.IADD R14, R14, 0x1, -R7.reuse ;  /* 0x000000010e0ea824 */ /* 0x100fe200078e0a07 */
[----:B------:R-:W-:Y:S01]  /*0fe0*/  ISETP.GE.AND P2, PT, R15, RZ, PT ;  /* 0x000000ff0f00720c */ /* 0x000fe20003f46270 */
[----:B------:R-:W-:Y:S01]  /*0ff0*/  IMAD R2, R7, R2, R4 ;  /* 0x0000000207027224 */ /* 0x000fe200078e0204 */
[----:B------:R-:W-:Y:S01]  /*1000*/  IABS R10, R13 ;  /* 0x0000000d000a7213 */ /* 0x000fe20000000000 */
[----:B-1----:R-:W-:Y:S01]  /*1010*/  IMAD.MOV.U32 R8, RZ, RZ, R12 ;  /* 0x000000ffff087224 */ /* 0x002fe200078e000c */
[----:B------:R-:W-:Y:S01]  /*1020*/  IADD3 R15, R195, 0x15, RZ ;  /* 0x00000015c30f7810 */ /* 0x000fe20007ffe0ff */
[--C-:B------:R-:W-:Y:S01]  /*1030*/  @!P4 IMAD.IADD R18, R18, 0x1, -R7.reuse ;  /* 0x000000011212c824 */ /* 0x100fe200078e0a07 */
[----:B------:R-:W-:Y:S01]  /*1040*/  ISETP.GT.U32.AND P4, PT, R7, R16, PT ;  /* 0x000000100700720c */ /* 0x000fe20003f84070 */
[----:B------:R-:W-:Y:S01]  /*1050*/  @!P1 IMAD.MOV R8, RZ, RZ, -R8 ;  /* 0x000000ffff089224 */ /* 0x000fe200078e0a08 */
[----:B------:R-:W-:Y:S01]  /*1060*/  IADD3 R19, R195, 0x19, RZ ;  /* 0x00000019c3137810 */ /* 0x000fe20007ffe0ff */
[----:B------:R-:W-:Y:S01]  /*1070*/  @!P6 IMAD.IADD R20, R20, 0x1, -R7 ;  /* 0x000000011414e824 */ /* 0x000fe200078e0a07 */
[----:B------:R-:W-:Y:S01]  /*1080*/  ISETP.GT.U32.AND P6, PT, R7, R18, PT ;  /* 0x000000120700720c */ /* 0x000fe20003fc4070 */
[----:B------:R-:W-:Y:S01]  /*1090*/  IMAD.MOV.U32 R6, RZ, RZ, R3 ;  /* 0x000000ffff067224 */ /* 0x000fe200078e0003 */
[----:B------:R1:W-:Y:S01]  /*10a0*/  STL [R1+0xc8], R8 ;  /* 0x0000c80801007387 */ /* 0x0003e20000100800 */
[----:B------:R-:W-:-:S02]  /*10b0*/  IABS R24, R19 ;  /* 0x0000001300187213 */ /* 0x000fc40000000000 */
[----:B------:R-:W-:Y:S01]  /*10c0*/  ISETP.GT.U32.AND P1, PT, R7, R20, PT ;  /* 0x000000140700720c */ /* 0x000fe20003f24070 */
[----:B------:R-:W-:Y:S01]  /*10d0*/  IMAD.HI.U32 R3, R247, R6, RZ ;  /* 0x00000006f7037227 */ /* 0x000fe200078e00ff */
[----:B------:R-:W-:Y:S02]  /*10e0*/  IABS R22, R17 ;  /* 0x0000001100167213 */ /* 0x000fe40000000000 */
[----:B------:R-:W-:Y:S01]  /*10f0*/  IABS R64, R65 ;  /* 0x0000004100407213 */ /* 0x000fe20000000000 */
[----:B------:R-:W-:Y:S01]  /*1100*/  IMAD.MOV R3, RZ, RZ, -R3 ;  /* 0x000000ffff037224 */ /* 0x000fe200078e0a03 */
[C---:B------:R-:W-:Y:S01]  /*1110*/  IADD3 R67, R195.reuse, 0x70, RZ ;  /* 0x00000070c3437810 */ /* 0x040fe20007ffe0ff */
[----:B-1----:R-:W-:Y:S01]  /*1120*/  IMAD.MOV.U32 R8, RZ, RZ, R14 ;  /* 0x000000ffff087224 */ /* 0x002fe200078e000e */
[----:B------:R-:W-:Y:S01]  /*1130*/  IADD3 R71, R195, 0x74, RZ ;  /* 0x00000074c3477810 */ /* 0x000fe20007ffe0ff */
[--C-:B------:R-:W-:Y:S01]  /*1140*/  @!P4 IMAD.IADD R16, R16, 0x1, -R7.reuse ;  /* 0x000000011010c824 */ /* 0x100fe200078e0a07 */
[----:B------:R-:W-:Y:S01]  /*1150*/  ISETP.GE.AND P4, PT, R5, RZ, PT ;  /* 0x000000ff0500720c */ /* 0x000fe20003f86270 */
[----:B------:R-:W-:Y:S01]  /*1160*/  @!P0 IMAD.MOV R8, RZ, RZ, -R8 ;  /* 0x000000ffff088224 */ /* 0x000fe200078e0a08 */
[C---:B------:R-:W-:Y:S01]  /*1170*/  ISETP.GT.U32.AND P0, PT, R7.reuse, R2, PT ;  /* 0x000000020700720c */ /* 0x040fe20003f04070 */
[C---:B------:R-:W-:Y:S01]  /*1180*/  IMAD R4, R7.reuse, R3, R6 ;  /* 0x0000000307047224 */ /* 0x040fe200078e0206 */
[----:B------:R-:W-:Y:S01]  /*1190*/  IABS R6, R11 ;  /* 0x0000000b00067213 */ /* 0x000fe20000000000 */
[--C-:B------:R-:W-:Y:S01]  /*11a0*/  @!P6 IMAD.IADD R18, R18, 0x1, -R7.reuse ;  /* 0x000000011212e824 */ /* 0x100fe200078e0a07 */
[----:B------:R1:W-:Y:S01]  /*11b0*/  STL [R1+0xc4], R8 ;  /* 0x0000c40801007387 */ /* 0x0003e20000100800 */
[----:B------:R-:W-:Y:S01]  /*11c0*/  @!P1 IMAD.IADD R20, R20, 0x1, -R7 ;  /* 0x0000000114149824 */ /* 0x000fe200078e0a07 */
[----:B------:R-:W-:Y:S01]  /*11d0*/  ISETP.GT.U32.AND P6, PT, R7, R4, PT ;  /* 0x000000040700720c */ /* 0x000fe20003fc4070 */
[----:B------:R-:W-:Y:S01]  /*11e0*/  IMAD.HI.U32 R3, R247, R6, RZ ;  /* 0x00000006f7037227 */ /* 0x000fe200078e00ff */
[----:B------:R-:W-:-:S02]  /*11f0*/  ISETP.GE.AND P1, PT, R9, RZ, PT ;  /* 0x000000ff0900720c */ /* 0x000fc40003f26270 */
[C---:B------:R-:W-:Y:S01]  /*1200*/  IADD3 R9, R195.reuse, 0xe, RZ ;  /* 0x0000000ec3097810 */ /* 0x040fe20007ffe0ff */
[----:B------:R-:W-:Y:S01]  /*1210*/  IMAD.MOV R3, RZ, RZ, -R3 ;  /* 0x000000ffff037224 */ /* 0x000fe200078e0a03 */
[----:B------:R-:W-:Y:S01]  /*1220*/  IADD3 R74, R195, 0x77, RZ ;  /* 0x00000077c34a7810 */ /* 0x000fe20007ffe0ff */
[----:B------:R-:W-:Y:S01]  /*1230*/  @!P0 IMAD.IADD R2, R2, 0x1, -R7 ;  /* 0x0000000102028824 */ /* 0x000fe200078e0a07 */
[----:B------:R-:W-:Y:S01]  /*1240*/  IABS R12, R9 ;  /* 0x00000009000c7213 */ /* 0x000fe20000000000 */
[----:B-1----:R-:W-:Y:S01]  /*1250*/  IMAD.MOV.U32 R8, RZ, RZ, R16 ;  /* 0x000000ffff087224 */ /* 0x002fe200078e0010 */
[----:B------:R-:W-:Y:S01]  /*1260*/  ISETP.GE.AND P0, PT, R11, RZ, PT ;  /* 0x000000ff0b00720c */ /* 0x000fe20003f06270 */
[----:B------:R-:W-:Y:S01]  /*1270*/  IMAD R6, R7, R3, R6 ;  /* 0x0000000307067224 */ /* 0x000fe200078e0206 */
[----:B------:R-:W-:Y:S01]  /*1280*/  IADD3 R11, R195, 0x11, RZ ;  /* 0x00000011c30b7810 */ /* 0x000fe20007ffe0ff */
[----:B------:R-:W-:Y:S01]  /*1290*/  @!P5 IMAD.MOV R8, RZ, RZ, -R8 ;  /* 0x000000ffff08d224 */ /* 0x000fe200078e0a08 */
[----:B------:R-:W-:Y:S01]  /*12a0*/  ISETP.GT.U32.AND P5, PT, R7, R2, PT ;  /* 0x000000020700720c */ /* 0x000fe20003fa4070 */
[----:B------:R-:W-:Y:S01]  /*12b0*/  IMAD.HI.U32 R3, R247, R12, RZ ;  /* 0x0000000cf7037227 */ /* 0x000fe200078e00ff */
[----:B------:R-:W-:-:S02]  /*12c0*/  IABS R72, R74 ;  /* 0x0000004a00487213 */ /* 0x000fc40000000000 */
[----:B------:R1:W-:Y:S01]  /*12d0*/  STL [R1+0xc0], R8 ;  /* 0x0000c00801007387 */ /* 0x0003e20000100800 */
[----:B------:R-:W-:Y:S01]  /*12e0*/  @!P6 IMAD.IADD R4, R4, 0x1, -R7 ;  /* 0x000000010404e824 */ /* 0x000fe200078e0a07 */
[C---:B------:R-:W-:Y:S01]  /*12f0*/  IADD3 R73, R195.reuse, 0x76, RZ ;  /* 0x00000076c3497810 */ /* 0x040fe20007ffe0ff */
[----:B------:R-:W-:Y:S01]  /*1300*/  IMAD.MOV R3, RZ, RZ, -R3 ;  /* 0x000000ffff037224 */ /* 0x000fe200078e0a03 */
[----:B------:R-:W-:Y:S01]  /*1310*/  IADD3 R75, R195, 0x78, RZ ;  /* 0x00000078c34b7810 */ /* 0x000fe20007ffe0ff */
[----:B------:R-:W-:Y:S01]  /*1320*/  IMAD.HI.U32 R5, R247, R10, RZ ;  /* 0x0000000af7057227 */ /* 0x000fe200078e00ff */
[----:B------:R-:W-:Y:S02]  /*1330*/  ISETP.GT.U32.AND P6, PT, R7, R4, PT ;  /* 0x000000040700720c */ /* 0x000fe40003fc4070 */
[C---:B------:R-:W-:Y:S01]  /*1340*/  IADD3 R79, R195.reuse, 0x7a, RZ ;  /* 0x0000007ac34f7810 */ /* 0x040fe20007ffe0ff */
[----:B------:R-:W-:Y:S01]  /*1350*/  @!P5 IMAD.IADD R2, R2, 0x1, -R7 ;  /* 0x000000010202d824 */ /* 0x000fe200078e0a07 */
[----:B------:R-:W-:Y:S01]  /*1360*/  IADD3 R80, R195, 0x7b, RZ ;  /* 0x0000007bc3507810 */ /* 0x000fe20007ffe0ff */
[----:B------:R-:W-:Y:S01]  /*1370*/  IMAD R12, R7, R3, R12 ;  /* 0x00000003070c7224 */ /* 0x000fe200078e020c */
[----:B------:R-:W-:Y:S01]  /*1380*/  IADD3 R81, R195, 0x7c, RZ ;  /* 0x0000007cc3517810 */ /* 0x000fe20007ffe0ff */
[----:B------:R-:W-:Y:S01]  /*1390*/  IMAD.MOV.U32 R190, RZ, RZ, R2 ;  /* 0x000000ffffbe7224 */ /* 0x000fe200078e0002 */
[----:B------:R-:W-:Y:S01]  /*13a0*/  IABS R76, R80 ;  /* 0x00000050004c7213 */ /* 0x000fe20000000000 */
[----:B-1----:R-:W-:Y:S01]  /*13b0*/  IMAD.MOV.U32 R8, RZ, RZ, R18 ;  /* 0x000000ffff087224 */ /* 0x002fe200078e0012 */
[----:B------:R-:W-:Y:S01]  /*13c0*/  IABS R18, R11 ;  /* 0x0000000b00127213 */ /* 0x000fe20000000000 */
[----:B------:R-:W-:Y:S01]  /*13d0*/  @!P4 IMAD.MOV R190, RZ, RZ, -R190 ;  /* 0x000000ffffbec224 */ /* 0x000fe200078e0abe */
[C---:B------:R-:W-:Y:S01]  /*13e0*/  ISETP.GT.U32.AND P4, PT, R7.reuse, R12, PT ;  /* 0x0000000c0700720c */ /* 0x040fe20003f84070 */
[----:B------:R-:W-:Y:S01]  /*13f0*/  IMAD.MOV R5, RZ, RZ, -R5 ;  /* 0x000000ffff057224 */ /* 0x000fe200078e0a05 */
[----:B------:R-:W-:Y:S01]  /*1400*/  IABS R78, R81 ;  /* 0x00000051004e7213 */ /* 0x000fe20000000000 */
[----:B------:R-:W-:Y:S01]  /*1410*/  @!P2 IMAD.MOV R8, RZ, RZ, -R8 ;  /* 0x000000ffff08a224 */ /* 0x000fe200078e0a08 */
[C---:B------:R-:W-:Y:S01]  /*1420*/  ISETP.GT.U32.AND P2, PT, R7.reuse, R6, PT ;  /* 0x000000060700720c */ /* 0x040fe20003f44070 */
[----:B------:R-:W-:Y:S01]  /*1430*/  IMAD R10, R7, R5, R10 ;  /* 0x00000005070a7224 */ /* 0x000fe200078e020a */
[----:B------:R-:W-:Y:S01]  /*1440*/  IADD3 R5, R195, 0xf, RZ ;  /* 0x0000000fc3057810 */ /* 0x000fe20007ffe0ff */
[--C-:B------:R-:W-:Y:S01]  /*1450*/  @!P6 IMAD.IADD R4, R4, 0x1, -R7.reuse ;  /* 0x000000010404e824 */ /* 0x100fe200078e0a07 */
[----:B------:R-:W-:Y:S01]  /*1460*/  ISETP.GE.AND P6, PT, R9, RZ, PT ;  /* 0x000000ff0900720c */ /* 0x000fe20003fc6270 */
[----:B------:R-:W-:Y:S01]  /*1470*/  IMAD.MOV.U32 R192, RZ, RZ, R20 ;  /* 0x000000ffffc07224 */ /* 0x000fe200078e0014 */
[----:B------:R-:W-:Y:S01]  /*1480*/  ISETP.GT.U32.AND P5, PT, R7, R10, PT ;  /* 0x0000000a0700720c */ /* 0x000fe20003fa4070 */
[----:B------:R-:W-:Y:S01]  /*1490*/  IMAD.MOV.U32 R188, RZ, RZ, R4 ;  /* 0x000000ffffbc7224 */ /* 0x000fe200078e0004 */
[----:B------:R-:W-:Y:S01]  /*14a0*/  IADD3 R9, R195, 0x10, RZ ;  /* 0x00000010c3097810 */ /* 0x000fe20007ffe0ff */
[--C-:B------:R-:W-:Y:S01]  /*14b0*/  @!P4 IMAD.IADD R12, R12, 0x1, -R7.reuse ;  /* 0x000000010c0cc824 */ /* 0x100fe200078e0a07 */
[----:B------:R-:W-:Y:S01]  /*14c0*/  IABS R14, R5 ;  /* 0x00000005000e7213 */ /* 0x000fe20000000000 */
[----:B------:R-:W-:Y:S01]  /*14d0*/  IMAD.HI.U32 R4, R247, R18, RZ ;  /* 0x00000012f7047227 */ /* 0x000fe200078e00ff */
[----:B------:R-:W-:Y:S01]  /*14e0*/  IABS R16, R9 ;  /* 0x0000000900107213 */ /* 0x000fe20000000000 */
[----:B------:R1:W-:Y:S01]  /*14f0*/  STL [R1+0xbc], R8 ;  /* 0x0000bc0801007387 */ /* 0x0003e20000100800 */
[----:B------:R-:W-:Y:S01]  /*1500*/  ISETP.GT.U32.AND P4, PT, R7, R12, PT ;  /* 0x0000000c0700720c */ /* 0x000fe20003f84070 */
[----:B------:R-:W-:Y:S01]  /*1510*/  @!P2 IMAD.IADD R6, R6, 0x1, -R7 ;  /* 0x000000010606a824 */ /* 0x000fe200078e0a07 */
[----:B------:R-:W-:Y:S01]  /*1520*/  IABS R20, R15 ;  /* 0x0000000f00147213 */ /* 0x000fe20000000000 */
[----:B------:R-:W-:Y:S01]  /*1530*/  IMAD.HI.U32 R3, R247, R16, RZ ;  /* 0x00000010f7037227 */ /* 0x000fe200078e00ff */
[----:B------:R-:W-:-:S02]  /*1540*/  IADD3 R83, R195, 0x80, RZ ;  /* 0x00000080c3537810 */ /* 0x000fc40007ffe0ff */
[----:B------:R-:W-:Y:S01]  /*1550*/  ISETP.GT.U32.AND P2, PT, R7, R6, PT ;  /* 0x000000060700720c */ /* 0x000fe20003f44070 */
[----:B------:R-:W-:Y:S01]  /*1560*/  @!P5 IMAD.IADD R10, R10, 0x1, -R7 ;  /* 0x000000010a0ad824 */ /* 0x000fe200078e0a07 */
[C---:B------:R-:W-:Y:S01]  /*1570*/  IADD3 R87, R195.reuse, 0x86, RZ ;  /* 0x00000086c3577810 */ /* 0x040fe20007ffe0ff */
[----:B------:R-:W-:Y:S01]  /*1580*/  IMAD.MOV R3, RZ, RZ, -R3 ;  /* 0x000000ffff037224 */ /* 0x000fe200078e0a03 */
[----:B------:R-:W-:Y:S01]  /*1590*/  IADD3 R94, R195, 0x88, RZ ;  /* 0x00000088c35e7810 */ /* 0x000fe20007ffe0ff */
[----:B------:R-:W-:Y:S01]  /*15a0*/  @!P1 IMAD.MOV R188, RZ, RZ, -R188 ;  /* 0x000000ffffbc9224 */ /* 0x000fe200078e0abc */
[----:B------:R-:W-:Y:S01]  /*15b0*/  ISETP.GE.AND P1, PT, R5, RZ, PT ;  /* 0x000000ff0500720c */ /* 0x000fe20003f26270 */
[----:B------:R-:W-:Y:S01]  /*15c0*/  IMAD.MOV R5, RZ, RZ, -R4 ;  /* 0x000000ffff057224 */ /* 0x000fe200078e0a04 */
[C---:B------:R-:W-:Y:S01]  /*15d0*/  ISETP.GT.U32.AND P5, PT, R7.reuse, R10, PT ;  /* 0x0000000a0700720c */ /* 0x040fe20003fa4070 */
[----:B------:R-:W-:Y:S01]  /*15e0*/  IMAD R4, R7, R3, R16 ;  /* 0x0000000307047224 */ /* 0x000fe200078e0210 */
[----:B------:R-:W-:Y:S01]  /*15f0*/  IADD3 R3, R195, 0x12, RZ ;  /* 0x00000012c3037810 */ /* 0x000fe20007ffe0ff */
[----:B------:R-:W-:Y:S01]  /*1600*/  IMAD.HI.U32 R2, R247, R14, RZ ;  /* 0x0000000ef7027227 */ /* 0x000fe200078e00ff */
[----:B------:R-:W-:-:S02]  /*1610*/  IADD3 R93, R195, 0x87, RZ ;  /* 0x00000087c35d7810 */ /* 0x000fc40007ffe0ff */
[----:B------:R-:W-:Y:S01]  /*1620*/  IABS R90, R94 ;  /* 0x0000005e005a7213 */ /* 0x000fe20000000000 */
[--C-:B------:R-:W-:Y:S01]  /*1630*/  @!P4 IMAD.IADD R12, R12, 0x1, -R7.reuse ;  /* 0x000000010c0cc824 */ /* 0x100fe200078e0a07 */
[----:B------:R-:W-:Y:S01]  /*1640*/  ISETP.GT.U32.AND P4, PT, R7, R4, PT ;  /* 0x000000040700720c */ /* 0x000fe20003f84070 */
[--C-:B------:R-:W-:Y:S01]  /*1650*/  @!P2 IMAD.IADD R6, R6, 0x1, -R7.reuse ;  /* 0x000000010606a824 */ /* 0x100fe200078e0a07 */
[----:B------:R-:W-:Y:S01]  /*1660*/  ISETP.GE.AND P2, PT, R9, RZ, PT ;  /* 0x000000ff0900720c */ /* 0x000fe20003f46270 */
[----:B------:R-:W-:Y:S01]  /*1670*/  IMAD.MOV R2, RZ, RZ, -R2 ;  /* 0x000000ffff027224 */ /* 0x000fe200078e0a02 */
[----:B------:R-:W-:Y:S01]  /*1680*/  IABS R88, R93 ;  /* 0x0000005d00587213 */ /* 0x000fe20000000000 */
[----:B------:R-:W-:Y:S01]  /*1690*/  @!P3 IMAD.MOV R192, RZ, RZ, -R192 ;  /* 0x000000ffffc0b224 */ /* 0x000fe200078e0ac0 */
[----:B------:R-:W-:Y:S01]  /*16a0*/  ISETP.GE.AND P3, PT, R13, RZ, PT ;  /* 0x000000ff0d00720c */ /* 0x000fe20003f66270 */
[----:B------:R-:W-:Y:S01]  /*16b0*/  IMAD R2, R7, R2, R14 ;  /* 0x0000000207027224 */ /* 0x000fe200078e020e */
[C---:B------:R-:W-:Y:S01]  /*16c0*/  IADD3 R13, R195.reuse, 0x14, RZ ;  /* 0x00000014c30d7810 */ /* 0x040fe20007ffe0ff */
[----:B------:R-:W-:Y:S01]  /*16d0*/  IMAD.MOV.U32 R186, RZ, RZ, R6 ;  /* 0x000000ffffba7224 */ /* 0x000fe200078e0006 */
[----:B------:R-:W-:Y:S01]  /*16e0*/  IADD3 R95, R195, 0x8a, RZ ;  /* 0x0000008ac35f7810 */ /* 0x000fe20007ffe0ff */
[--C-:B------:R-:W-:Y:S01]  /*16f0*/  @!P5 IMAD.IADD R10, R10, 0x1, -R7.reuse ;  /* 0x000000010a0ad824 */ /* 0x100fe200078e0a07 */
[----:B------:R-:W-:Y:S01]  /*1700*/  ISETP.GE.AND P5, PT, R11, RZ, PT ;  /* 0x000000ff0b00720c */ /* 0x000fe20003fa6270 */
[----:B------:R-:W-:Y:S01]  /*1710*/  @!P0 IMAD.MOV R186, RZ, RZ, -R186 ;  /* 0x000000ffffba8224 */ /* 0x000fe200078e0aba */
[----:B------:R-:W-:Y:S01]  /*1720*/  ISETP.GT.U32.AND P0, PT, R7, R2, PT ;  /* 0x000000020700720c */ /* 0x000fe20003f04070 */
[----:B------:R-:W-:Y:S01]  /*1730*/  IMAD.MOV.U32 R248, RZ, RZ, R10 ;  /* 0x000000fffff87224 */ /* 0x000fe200078e000a */
[----:B------:R-:W-:Y:S01]  /*1740*/  IADD3 R11, R195, 0x13, RZ ;  /* 0x00000013c30b7810 */ /* 0x000fe20007ffe0ff */
[----:B------:R-:W-:Y:S01]  /*1750*/  IMAD R14, R7, R5, R18 ;  /* 0x00000005070e7224 */ /* 0x000fe200078e0212 */
[----:B------:R-:W-:Y:S01]  /*1760*/  IABS R10, R3 ;  /* 0x00000003000a7213 */ /* 0x000fe20000000000 */
[----:B------:R-:W-:Y:S01]  /*1770*/  @!P4 IMAD.IADD R4, R4, 0x1, -R7 ;  /* 0x000000010404c824 */ /* 0x000fe200078e0a07 */
[----:B------:R-:W-:Y:S01]  /*1780*/  IABS R16, R11 ;  /* 0x0000000b00107213 */ /* 0x000fe20000000000 */
[----:B------:R-:W-:Y:S01]  /*1790*/  IMAD.MOV.U32 R179, RZ, RZ, R12 ;  /* 0x000000ffffb37224 */ /* 0x000fe200078e000c */
[----:B------:R-:W-:Y:S01]  /*17a0*/  IABS R18, R13 ;  /* 0x0000000d00127213 */ /* 0x000fe20000000000 */
[----:B------:R-:W-:Y:S01]  /*17b0*/  @!P3 IMAD.MOV R248, RZ, RZ, -R248 ;  /* 0x000000fffff8b224 */ /* 0x000fe200078e0af8 */
[----:B------:R-:W-:Y:S01]  /*17c0*/  ISETP.GE.AND P3, PT, R3, RZ, PT ;  /* 0x000000ff0300720c */ /* 0x000fe20003f66270 */
[----:B------:R-:W-:Y:S01]  /*17d0*/  @!P6 IMAD.MOV R179, RZ, RZ, -R179 ;  /* 0x000000ffffb3e224 */ /* 0x000fe200078e0ab3 */
[----:B------:R-:W-:Y:S01]  /*17e0*/  ISETP.GT.U32.AND P4, PT, R7, R4, PT ;  /* 0x000000040700720c */ /* 0x000fe20003f84070 */
[----:B------:R-:W-:Y:S01]  /*17f0*/  IMAD.HI.U32 R3, R247, R10, RZ ;  /* 0x0000000af7037227 */ /* 0x000fe200078e00ff */
[----:B------:R-:W-:-:S02]  /*1800*/  ISETP.GT.U32.AND P6, PT, R7, R14, PT ;  /* 0x0000000e0700720c */ /* 0x000fc40003fc4070 */
[----:B------:R-:W-:Y:S01]  /*1810*/  IADD3 R97, R195, 0x8c, RZ ;  /* 0x0000008cc3617810 */ /* 0x000fe20007ffe0ff */
[----:B------:R-:W-:Y:S01]  /*1820*/  IMAD.HI.U32 R5, R247, R16, RZ ;  /* 0x00000010f7057227 */ /* 0x000fe200078e00ff */
[C---:B------:R-:W-:Y:S02]  /*1830*/  IADD3 R96, R195.reuse, 0x8b, RZ ;  /* 0x0000008bc3607810 */ /* 0x040fe40007ffe0ff */
[----:B------:R-:W-:Y:S01]  /*1840*/  IADD3 R98, R195, 0x8e, RZ ;  /* 0x0000008ec3627810 */ /* 0x000fe20007ffe0ff */
[----:B------:R-:W-:Y:S01]  /*1850*/  IMAD.HI.U32 R6, R247, R18, RZ ;  /* 0x00000012f7067227 */ /* 0x000fe200078e00ff */
[----:B------:R-:W-:Y:S02]  /*1860*/  IABS R92, R96 ;  /* 0x00000060005c7213 */ /* 0x000fe40000000000 */
[C---:B------:R-:W-:Y:S01]  /*1870*/  IADD3 R103, R195.reuse, 0x94, RZ ;  /* 0x00000094c3677810 */ /* 0x040fe20007ffe0ff */
[----:B------:R-:W-:Y:S01]  /*1880*/  @!P0 IMAD.IADD R2, R2, 0x1, -R7 ;  /* 0x0000000102028824 */ /* 0x000fe200078e0a07 */
[C---:B------:R-:W-:Y:S01]  /*1890*/  IADD3 R105, R195.reuse, 0x96, RZ ;  /* 0x00000096c3697810 */ /* 0x040fe20007ffe0ff */
[----:B------:R-:W-:Y:S01]  /*18a0*/  IMAD.MOV R3, RZ, RZ, -R3 ;  /* 0x000000ffff037224 */ /* 0x000fe200078e0a03 */
[----:B------:R-:W-:Y:S01]  /*18b0*/  IADD3 R107, R195, 0x97, RZ ;  /* 0x00000097c36b7810 */ /* 0x000fe20007ffe0ff */
[----:B------:R-:W-:Y:S01]  /*18c0*/  IMAD.MOV R5, RZ, RZ, -R5 ;  /* 0x000000ffff057224 */ /* 0x000fe200078e0a05 */
[C---:B------:R-:W-:Y:S01]  /*18d0*/  ISETP.GT.U32.AND P0, PT, R7.reuse, R2, PT ;  /* 0x000000020700720c */ /* 0x040fe20003f04070 */
[----:B------:R-:W-:Y:S01]  /*18e0*/  IMAD.MOV R12, RZ, RZ, -R6 ;  /* 0x000000ffff0c7224 */ /* 0x000fe200078e0a06 */
[----:B------:R-:W-:Y:S01]  /*18f0*/  IABS R104, R107 ;  /* 0x0000006b00687213 */ /* 0x000fe20000000000 */
[----:B------:R-:W-:Y:S01]  /*1900*/  IMAD R6, R7, R3, R10 ;  /* 0x0000000307067224 */ /* 0x000fe200078e020a */
[----:B------:R-:W-:Y:S01]  /*1910*/  IADD3 R109, R195, 0x99, RZ ;  /* 0x00000099c36d7810 */ /* 0x000fe20007ffe0ff */
[----:B------:R-:W-:Y:S01]  /*1920*/  IMAD R10, R7, R5, R16 ;  /* 0x00000005070a7224 */ /* 0x000fe200078e0210 */
[----:B------:R-:W-:Y:S01]  /*1930*/  IADD3 R108, R195, 0x98, RZ ;  /* 0x00000098c36c7810 */ /* 0x000fe20007ffe0ff */
[--C-:B------:R-:W-:Y:S01]  /*1940*/  @!P4 IMAD.IADD R4, R4, 0x1, -R7.reuse ;  /* 0x000000010404c824 */ /* 0x100fe200078e0a07 */
[C---:B------:R-:W-:Y:S01]  /*1950*/  ISETP.GT.U32.AND P4, PT, R7.reuse, R6, PT ;  /* 0x000000060700720c */ /* 0x040fe20003f84070 */
[----:B------:R-:W-:Y:S01]  /*1960*/  @!P6 IMAD.IADD R14, R14, 0x1, -R7 ;  /* 0x000000010e0ee824 */ /* 0x000fe200078e0a07 */
[----:B------:R-:W-:Y:S01]  /*1970*/  ISETP.GT.U32.AND P6, PT, R7, R10, PT ;  /* 0x0000000a0700720c */ /* 0x000fe20003fc4070 */
[----:B------:R-:W-:Y:S01]  /*1980*/  IMAD.HI.U32 R9, R247, R20, RZ ;  /* 0x00000014f7097227 */ /* 0x000fe200078e00ff */
[----:B------:R-:W-:-:S02]  /*1990*/  IABS R106, R109 ;  /* 0x0000006d006a7213 */ /* 0x000fc40000000000 */
[C---:B------:R-:W-:Y:S01]  /*19a0*/  IADD3 R111, R195.reuse, 0x9b, RZ ;  /* 0x0000009bc36f7810 */ /* 0x040fe20007ffe0ff */
[----:B------:R-:W-:Y:S01]  /*19b0*/  IMAD.MOV R9, RZ, RZ, -R9 ;  /* 0x000000ffff097224 */ /* 0x000fe200078e0a09 */
[----:B------:R-:W-:Y:S01]  /*19c0*/  IADD3 R113, R195, 0x9c, RZ ;  /* 0x0000009cc3717810 */ /* 0x000fe20007ffe0ff */
[--C-:B------:R-:W-:Y:S01]  /*19d0*/  @!P0 IMAD.IADD R2, R2, 0x1, -R7.reuse ;  /* 0x0000000102028824 */ /* 0x100fe200078e0a07 */
[----:B------:R-:W-:Y:S01]  /*19e0*/  ISETP.GE.AND P0, PT, R11, RZ, PT ;  /* 0x000000ff0b00720c */ /* 0x000fe20003f06270 */
[----:B------:R-:W-:Y:S01]  /*19f0*/  IMAD R16, R7, R9, R20 ;  /* 0x0000000907107224 */ /* 0x000fe200078e0214 */
[----:B------:R-:W-:Y:S01]  /*1a00*/  IADD3 R9, R195, 0x16, RZ ;  /* 0x00000016c3097810 */ /* 0x000fe20007ffe0ff */
[----:B------:R-:W-:Y:S01]  /*1a10*/  IMAD R12, R7, R12, R18 ;  /* 0x0000000c070c7224 */ /* 0x000fe200078e0212 */
[----:B------:R-:W-:Y:S01]  /*1a20*/  IADD3 R11, R195, 0x17, RZ ;  /* 0x00000017c30b7810 */ /* 0x000fe20007ffe0ff */
[--C-:B------:R-:W-:Y:S01]  /*1a30*/  @!P4 IMAD.IADD R6, R6, 0x1, -R7.reuse ;  /* 0x000000010606c824 */ /* 0x100fe200078e0a07 */
[----:B------:R-:W-:Y:S01]  /*1a40*/  IABS R18, R9 ;  /* 0x0000000900127213 */ /* 0x000fe20000000000 */
[----:B------:R-:W-:Y:S01]  /*1a50*/  IMAD.MOV.U32 R183, RZ, RZ, R2 ;  /* 0x000000ffffb77224 */ /* 0x000fe200078e0002 */
[----:B------:R-:W-:Y:S01]  /*1a60*/  IABS R20, R11 ;  /* 0x0000000b00147213 */ /* 0x000fe20000000000 */
[----:B------:R-:W-:Y:S01]  /*1a70*/  @!P6 IMAD.IADD R10, R10, 0x1, -R7 ;  /* 0x000000010a0ae824 */ /* 0x000fe200078e0a07 */
[C---:B------:R-:W-:Y:S01]  /*1a80*/  ISETP.GT.U32.AND P4, PT, R7.reuse, R14, PT ;  /* 0x0000000e0700720c */ /* 0x040fe20003f84070 */
[----:B------:R-:W-:Y:S01]  /*1a90*/  @!P1 IMAD.MOV R183, RZ, RZ, -R183 ;  /* 0x000000ffffb79224 */ /* 0x000fe200078e0ab7 */
[----:B------:R-:W-:Y:S01]  /*1aa0*/  ISETP.GT.U32.AND P1, PT, R7, R6, PT ;  /* 0x000000060700720c */ /* 0x000fe20003f24070 */
[----:B------:R-:W-:Y:S01]  /*1ab0*/  IMAD.HI.U32 R2, R247, R18, RZ ;  /* 0x00000012f7027227 */ /* 0x000fe200078e00ff */
[----:B------:R-:W-:-:S02]  /*1ac0*/  ISETP.GT.U32.AND P6, PT, R7, R10, PT ;  /* 0x0000000a0700720c */ /* 0x000fc40003fc4070 */
[----:B------:R-:W-:Y:S01]  /*1ad0*/  IADD3 R114, R195, 0x9d, RZ ;  /* 0x0000009dc3727810 */ /* 0x000fe20007ffe0ff */
[----:B------:R-:W-:Y:S01]  /*1ae0*/  IMAD.HI.U32 R3, R247, R20, RZ ;  /* 0x00000014f7037227 */ /* 0x000fe200078e00ff */
[C---:B------:R-:W-:Y:S02]  /*1af0*/  IADD3 R115, R195.reuse, 0x9f, RZ ;  /* 0x0000009fc3737810 */ /* 0x040fe40007ffe0ff */
[----:B------:R-:W-:Y:S01]  /*1b00*/  IABS R110, R114 ;  /* 0x00000072006e7213 */ /* 0x000fe20000000000 */
[----:B------:R-:W-:Y:S01]  /*1b10*/  IMAD.MOV.U32 R182, RZ, RZ, R4 ;  /* 0x000000ffffb67224 */ /* 0x000fe200078e0004 */
[----:B------:R-:W-:Y:S01]  /*1b20*/  IABS R112, R115 ;  /* 0x0000007300707213 */ /* 0x000fe20000000000 */
[----:B------:R-:W-:Y:S01]  /*1b30*/  IMAD.MOV R2, RZ, RZ, -R2 ;  /* 0x000000ffff027224 */ /* 0x000fe200078e0a02 */
[C---:B------:R-:W-:Y:S01]  /*1b40*/  IADD3 R119, R195.reuse, 0xa6, RZ ;  /* 0x000000a6c3777810 */ /* 0x040fe20007ffe0ff */
[----:B------:R-:W-:Y:S01]  /*1b50*/  IMAD.MOV R4, RZ, RZ, -R3 ;  /* 0x000000ffff047224 */ /* 0x000fe200078e0a03 */
[----:B------:R-:W-:Y:S01]  /*1b60*/  IADD3 R125, R195, 0xaa, RZ ;  /* 0x000000aac37d7810 */ /* 0x000fe20007ffe0ff */
[----:B------:R-:W-:Y:S01]  /*1b70*/  @!P2 IMAD.MOV R182, RZ, RZ, -R182 ;  /* 0x000000ffffb6a224 */ /* 0x000fe200078e0ab6 */
[C---:B------:R-:W-:Y:S01]  /*1b80*/  ISETP.GT.U32.AND P2, PT, R7.reuse, R12, PT ;  /* 0x0000000c0700720c */ /* 0x040fe20003f44070 */
[--C-:B------:R-:W-:Y:S01]  /*1b90*/  @!P4 IMAD.IADD R14, R14, 0x1, -R7.reuse ;  /* 0x000000010e0ec824 */ /* 0x100fe200078e0a07 */
[C---:B------:R-:W-:Y:S01]  /*1ba0*/  ISETP.GT.U32.AND P4, PT, R7.reuse, R16, PT ;  /* 0x000000100700720c */ /* 0x040fe20003f84070 */
[C---:B------:R-:W-:Y:S01]  /*1bb0*/  IMAD R2, R7.reuse, R2, R18 ;  /* 0x0000000207027224 */ /* 0x040fe200078e0212 */
[----:B------:R-:W-:Y:S01]  /*1bc0*/  IABS R124, R125 ;  /* 0x0000007d007c7213 */ /* 0x000fe20000000000 */
[----:B------:R-:W-:Y:S01]  /*1bd0*/  IMAD R4, R7, R4, R20 ;  /* 0x0000000407047224 */ /* 0x000fe200078e0214 */
[----:B------:R-:W-:Y:S01]  /*1be0*/  IADD3 R123, R195, 0xa9, RZ ;  /* 0x000000a9c37b7810 */ /* 0x000fe20007ffe0ff */
[--C-:B------:R-:W-:Y:S01]  /*1bf0*/  @!P1 IMAD.IADD R6, R6, 0x1, -R7.reuse ;  /* 0x0000000106069824 */ /* 0x100fe200078e0a07 */
[C---:B------:R-:W-:Y:S01]  /*1c00*/  ISETP.GT.U32.AND P1, PT, R7.reuse, R2, PT ;  /* 0x000000020700720c */ /* 0x040fe20003f24070 */
[--C-:B------:R-:W-:Y:S01]  /*1c10*/  @!P6 IMAD.IADD R10, R10, 0x1, -R7.reuse ;  /* 0x000000010a0ae824 */ /* 0x100fe200078e0a07 */
[----:B------:R-:W-:Y:S01]  /*1c20*/  ISETP.GT.U32.AND P6, PT, R7, R4, PT ;  /* 0x000000040700720c */ /* 0x000fe20003fc4070 */
[----:B------:R-:W-:Y:S01]  /*1c30*/  IMAD.MOV.U32 R185, RZ, RZ, R14 ;  /* 0x000000ffffb97224 */ /* 0x000fe200078e000e */
[----:B------:R-:W-:Y:S01]  /*1c40*/  IABS R122, R123 ;  /* 0x0000007b007a7213 */ /* 0x000fe20000000000 */
[--C-:B------:R-:W-:Y:S01]  /*1c50*/  @!P2 IMAD.IADD R12, R12, 0x1, -R7.reuse ;  /* 0x000000010c0ca824 */ /* 0x100fe200078e0a07 */
[----:B------:R-:W-:Y:S01]  /*1c60*/  ISETP.GE.AND P2, PT, R13, RZ, PT ;  /* 0x000000ff0d00720c */ /* 0x000fe20003f46270 */
[----:B------:R-:W-:Y:S01]  /*1c70*/  @!P4 IMAD.IADD R16, R16, 0x1, -R7 ;  /* 0x000000011010c824 */ /* 0x000fe200078e0a07 */
[----:B------:R-:W-:Y:S01]  /*1c80*/  IADD3 R13, R195, 0x1a, RZ ;  /* 0x0000001ac30d7810 */ /* 0x000fe20007ffe0ff */
[----:B------:R-:W-:Y:S01]  /*1c90*/  IMAD.HI.U32 R5, R247, R24, RZ ;  /* 0x00000018f7057227 */ /* 0x000fe200078e00ff */
[----:B------:R-:W-:-:S02]  /*1ca0*/  ISETP.GE.AND P4, PT, R15, RZ, PT ;  /* 0x000000ff0f00720c */ /* 0x000fc40003f86270 */
[----:B------:R-:W-:Y:S01]  /*1cb0*/  IADD3 R15, R195, 0x1b, RZ ;  /* 0x0000001bc30f7810 */ /* 0x000fe20007ffe0ff */
[--C-:B------:R-:W-:Y:S01]  /*1cc0*/  @!P1 IMAD.IADD R2, R2, 0x1, -R7.reuse ;  /* 0x0000000102029824 */ /* 0x100fe200078e0a07 */
[C---:B------:R-:W-:Y:S01]  /*1cd0*/  ISETP.GT.U32.AND P1, PT, R7.reuse, R12, PT ;  /* 0x0000000c0700720c */ /* 0x040fe20003f24070 */
[----:B------:R-:W-:Y:S01]  /*1ce0*/  @!P6 IMAD.IADD R4, R4, 0x1, -R7 ;  /* 0x000000010404e824 */ /* 0x000fe200078e0a07 */
[C---:B------:R-:W-:Y:S01]  /*1cf0*/  ISETP.GT.U32.AND P6, PT, R7.reuse, R16, PT ;  /* 0x000000100700720c */ /* 0x040fe20003fc4070 */
[----:B------:R-:W-:Y:S01]  /*1d00*/  @!P5 IMAD.MOV R185, RZ, RZ, -R185 ;  /* 0x000000ffffb9d224 */ /* 0x000fe200078e0ab9 */
[----:B------:R-:W-:Y:S01]  /*1d10*/  ISETP.GT.U32.AND P5, PT, R7, R2, PT ;  /* 0x000000020700720c */ /* 0x000fe20003fa4070 */
[----:B------:R-:W-:Y:S01]  /*1d20*/  IMAD.HI.U32 R3, R247, R22, RZ ;  /* 0x00000016f7037227 */ /* 0x000fe200078e00ff */
[C---:B------:R-:W-:Y:S02]  /*1d30*/  IADD3 R127, R195.reuse, 0xad, RZ ;  /* 0x000000adc37f7810 */ /* 0x040fe40007ffe0ff */
[----:B------:R-:W-:Y:S01]  /*1d40*/  IADD3 R129, R195, 0xb1, RZ ;  /* 0x000000b1c3817810 */ /* 0x000fe20007ffe0ff */
[----:B------:R-:W-:Y:S01]  /*1d50*/  IMAD.MOV R5, RZ, RZ, -R5 ;  /* 0x000000ffff057224 */ /* 0x000fe200078e0a05 */
[----:B------:R-:W-:Y:S01]  /*1d60*/  IABS R126, R127 ;  /* 0x0000007f007e7213 */ /* 0x000fe20000000000 */
[----:B------:R-:W-:Y:S01]  /*1d70*/  IMAD.MOV.U32 R181, RZ, RZ, R6 ;  /* 0x000000ffffb57224 */ /* 0x000fe200078e0006 */
[----:B------:R-:W-:Y:S01]  /*1d80*/  IABS R6, R13 ;  /* 0x0000000d00067213 */ /* 0x000fe20000000000 */
[----:B------:R-:W-:Y:S01]  /*1d90*/  IMAD.MOV R3, RZ, RZ, -R3 ;  /* 0x000000ffff037224 */ /* 0x000fe200078e0a03 */
[----:B------:R-:W-:Y:S01]  /*1da0*/  IABS R130, R129 ;  /* 0x0000008100827213 */ /* 0x000fe20000000000 */
[----:B------:R-:W-:Y:S01]  /*1db0*/  IMAD R20, R7, R5, R24 ;  /* 0x0000000507147224 */ /* 0x000fe200078e0218 */
[----:B------:R-:W-:Y:S01]  /*1dc0*/  IADD3 R24, R195, 0x42, RZ ;  /* 0x00000042c3187810 */ /* 0x000fe20007ffe0ff */
[----:B------:R-:W-:Y:S01]  /*1dd0*/  @!P3 IMAD.MOV R181, RZ, RZ, -R181 ;  /* 0x000000ffffb5b224 */ /* 0x000fe200078e0ab5 */
[C---:B------:R-:W-:Y:S01]  /*1de0*/  ISETP.GT.U32.AND P3, PT, R7.reuse, R4, PT ;  /* 0x000000040700720c */ /* 0x040fe20003f64070 */
[----:B------:R-:W-:Y:S01]  /*1df0*/  IMAD R18, R7, R3, R22 ;  /* 0x0000000307127224 */ /* 0x000fe200078e0216 */
[----:B------:R-:W-:Y:S01]  /*1e00*/  IADD3 R137, R195, 0xb2, RZ ;  /* 0x000000b2c3897810 */ /* 0x000fe20007ffe0ff */
[----:B------:R-:W-:Y:S01]  /*1e10*/  IMAD.MOV.U32 R180, RZ, RZ, R10 ;  /* 0x000000ffffb47224 */ /* 0x000fe200078e000a */
[----:B------:R-:W-:Y:S01]  /*1e20*/  IABS R10, R15 ;  /* 0x0000000f000a7213 */ /* 0x000fe20000000000 */
[--C-:B------:R-:W-:Y:S01]  /*1e30*/  @!P1 IMAD.IADD R12, R12, 0x1, -R7.reuse ;  /* 0x000000010c0c9824 */ /* 0x100fe200078e0a07 */
[----:B------:R-:W-:Y:S01]  /*1e40*/  ISETP.GE.AND P1, PT, R9, RZ, PT ;  /* 0x000000ff0900720c */ /* 0x000fe20003f26270 */
[----:B------:R-:W-:Y:S01]  /*1e50*/  @!P6 IMAD.IADD R16, R16, 0x1, -R7 ;  /* 0x000000011010e824 */ /* 0x000fe200078e0a07 */
[----:B------:R-:W-:Y:S01]  /*1e60*/  ISETP.GT.U32.AND P6, PT, R7, R20, PT ;  /* 0x000000140700720c */ /* 0x000fe20003fc4070 */
[----:B------:R-:W-:Y:S01]  /*1e70*/  IMAD.HI.U32 R3, R247, R6, RZ ;  /* 0x00000006f7037227 */ /* 0x000fe200078e00ff */
[----:B------:R-:W-:-:S02]  /*1e80*/  IADD3 R9, R195, 0x1e, RZ ;  /* 0x0000001ec3097810 */ /* 0x000fc40007ffe0ff */
[----:B------:R-:W-:Y:S01]  /*1e90*/  IADD3 R138, R195, 0xb3, RZ ;  /* 0x000000b3c38a7810 */ /* 0x000fe20007ffe0ff */
[----:B------:R-:W-:Y:S01]  /*1ea0*/  @!P0 IMAD.MOV R180, RZ, RZ, -R180 ;  /* 0x000000ffffb48224 */ /* 0x000fe200078e0ab4 */
[----:B------:R-:W-:Y:S01]  /*1eb0*/  ISETP.GT.U32.AND P0, PT, R7, R18, PT ;  /* 0x000000120700720c */ /* 0x000fe20003f04070 */
[----:B------:R-:W-:Y:S01]  /*1ec0*/  @!P5 IMAD.IADD R2, R2, 0x1, -R7 ;  /* 0x000000010202d824 */ /* 0x000fe200078e0a07 */
[----:B------:R-:W-:Y:S01]  /*1ed0*/  ISETP.GE.AND P5, PT, R11, RZ, PT ;  /* 0x000000ff0b00720c */ /* 0x000fe20003fa6270 */
[----:B------:R-:W-:Y:S01]  /*1ee0*/  IMAD.HI.U32 R5, R247, R10, RZ ;  /* 0x0000000af7057227 */ /* 0x000fe200078e00ff */
[----:B------:R-:W-:Y:S02]  /*1ef0*/  IADD3 R11, R195, 0x21, RZ ;  /* 0x00000021c30b7810 */ /* 0x000fe40007ffe0ff */
[----:B------:R-:W-:Y:S01]  /*1f00*/  IABS R132, R138 ;  /* 0x0000008a00847213 */ /* 0x000fe20000000000 */
[----:B------:R-:W-:Y:S01]  /*1f10*/  IMAD.MOV R3, RZ, RZ, -R3 ;  /* 0x000000ffff037224 */ /* 0x000fe200078e0a03 */
[----:B------:R-:W-:Y:S01]  /*1f20*/  IABS R14, R11 ;  /* 0x0000000b000e7213 */ /* 0x000fe20000000000 */
[----:B------:R-:W-:Y:S01]  /*1f30*/  @!P3 IMAD.IADD R4, R4, 0x1, -R7 ;  /* 0x000000010404b824 */ /* 0x000fe200078e0a07 */
[----:B------:R-:W-:Y:S01]  /*1f40*/  ISETP.GE.AND P3, PT, R17, RZ, PT ;  /* 0x000000ff1100720c */ /* 0x000fe20003f66270 */
[----:B------:R-:W-:Y:S01]  /*1f50*/  IMAD.MOV R5, RZ, RZ, -R5 ;  /* 0x000000ffff057224 */ /* 0x000fe200078e0a05 */
[----:B------:R-:W-:Y:S01]  /*1f60*/  IADD3 R17, R195, 0x25, RZ ;  /* 0x00000025c3117810 */ /* 0x000fe20007ffe0ff */
[----:B------:R-:W-:Y:S01]  /*1f70*/  IMAD R6, R7, R3, R6 ;  /* 0x0000000307067224 */ /* 0x000fe200078e0206 */
[C---:B------:R-:W-:Y:S01]  /*1f80*/  IADD3 R3, R195.reuse, 0x1c, RZ ;  /* 0x0000001cc3037810 */ /* 0x040fe20007ffe0ff */
[----:B------:R-:W-:Y:S01]  /*1f90*/  IMAD.MOV.U32 R244, RZ, RZ, R2 ;  /* 0x000000fffff47224 */ /* 0x000fe200078e0002 */
[C---:B------:R-:W-:Y:S01]  /*1fa0*/  IADD3 R139, R195.reuse, 0xb4, RZ ;  /* 0x000000b4c38b7810 */ /* 0x040fe20007ffe0ff */
[----:B------:R-:W-:Y:S01]  /*1fb0*/  IMAD.MOV.U32 R242, RZ, RZ, R16 ;  /* 0x000000fffff27224 */ /* 0x000fe200078e0010 */
[----:B------:R-:W-:Y:S01]  /*1fc0*/  IADD3 R141, R195, 0xb6, RZ ;  /* 0x000000b6c38d7810 */ /* 0x000fe20007ffe0ff */
[--C-:B------:R-:W-:Y:S01]  /*1fd0*/  @!P6 IMAD.IADD R20, R20, 0x1, -R7.reuse ;  /* 0x000000011414e824 */ /* 0x100fe200078e0a07 */
[----:B------:R-:W-:Y:S01]  /*1fe0*/  ISETP.GE.AND P6, PT, R13, RZ, PT ;  /* 0x000000ff0d00720c */ /* 0x000fe20003fc6270 */
[----:B------:R-:W-:Y:S01]  /*1ff0*/  IMAD R2, R7, R5, R10 ;  /* 0x0000000507027224 */ /* 0x000fe200078e020a */
[----:B------:R-:W-:Y:S01]  /*2000*/  IABS R10, R3 ;  /* 0x00000003000a7213 */ /* 0x000fe20000000000 */
[----:B------:R-:W-:Y:S01]  /*2010*/  IMAD.MOV.U32 R206, RZ, RZ, R4 ;  /* 0x000000ffffce7224 */ /* 0x000fe200078e0004 */
[----:B------:R-:W-:Y:S01]  /*2020*/  IADD3 R4, R195, 0x1d, RZ ;  /* 0x0000001dc3047810 */ /* 0x000fe20007ffe0ff */
[----:B------:R-:W-:Y:S01]  /*2030*/  @!P1 IMAD.MOV R244, RZ, RZ, -R244 ;  /* 0x000000fffff49224 */ /* 0x000fe200078e0af4 */
[----:B------:R-:W-:Y:S01]  /*2040*/  ISETP.GT.U32.AND P1, PT, R7, R6, PT ;  /* 0x000000060700720c */ /* 0x000fe20003f24070 */
[----:B------:R-:W-:Y:S01]  /*2050*/  @!P0 IMAD.IADD R18, R18, 0x1, -R7 ;  /* 0x0000000112128824 */ /* 0x000fe200078e0a07 */
[----:B------:R-:W-:Y:S01]  /*2060*/  ISETP.GE.AND P0, PT, R19, RZ, PT ;  /* 0x000000ff1300720c */ /* 0x000fe20003f06270 */
[----:B------:R-:W-:Y:S01]  /*2070*/  IMAD.MOV.U32 R241, RZ, RZ, R12 ;  /* 0x000000fffff17224 */ /* 0x000fe200078e000c */
[----:B------:R-:W-:Y:S01]  /*2080*/  IABS R12, R4 ;  /* 0x00000004000c7213 */ /* 0x000fe20000000000 */
[----:B------:R-:W-:Y:S01]  /*2090*/  @!P4 IMAD.MOV R242, RZ, RZ, -R242 ;  /* 0x000000fffff2c224 */ /* 0x000fe200078e0af2 */
[C---:B------:R-:W-:Y:S01]  /*20a0*/  ISETP.GT.U32.AND P4, PT, R7.reuse, R20, PT ;  /* 0x000000140700720c */ /* 0x040fe20003f84070 */
[----:B------:R-:W-:Y:S01]  /*20b0*/  @!P5 IMAD.MOV R206, RZ, RZ, -R206 ;  /* 0x000000ffffced224 */ /* 0x000fe200078e0ace */
[C---:B------:R-:W-:Y:S01]  /*20c0*/  ISETP.GT.U32.AND P5, PT, R7.reuse, R2, PT ;  /* 0x000000020700720c */ /* 0x040fe20003fa4070 */
[----:B------:R-:W-:Y:S01]  /*20d0*/  @!P2 IMAD.MOV R241, RZ, RZ, -R241 ;  /* 0x000000fffff1a224 */ /* 0x000fe200078e0af1 */
[----:B------:R-:W-:-:S02]  /*20e0*/  ISETP.GT.U32.AND P2, PT, R7, R18, PT ;  /* 0x000000120700720c */ /* 0x000fc40003f44070 */
[----:B------:R-:W-:Y:S01]  /*20f0*/  IADD3 R13, R195, 0x23, RZ ;  /* 0x00000023c30d7810 */ /* 0x000fe20007ffe0ff */
[--C-:B------:R-:W-:Y:S01]  /*2100*/  @!P1 IMAD.IADD R6, R6, 0x1, -R7.reuse ;  /* 0x0000000106069824 */ /* 0x100fe200078e0a07 */
[----:B------:R-:W-:Y:S01]  /*2110*/  ISETP.GE.AND P1, PT, R4, RZ, PT ;  /* 0x000000ff0400720c */ /* 0x000fe20003f26270 */
[----:B------:R-:W-:Y:S01]  /*2120*/  IMAD.HI.U32 R4, R247, R12, RZ ;  /* 0x0000000cf7047227 */ /* 0x000fe200078e00ff */
[----:B------:R-:W-:Y:S02]  /*2130*/  IADD3 R140, R195, 0xb5, RZ ;  /* 0x000000b5c38c7810 */ /* 0x000fe40007ffe0ff */
[----:B------:R-:W-:Y:S01]  /*2140*/  IABS R136, R141 ;  /* 0x0000008d00887213 */ /* 0x000fe20000000000 */
[--C-:B------:R-:W-:Y:S01]  /*2150*/  @!P4 IMAD.IADD R20, R20, 0x1, -R7.reuse ;  /* 0x000000011414c824 */ /* 0x100fe200078e0a07 */
[----:B------:R-:W-:Y:S01]  /*2160*/  ISETP.GE.AND P4, PT, R3, RZ, PT ;  /* 0x000000ff0300720c */ /* 0x000fe20003f86270 */
[----:B------:R-:W-:Y:S01]  /*2170*/  @!P5 IMAD.IADD R2, R2, 0x1, -R7 ;  /* 0x000000010202d824 */ /* 0x000fe200078e0a07 */
[----:B------:R-:W-:Y:S01]  /*2180*/  ISETP.GT.U32.AND P5, PT, R7, R6, PT ;  /* 0x000000060700720c */ /* 0x000fe20003fa4070 */
[----:B------:R-:W-:Y:S01]  /*2190*/  IMAD.HI.U32 R3, R247, R10, RZ ;  /* 0x0000000af7037227 */ /* 0x000fe200078e00ff */
[----:B------:R-:W-:-:S02]  /*21a0*/  IABS R134, R140 ;  /* 0x0000008c00867213 */ /* 0x000fc40000000000 */
[----:B------:R-:W-:Y:S01]  /*21b0*/  IADD3 R147, R195, 0xc0, RZ ;  /* 0x000000c0c3937810 */ /* 0x000fe20007ffe0ff */
[----:B------:R-:W-:Y:S01]  /*21c0*/  @!P2 IMAD.IADD R18, R18, 0x1, -R7 ;  /* 0x000000011212a824 */ /* 0x000fe200078e0a07 */
[----:B------:R-:W-:Y:S01]  /*21d0*/  ISETP.GE.AND P2, PT, R15, RZ, PT ;  /* 0x000000ff0f00720c */ /* 0x000fe20003f46270 */
[----:B------:R-:W-:Y:S01]  /*21e0*/  IMAD.MOV R3, RZ, RZ, -R3 ;  /* 0x000000ffff037224 */ /* 0x000fe200078e0a03 */
[C---:B------:R-:W-:Y:S01]  /*21f0*/  IADD3 R15, R195.reuse, 0x24, RZ ;  /* 0x00000024c30f7810 */ /* 0x040fe20007ffe0ff */
[----:B------:R-:W-:Y:S01]  /*2200*/  IMAD.MOV.U32 R205, RZ, RZ, R18 ;  /* 0x000000ffffcd7224 */ /* 0x000fe200078e0012 */
[----:B------:R-:W-:Y:S01]  /*2210*/  IADD3 R148, R195, 0xc1, RZ ;  /* 0x000000c1c3947810 */ /* 0x000fe20007ffe0ff */
[----:B------:R-:W-:Y:S01]  /*2220*/  IMAD.MOV R5, RZ, RZ, -R4 ;  /* 0x000000ffff057224 */ /* 0x000fe200078e0a04 */
[----:B------:R-:W-:Y:S01]  /*2230*/  IABS R18, R15 ;  /* 0x0000000f00127213 */ /* 0x000fe20000000000 */
[----:B------:R-:W-:Y:S01]  /*2240*/  IMAD R4, R7, R3, R10 ;  /* 0x0000000307047224 */ /* 0x000fe200078e020a */
[----:B------:R-:W-:Y:S01]  /*2250*/  IADD3 R3, R195, 0x1f, RZ ;  /* 0x0000001fc3037810 */ /* 0x000fe20007ffe0ff */
[----:B------:R-:W-:Y:S01]  /*2260*/  @!P3 IMAD.MOV R205, RZ, RZ, -R205 ;  /* 0x000000ffffcdb224 */ /* 0x000fe200078e0acd */
[C---:B------:R-:W-:Y:S01]  /*2270*/  ISETP.GT.U32.AND P3, PT, R7.reuse, R2, PT ;  /* 0x000000020700720c */ /* 0x040fe20003f64070 */
[----:B------:R-:W-:Y:S01]  /*2280*/  @!P5 IMAD.IADD R6, R6, 0x1, -R7 ;  /* 0x000000010606d824 */ /* 0x000fe200078e0a07 */
[C---:B------:R-:W-:Y:S01]  /*2290*/  ISETP.GT.U32.AND P5, PT, R7.reuse, R4, PT ;  /* 0x000000040700720c */ /* 0x040fe20003fa4070 */
[----:B------:R-:W-:Y:S01]  /*22a0*/  IMAD.MOV.U32 R203, RZ, RZ, R20 ;  /* 0x000000ffffcb7224 */ /* 0x000fe200078e0014 */
[----:B------:R-:W-:Y:S01]  /*22b0*/  IABS R20, R17 ;  /* 0x0000001100147213 */ /* 0x000fe20000000000 */
[----:B------:R-:W-:Y:S01]  /*22c0*/  IMAD R10, R7, R5, R12 ;  /* 0x00000005070a7224 */ /* 0x000fe200078e020c */
[----:B------:R-:W-:Y:S01]  /*22d0*/  IABS R5, R3 ;  /* 0x0000000300057213 */ /* 0x000fe20000000000 */
[----:B------:R-:W-:Y:S01]  /*22e0*/  @!P0 IMAD.MOV R203, RZ, RZ, -R203 ;  /* 0x000000ffffcb8224 */ /* 0x000fe200078e0acb */
[----:B------:R-:W-:Y:S01]  /*22f0*/  ISETP.GE.AND P0, PT, R9, RZ, PT ;  /* 0x000000ff0900720c */ /* 0x000fe20003f06270 */
[----:B------:R-:W-:Y:S01]  /*2300*/  IMAD.MOV.U32 R204, RZ, RZ, R6 ;  /* 0x000000ffffcc7224 */ /* 0x000fe200078e0006 */
[----:B------:R-:W-:Y:S01]  /*2310*/  IABS R9, R9 ;  /* 0x0000000900097213 */ /* 0x000fe20000000000 */
[----:B------:R-:W-:Y:S01]  /*2320*/  IMAD.MOV.U32 R6, RZ, RZ, R5 ;  /* 0x000000ffff067224 */ /* 0x000fe200078e0005 */
[----:B------:R-:W-:Y:S01]  /*2330*/  IABS R146, R148 ;  /* 0x0000009400927213 */ /* 0x000fe20000000000 */
[----:B------:R-:W-:Y:S01]  /*2340*/  @!P6 IMAD.MOV R204, RZ, RZ, -R204 ;  /* 0x000000ffffcce224 */ /* 0x000fe200078e0acc */
[----:B------:R-:W-:Y:S01]  /*2350*/  ISETP.GT.U32.AND P6, PT, R7, R10, PT ;  /* 0x0000000a0700720c */ /* 0x000fe20003fc4070 */
[----:B------:R-:W-:Y:S01]  /*2360*/  @!P3 IMAD.IADD R2, R2, 0x1, -R7 ;  /* 0x000000010202b824 */ /* 0x000fe200078e0a07 */
[----:B------:R-:W-:Y:S01]  /*2370*/  ISETP.GE.AND P3, PT, R3, RZ, PT ;  /* 0x000000ff0300720c */ /* 0x000fe20003f66270 */
[----:B------:R-:W-:Y:S01]  /*2380*/  IMAD.MOV.U32 R12, RZ, RZ, R9 ;  /* 0x000000ffff0c7224 */ /* 0x000fe200078e0009 */
[C---:B------:R-:W-:Y:S01]  /*2390*/  IADD3 R9, R195.reuse, 0x20, RZ ;  /* 0x00000020c3097810 */ /* 0x040fe20007ffe0ff */
[----:B------:R-:W-:Y:S01]  /*23a0*/  @!P5 IMAD.IADD R4, R4, 0x1, -R7 ;  /* 0x000000010404d824 */ /* 0x000fe200078e0a07 */
[C---:B------:R-:W-:Y:S01]  /*23b0*/  IADD3 R153, R195.reuse, 0xc5, RZ ;  /* 0x000000c5c3997810 */ /* 0x040fe20007ffe0ff */
[----:B------:R-:W-:Y:S01]  /*23c0*/  IMAD.MOV.U32 R202, RZ, RZ, R2 ;  /* 0x000000ffffca7224 */ /* 0x000fe200078e0002 */
[----:B------:R-:W-:Y:S01]  /*23d0*/  IADD3 R154, R195, 0xc6, RZ ;  /* 0x000000c6c39a7810 */ /* 0x000fe20007ffe0ff */
[----:B------:R-:W-:Y:S01]  /*23e0*/  IMAD.HI.U32 R3, R247, R12, RZ ;  /* 0x0000000cf7037227 */ /* 0x000fe200078e00ff */
[----:B------:R-:W-:-:S02]  /*23f0*/  ISETP.GT.U32.AND P5, PT, R7, R4, PT ;  /* 0x000000040700720c */ /* 0x000fc40003fa4070 */
[----:B------:R-:W-:Y:S01]  /*2400*/  IABS R150, R153 ;  /* 0x0000009900967213 */ /* 0x000fe20000000000 */
[----:B------:R-:W-:Y:S01]  /*2410*/  @!P2 IMAD.MOV R202, RZ, RZ, -R202 ;  /* 0x000000ffffcaa224 */ /* 0x000fe200078e0aca */
[----:B------:R-:W-:Y:S01]  /*2420*/  ISETP.GE.AND P2, PT, R9, RZ, PT ;  /* 0x000000ff0900720c */ /* 0x000fe20003f46270 */
[----:B------:R-:W-:Y:S01]  /*2430*/  IMAD.MOV R5, RZ, RZ, -R3 ;  /* 0x000000ffff057224 */ /* 0x000fe200078e0a03 */
[----:B------:R-:W-:Y:S01]  /*2440*/  IABS R9, R9 ;  /* 0x0000000900097213 */ /* 0x000fe20000000000 */
[----:B------:R-:W-:Y:S01]  /*2450*/  IMAD.HI.U32 R3, R247, R6, RZ ;  /* 0x00000006f7037227 */ /* 0x000fe200078e00ff */
[----:B------:R-:W-:Y:S02]  /*2460*/  IABS R152, R154 ;  /* 0x0000009a00987213 */ /* 0x000fe40000000000 */
[C---:B------:R-:W-:Y:S01]  /*2470*/  IADD3 R157, R195.reuse, 0xc9, RZ ;  /* 0x000000c9c39d7810 */ /* 0x040fe20007ffe0ff */
[----:B------:R-:W-:Y:S01]  /*2480*/  @!P6 IMAD.IADD R10, R10, 0x1, -R7 ;  /* 0x000000010a0ae824 */ /* 0x000fe200078e0a07 */
[----:B------:R-:W-:Y:S01]  /*2490*/  IADD3 R158, R195, 0xca, RZ ;  /* 0x000000cac39e7810 */ /* 0x000fe20007ffe0ff */
[----:B------:R-:W-:Y:S01]  /*24a0*/  IMAD R2, R7, R5, R12 ;  /* 0x0000000507027224 */ /* 0x000fe200078e020c */
[----:B------:R-:W-:Y:S01]  /*24b0*/  IADD3 R159, R195, 0xcb, RZ ;  /* 0x000000cbc39f7810 */ /* 0x000fe20007ffe0ff */
[----:B------:R-:W-:Y:S01]  /*24c0*/  IMAD.MOV R3, RZ, RZ, -R3 ;  /* 0x000000ffff037224 */ /* 0x000fe200078e0a03 */
[----:B------:R-:W-:Y:S01]  /*24d0*/  ISETP.GT.U32.AND P6, PT, R7, R10, PT ;  /* 0x0000000a0700720c */ /* 0x000fe20003fc4070 */
[----:B------:R-:W-:Y:S01]  /*24e0*/  IMAD.MOV.U32 R12, RZ, RZ, R9 ;  /* 0x000000ffff0c7224 */ /* 0x000fe200078e0009 */
[----:B------:R-:W-:Y:S01]  /*24f0*/  IADD3 R9, R195, 0x22, RZ ;  /* 0x00000022c3097810 */ /* 0x000fe20007ffe0ff */
[----:B------:R-:W-:Y:S01]  /*2500*/  IMAD R6, R7, R3, R6 ;  /* 0x0000000307067224 */ /* 0x000fe200078e0206 */
[----:B------:R-:W-:Y:S01]  /*2510*/  IABS R156, R159 ;  /* 0x0000009f009c7213 */ /* 0x000fe20000000000 */
[----:B------:R-:W-:Y:S01]  /*2520*/  IMAD.HI.U32 R3, R247, R12, RZ ;  /* 0x0000000cf7037227 */ /* 0x000fe200078e00ff */
[----:B------:R-:W-:-:S02]  /*2530*/  IABS R16, R9 ;  /* 0x0000000900107213 */ /* 0x000fc40000000000 */
[----:B------:R-:W-:Y:S01]  /*2540*/  IADD3 R165, R195, 0xd2, RZ ;  /* 0x000000d2c3a57810 */ /* 0x000fe20007ffe0ff */
[----:B------:R-:W-:Y:S01]  /*2550*/  @!P5 IMAD.IADD R4, R4, 0x1, -R7 ;  /* 0x000000010404d824 */ /* 0x000fe200078e0a07 */
[----:B------:R-:W-:Y:S01]  /*2560*/  ISETP.GT.U32.AND P5, PT, R7, R2, PT ;  /* 0x000000020700720c */ /* 0x000fe20003fa4070 */
[----:B------:R-:W-:Y:S01]  /*2570*/  IMAD.HI.U32 R5, R247, R14, RZ ;  /* 0x0000000ef7057227 */ /* 0x000fe200078e00ff */
[----:B------:R-:W-:Y:S02]  /*2580*/  IABS R164, R165 ;  /* 0x000000a500a47213 */ /* 0x000fe40000000000 */
[C---:B------:R-:W-:Y:S01]  /*2590*/  IADD3 R167, R195.reuse, 0xd6, RZ ;  /* 0x000000d6c3a77810 */ /* 0x040fe20007ffe0ff */
[----:B------:R-:W-:Y:S01]  /*25a0*/  IMAD.MOV R3, RZ, RZ, -R3 ;  /* 0x000000ffff037224 */ /* 0x000fe200078e0a03 */
[C---:B------:R-:W-:Y:S01]  /*25b0*/  IADD3 R169, R195.reuse, 0xd7, RZ ;  /* 0x000000d7c3a97810 */ /* 0x040fe20007ffe0ff */
[----:B------:R-:W-:Y:S01]  /*25c0*/  IMAD.MOV.U32 R201, RZ, RZ, R4 ;  /* 0x000000ffffc97224 */ /* 0x000fe200078e0004 */
[----:B------:R-:W-:Y:S01]  /*25d0*/  IADD3 R171, R195, 0xd9, RZ ;  /* 0x000000d9c3ab7810 */ /* 0x000fe20007ffe0ff */
[----:B------:R-:W-:Y:S01]  /*25e0*/  IMAD.MOV R5, RZ, RZ, -R5 ;  /* 0x000000ffff057224 */ /* 0x000fe200078e0a05 */
[----:B------:R-:W-:Y:S01]  /*25f0*/  IABS R168, R169 ;  /* 0x000000a900a87213 */ /* 0x000fe20000000000 */
[C---:B------:R-:W-:Y:S01]  /*2600*/  IMAD R4, R7.reuse, R3, R12 ;  /* 0x0000000307047224 */ /* 0x040fe200078e020c */
[----:B------:R-:W-:Y:S01]  /*2610*/  IABS R170, R171 ;  /* 0x000000ab00aa7213 */ /* 0x000fe20000000000 */
        /* <DEDUP_REMOVED lines=8> */
[----:B------:R-:W-:Y:S01]  /*26a0*/  IADD3 R177, R195, 0xdc, RZ ;  /* 0x000000dcc3b17810 */ /* 0x000fe20007ffe0ff */
[----:B------:R-:W-:Y:S01]  /*26b0*/  @!P4 IMAD.MOV R201, RZ, RZ, -R201 ;  /* 0x000000ffffc9c224 */ /* 0x000fe200078e0ac9 */
[----:B------:R-:W-:Y:S01]  /*26c0*/  ISETP.GT.U32.AND P4, PT, R7, R6, PT ;  /* 0x000000060700720c */ /* 0x000fe20003f84070 */
[----:B------:R-:W-:Y:S01]  /*26d0*/  IMAD.MOV R3, RZ, RZ, -R3 ;  /* 0x000000ffff037224 */ /* 0x000fe200078e0a03 */
[C---:B------:R-:W-:Y:S01]  /*26e0*/  IADD3 R237, R195.reuse, 0xf9, RZ ;  /* 0x000000f9c3ed7810 */ /* 0x040fe20007ffe0ff */
[----:B------:R-:W-:Y:S01]  /*26f0*/  IMAD.MOV.U32 R197, RZ, RZ, R10 ;  /* 0x000000ffffc57224 */ /* 0x000fe200078e000a */
[----:B------:R-:W-:Y:S01]  /*2700*/  IADD3 R243, R195, 0xfa, RZ ;  /* 0x000000fac3f37810 */ /* 0x000fe20007ffe0ff */
[----:B------:R-:W-:Y:S01]  /*2710*/  IMAD R14, R7, R3, R16 ;  /* 0x00000003070e7224 */ /* 0x000fe200078e0210 */
[----:B------:R-:W-:Y:S01]  /*2720*/  IABS R16, R13 ;  /* 0x0000000d00107213 */ /* 0x000fe20000000000 */
[--C-:B------:R-:W-:Y:S01]  /*2730*/  @!P6 IMAD.IADD R4, R4, 0x1, -R7.reuse ;  /* 0x000000010404e824 */ /* 0x100fe200078e0a07 */
[----:B------:R-:W-:Y:S01]  /*2740*/  IABS R251, R237 ;  /* 0x000000ed00fb7213 */ /* 0x000fe20000000000 */
[----:B------:R-:W-:Y:S01]  /*2750*/  @!P5 IMAD.IADD R12, R12, 0x1, -R7 ;  /* 0x000000010c0cd824 */ /* 0x000fe200078e0a07 */
[----:B------:R-:W-:Y:S01]  /*2760*/  IADD3 R245, R195, 0xfb, RZ ;  /* 0x000000fbc3f57810 */ /* 0x000fe20007ffe0ff */
[----:B------:R-:W-:Y:S01]  /*2770*/  IMAD.HI.U32 R3, R247, R16, RZ ;  /* 0x00000010f7037227 */ /* 0x000fe200078e00ff */
[----:B------:R-:W-:-:S02]  /*2780*/  ISETP.GT.U32.AND P5, PT, R7, R4, PT ;  /* 0x000000040700720c */ /* 0x000fc40003fa4070 */
[----:B------:R-:W-:Y:S01]  /*2790*/  IADD3 R249, R195, 0xfc, RZ ;  /* 0x000000fcc3f97810 */ /* 0x000fe20007ffe0ff */
[----:B------:R-:W-:Y:S01]  /*27a0*/  @!P4 IMAD.IADD R6, R6, 0x1, -R7 ;  /* 0x000000010606c824 */ /* 0x000fe200078e0a07 */
[----:B------:R-:W-:Y:S01]  /*27b0*/  ISETP.GT.U32.AND P4, PT, R7, R2, PT ;  /* 0x000000020700720c */ /* 0x000fe20003f84070 */
[----:B------:R-:W-:Y:S01]  /*27c0*/  IMAD.MOV R3, RZ, RZ, -R3 ;  /* 0x000000ffff037224 */ /* 0x000fe200078e0a03 */
[----:B------:R-:W-:Y:S01]  /*27d0*/  IADD3 R250, R195, 0xfd, RZ ;  /* 0x000000fdc3fa7810 */ /* 0x000fe20007ffe0ff */
[----:B------:R-:W-:Y:S01]  /*27e0*/  @!P1 IMAD.MOV R197, RZ, RZ, -R197 ;  /* 0x000000ffffc59224 */ /* 0x000fe200078e0ac5 */
[C---:B------:R-:W-:Y:S01]  /*27f0*/  ISETP.GT.U32.AND P6, PT, R7.reuse, R6, PT ;  /* 0x000000060700720c */ /* 0x040fe20003fc4070 */
[C---:B------:R-:W-:Y:S01]  /*2800*/  IMAD R10, R7.reuse, R3, R16 ;  /* 0x00000003070a7224 */ /* 0x040fe200078e0210 */
[----:B------:R-:W-:Y:S01]  /*2810*/  ISETP.GT.U32.AND P1, PT, R7, R12, PT ;  /* 0x0000000c0700720c */ /* 0x000fe20003f24070 */
[----:B------:R-:W-:-:S04]  /*2820*/  IMAD.HI.U32 R3, R247, R18, RZ ;  /* 0x00000012f7037227 */ /* 0x000fc800078e00ff */
[--C-:B------:R-:W-:Y:S01]  /*2830*/  @!P5 IMAD.IADD R4, R4, 0x1, -R7.reuse ;  /* 0x000000010404d824 */ /* 0x100fe200078e0a07 */
[C---:B------:R-:W-:Y:S01]  /*2840*/  ISETP.GT.U32.AND P5, PT, R7.reuse, R10, PT ;  /* 0x0000000a0700720c */ /* 0x040fe20003fa4070 */
[----:B------:R-:W-:Y:S01]  /*2850*/  @!P4 IMAD.IADD R2, R2, 0x1, -R7 ;  /* 0x000000010202c824 */ /* 0x000fe200078e0a07 */
[----:B------:R-:W-:Y:S01]  /*2860*/  ISETP.GT.U32.AND P4, PT, R7, R14, PT ;  /* 0x0000000e0700720c */ /* 0x000fe20003f84070 */
[----:B------:R-:W-:-:S04]  /*2870*/  IMAD.HI.U32 R5, R247, R20, RZ ;  /* 0x00000014f7057227 */ /* 0x000fc800078e00ff */
[----:B------:R-:W-:Y:S01]  /*2880*/  @!P6 IMAD.IADD R6, R6, 0x1, -R7 ;  /* 0x000000010606e824 */ /* 0x000fe200078e0a07 */
[----:B------:R-:W-:Y:S01]  /*2890*/  ISETP.GE.AND P6, PT, R11, RZ, PT ;  /* 0x000000ff0b00720c */ /* 0x000fe20003fc6270 */
[----:B------:R-:W-:Y:S01]  /*28a0*/  IMAD.MOV.U32 R200, RZ, RZ, R2 ;  /* 0x000000ffffc87224 */ /* 0x000fe200078e0002 */
[----:B------:R-:W-:Y:S01]  /*28b0*/  IADD3 R11, R195, 0x26, RZ ;  /* 0x00000026c30b7810 */ /* 0x000fe20007ffe0ff */
[----:B------:R-:W-:Y:S02]  /*28c0*/  IMAD.MOV R3, RZ, RZ, -R3 ;  /* 0x000000ffff037224 */ /* 0x000fe400078e0a03 */
[--C-:B------:R-:W-:Y:S01]  /*28d0*/  @!P5 IMAD.IADD R10, R10, 0x1, -R7.reuse ;  /* 0x000000010a0ad824 */ /* 0x100fe200078e0a07 */
[----:B------:R-:W-:Y:S01]  /*28e0*/  IABS R22, R11 ;  /* 0x0000000b00167213 */ /* 0x000fe20000000000 */
[----:B------:R-:W-:Y:S01]  /*28f0*/  @!P1 IMAD.IADD R12, R12, 0x1, -R7 ;  /* 0x000000010c0c9824 */ /* 0x000fe200078e0a07 */
[----:B------:R-:W-:Y:S01]  /*2900*/  ISETP.GE.AND P1, PT, R9, RZ, PT ;  /* 0x000000ff0900720c */ /* 0x000fe20003f26270 */
[----:B------:R-:W-:Y:S01]  /*2910*/  IMAD.MOV R5, RZ, RZ, -R5 ;  /* 0x000000ffff057224 */ /* 0x000fe200078e0a05 */
[----:B------:R-:W-:Y:S01]  /*2920*/  ISETP.GT.U32.AND P5, PT, R7, R10, PT ;  /* 0x0000000a0700720c */ /* 0x000fe20003fa4070 */
[----:B------:R-:W-:Y:S01]  /*2930*/  IMAD.HI.U32 R2, R247, R22, RZ ;  /* 0x00000016f7027227 */ /* 0x000fe200078e00ff */
[----:B------:R-:W-:-:S03]  /*2940*/  IADD3 R9, R195, 0x27, RZ ;  /* 0x00000027c3097810 */ /* 0x000fc60007ffe0ff */
[----:B------:R-:W-:Y:S02]  /*2950*/  IMAD.MOV R2, RZ, RZ, -R2 ;  /* 0x000000ffff027224 */ /* 0x000fe400078e0a02 */
[--C-:B------:R-:W-:Y:S01]  /*2960*/  @!P4 IMAD.IADD R14, R14, 0x1, -R7.reuse ;  /* 0x000000010e0ec824 */ /* 0x100fe200078e0a07 */
[----:B------:R-:W-:Y:S01]  /*2970*/  ISETP.GE.AND P4, PT, R13, RZ, PT ;  /* 0x000000ff0d00720c */ /* 0x000fe20003f86270 */
[----:B------:R-:W-:Y:S01]  /*2980*/  IMAD R2, R7, R2, R22 ;  /* 0x0000000207027224 */ /* 0x000fe200078e0216 */
[----:B------:R-:W-:Y:S01]  /*2990*/  IADD3 R13, R195, 0x28, RZ ;  /* 0x00000028c30d7810 */ /* 0x000fe20007ffe0ff */
[C---:B------:R-:W-:Y:S01]  /*29a0*/  IMAD R16, R7.reuse, R3, R18 ;  /* 0x0000000307107224 */ /* 0x040fe200078e0212 */
[----:B------:R-:W-:Y:S01]  /*29b0*/  IABS R22, R25 ;  /* 0x0000001900167213 */ /* 0x000fe20000000000 */
[----:B------:R-:W-:Y:S01]  /*29c0*/  @!P5 IMAD.IADD R10, R10, 0x1, -R7 ;  /* 0x000000010a0ad824 */ /* 0x000fe200078e0a07 */
[C---:B------:R-:W-:Y:S01]  /*29d0*/  ISETP.GT.U32.AND P5, PT, R7.reuse, R2, PT ;  /* 0x000000020700720c */ /* 0x040fe20003fa4070 */
[----:B------:R-:W-:-:S02]  /*29e0*/  IMAD R18, R7, R5, R20 ;  /* 0x0000000507127224 */ /* 0x000fc400078e0214 */
[----:B------:R-:W-:Y:S01]  /*29f0*/  @!P0 IMAD.MOV R200, RZ, RZ, -R200 ;  /* 0x000000ffffc88224 */ /* 0x000fe200078e0ac8 */
[C---:B------:R-:W-:Y:S01]  /*2a00*/  ISETP.GT.U32.AND P0, PT, R7.reuse, R14, PT ;  /* 0x0000000e0700720c */ /* 0x040fe20003f04070 */
[----:B------:R-:W-:Y:S02]  /*2a10*/  IMAD.MOV.U32 R191, RZ, RZ, R12 ;  /* 0x000000ffffbf7224 */ /* 0x000fe400078e000c */
[----:B------:R-:W-:Y:S01]  /*2a20*/  IMAD.MOV.U32 R193, RZ, RZ, R6 ;  /* 0x000000ffffc17224 */ /* 0x000fe200078e0006 */
[----:B------:R-:W-:Y:S01]  /*2a30*/  IABS R6, R13 ;  /* 0x0000000d00067213 */ /* 0x000fe20000000000 */
[----:B------:R-:W-:Y:S01]  /*2a40*/  IMAD.MOV.U32 R199, RZ, RZ, R4 ;  /* 0x000000ffffc77224 */ /* 0x000fe200078e0004 */
[----:B------:R-:W-:Y:S01]  /*2a50*/  IABS R4, R9 ;  /* 0x0000000900047213 */ /* 0x000fe20000000000 */
[----:B------:R-:W-:Y:S01]  /*2a60*/  @!P6 IMAD.MOV R191, RZ, RZ, -R191 ;  /* 0x000000ffffbfe224 */ /* 0x000fe200078e0abf */
[C---:B------:R-:W-:Y:S01]  /*2a70*/  ISETP.GT.U32.AND P6, PT, R7.reuse, R18, PT ;  /* 0x000000120700720c */ /* 0x040fe20003fc4070 */
[----:B------:R-:W-:Y:S01]  /*2a80*/  @!P3 IMAD.MOV R193, RZ, RZ, -R193 ;  /* 0x000000ffffc1b224 */ /* 0x000fe200078e0ac1 */
[----:B------:R-:W-:Y:S01]  /*2a90*/  ISETP.GT.U32.AND P3, PT, R7, R16, PT ;  /* 0x000000100700720c */ /* 0x000fe20003f64070 */
[----:B------:R-:W-:-:S02]  /*2aa0*/  @!P5 IMAD.IADD R2, R2, 0x1, -R7 ;  /* 0x000000010202d824 */ /* 0x000fc400078e0a07 */
[----:B------:R-:W-:-:S03]  /*2ab0*/  IMAD.HI.U32 R3, R247, R4, RZ ;  /* 0x00000004f7037227 */ /* 0x000fc600078e00ff */
[----:B------:R-:W-:Y:S01]  /*2ac0*/  ISETP.GT.U32.AND P5, PT, R7, R2, PT ;  /* 0x000000020700720c */ /* 0x000fe20003fa4070 */
[----:B------:R-:W-:Y:S01]  /*2ad0*/  @!P0 IMAD.IADD R14, R14, 0x1, -R7 ;  /* 0x000000010e0e8824 */ /* 0x000fe200078e0a07 */
[----:B------:R-:W-:Y:S01]  /*2ae0*/  ISETP.GE.AND P0, PT, R17, RZ, PT ;  /* 0x000000ff1100720c */ /* 0x000fe20003f06270 */
[----:B------:R-:W-:Y:S02]  /*2af0*/  IMAD.MOV R5, RZ, RZ, -R3 ;  /* 0x000000ffff057224 */ /* 0x000fe400078e0a03 */
[----:B------:R-:W-:-:S04]  /*2b00*/  IMAD.HI.U32 R3, R247, R6, RZ ;  /* 0x00000006f7037227 */ /* 0x000fc800078e00ff */
[----:B------:R-:W-:Y:S02]  /*2b10*/  IMAD.MOV.U32 R194, RZ, RZ, R14 ;  /* 0x000000ffffc27224 */ /* 0x000fe400078e000e */
[----:B------:R-:W-:Y:S02]  /*2b20*/  @!P6 IMAD.IADD R18, R18, 0x1, -R7 ;  /* 0x000000011212e824 */ /* 0x000fe400078e0a07 */
[----:B------:R-:W-:Y:S02]  /*2b30*/  IMAD.MOV R3, RZ, RZ, -R3 ;  /* 0x000000ffff037224 */ /* 0x000fe400078e0a03 */
[--C-:B------:R-:W-:Y:S01]  /*2b40*/  @!P3 IMAD.IADD R16, R16, 0x1, -R7.reuse ;  /* 0x000000011010b824 */ /* 0x100fe200078e0a07 */
[----:B------:R-:W-:Y:S01]  /*2b50*/  ISETP.GE.AND P3, PT, R11, RZ, PT ;  /* 0x000000ff0b00720c */ /* 0x000fe20003f66270 */
[----:B------:R-:W-:Y:S01]  /*2b60*/  @!P1 IMAD.MOV R194, RZ, RZ, -R194 ;  /* 0x000000ffffc29224 */ /* 0x000fe200078e0ac2 */
[C---:B------:R-:W-:Y:S01]  /*2b70*/  ISETP.GT.U32.AND P1, PT, R7.reuse, R18, PT ;  /* 0x000000120700720c */ /* 0x040fe20003f24070 */
[C---:B------:R-:W-:Y:S01]  /*2b80*/  IMAD R6, R7.reuse, R3, R6 ;  /* 0x0000000307067224 */ /* 0x040fe200078e0206 */
[----:B------:R-:W-:Y:S01]  /*2b90*/  ISETP.GT.U32.AND P6, PT, R7, R16, PT ;  /* 0x000000100700720c */ /* 0x000fe20003fc4070 */
[----:B------:R-:W-:Y:S01]  /*2ba0*/  @!P5 IMAD.IADD R2, R2, 0x1, -R7 ;  /* 0x000000010202d824 */ /* 0x000fe200078e0a07 */
[----:B------:R-:W-:Y:S01]  /*2bb0*/  IADD3 R11, R195, 0x29, RZ ;  /* 0x00000029c30b7810 */ /* 0x000fe20007ffe0ff */
[----:B------:R-:W-:Y:S01]  /*2bc0*/  @!P2 IMAD.MOV R199, RZ, RZ, -R199 ;  /* 0x000000ffffc7a224 */ /* 0x000fe200078e0ac7 */
[C---:B------:R-:W-:Y:S01]  /*2bd0*/  ISETP.GT.U32.AND P5, PT, R7.reuse, R6, PT ;  /* 0x000000060700720c */ /* 0x040fe20003fa4070 */
[----:B------:R-:W-:Y:S01]  /*2be0*/  IMAD R4, R7, R5, R4 ;  /* 0x0000000507047224 */ /* 0x000fe200078e0204 */
[----:B------:R-:W-:Y:S01]  /*2bf0*/  IABS R12, R11 ;  /* 0x0000000b000c7213 */ /* 0x000fe20000000000 */
[----:B------:R-:W-:Y:S01]  /*2c00*/  IMAD.MOV.U32 R189, RZ, RZ, R10 ;  /* 0x000000ffffbd7224 */ /* 0x000fe200078e000a */
[----:B------:R-:W-:Y:S01]  /*2c10*/  ISETP.GE.AND P2, PT, R15, RZ, PT ;  /* 0x000000ff0f00720c */ /* 0x000fe20003f46270 */
[----:B------:R-:W-:Y:S01]  /*2c20*/  IMAD.MOV.U32 R252, RZ, RZ, R2 ;  /* 0x000000fffffc7224 */ /* 0x000fe200078e0002 */
[----:B------:R-:W-:Y:S01]  /*2c30*/  IADD3 R15, R195, 0x2a, RZ ;  /* 0x0000002ac30f7810 */ /* 0x000fe20007ffe0ff */
[----:B------:R-:W-:Y:S01]  /*2c40*/  @!P1 IMAD.IADD R18, R18, 0x1, -R7 ;  /* 0x0000000112129824 */ /* 0x000fe200078e0a07 */
[----:B------:R-:W-:Y:S01]  /*2c50*/  ISETP.GE.AND P1, PT, R9, RZ, PT ;  /* 0x000000ff0900720c */ /* 0x000fe20003f26270 */
[----:B------:R-:W-:Y:S01]  /*2c60*/  IMAD.HI.U32 R3, R247, R12, RZ ;  /* 0x0000000cf7037227 */ /* 0x000fe200078e00ff */
[----:B------:R-:W-:-:S02]  /*2c70*/  IADD3 R9, R195, 0x2b, RZ ;  /* 0x0000002bc3097810 */ /* 0x000fc40007ffe0ff */
[----:B------:R-:W-:Y:S01]  /*2c80*/  IABS R14, R15 ;  /* 0x0000000f000e7213 */ /* 0x000fe20000000000 */
[--C-:B------:R-:W-:Y:S01]  /*2c90*/  @!P6 IMAD.IADD R16, R16, 0x1, -R7.reuse ;  /* 0x000000011010e824 */ /* 0x100fe200078e0a07 */
[----:B------:R-:W-:Y:S01]  /*2ca0*/  ISETP.GT.U32.AND P6, PT, R7, R4, PT ;  /* 0x000000040700720c */ /* 0x000fe20003fc4070 */
[----:B------:R-:W-:Y:S01]  /*2cb0*/  @!P5 IMAD.IADD R6, R6, 0x1, -R7 ;  /* 0x000000010606d824 */ /* 0x000fe200078e0a07 */
[----:B------:R-:W-:Y:S01]  /*2cc0*/  IABS R20, R9 ;  /* 0x0000000900147213 */ /* 0x000fe20000000000 */
[----:B------:R-:W-:Y:S02]  /*2cd0*/  IMAD.MOV R3, RZ, RZ, -R3 ;  /* 0x000000ffff037224 */ /* 0x000fe400078e0a03 */
[----:B------:R-:W-:Y:S01]  /*2ce0*/  IMAD.HI.U32 R5, R247, R14, RZ ;  /* 0x0000000ef7057227 */ /* 0x000fe200078e00ff */
[----:B------:R-:W-:-:S03]  /*2cf0*/  ISETP.GT.U32.AND P5, PT, R7, R6, PT ;  /* 0x000000060700720c */ /* 0x000fc60003fa4070 */
[----:B------:R-:W-:Y:S02]  /*2d00*/  IMAD R12, R7, R3, R12 ;  /* 0x00000003070c7224 */ /* 0x000fe400078e020c */
[----:B------:R-:W-:-:S04]  /*2d10*/  IMAD.HI.U32 R3, R247, R20, RZ ;  /* 0x00000014f7037227 */ /* 0x000fc800078e00ff */
[----:B------:R-:W-:Y:S02]  /*2d20*/  IMAD.MOV R5, RZ, RZ, -R5 ;  /* 0x000000ffff057224 */ /* 0x000fe400078e0a05 */
[----:B-1----:R-:W-:Y:S02]  /*2d30*/  IMAD.MOV.U32 R8, RZ, RZ, R16 ;  /* 0x000000ffff087224 */ /* 0x002fe400078e0010 */
[----:B------:R-:W-:Y:S02]  /*2d40*/  IMAD.MOV R3, RZ, RZ, -R3 ;  /* 0x000000ffff037224 */ /* 0x000fe400078e0a03 */
[----:B------:R-:W-:Y:S01]  /*2d50*/  @!P6 IMAD.IADD R4, R4, 0x1, -R7 ;  /* 0x000000010404e824 */ /* 0x000fe200078e0a07 */
[----:B------:R-:W-:Y:S01]  /*2d60*/  ISETP.GE.AND P6, PT, R13, RZ, PT ;  /* 0x000000ff0d00720c */ /* 0x000fe20003fc6270 */
[----:B------:R-:W-:Y:S01]  /*2d70*/  IMAD R14, R7, R5, R14 ;  /* 0x00000005070e7224 */ /* 0x000fe200078e020e */
[----:B------:R-:W-:Y:S01]  /*2d80*/  IADD3 R13, R195, 0x2c, RZ ;  /* 0x0000002cc30d7810 */ /* 0x000fe20007ffe0ff */
[----:B------:R-:W-:Y:S01]  /*2d90*/  @!P2 IMAD.MOV R8, RZ, RZ, -R8 ;  /* 0x000000ffff08a224 */ /* 0x000fe200078e0a08 */
[C---:B------:R-:W-:Y:S01]  /*2da0*/  ISETP.GT.U32.AND P2, PT, R7.reuse, R12, PT ;  /* 0x0000000c0700720c */ /* 0x040fe20003f44070 */
[C---:B------:R-:W-:Y:S01]  /*2db0*/  IMAD R2, R7.reuse, R3, R20 ;  /* 0x0000000307027224 */ /* 0x040fe200078e0214 */
[----:B------:R-:W-:Y:S01]  /*2dc0*/  IABS R5, R13 ;  /* 0x0000000d00057213 */ /* 0x000fe20000000000 */
[----:B------:R-:W-:Y:S01]  /*2dd0*/  @!P4 IMAD.MOV R189, RZ, RZ, -R189 ;  /* 0x000000ffffbdc224 */ /* 0x000fe200078e0abd */
[C---:B------:R-:W-:Y:S01]  /*2de0*/  ISETP.GT.U32.AND P4, PT, R7.reuse, R4, PT ;  /* 0x000000040700720c */ /* 0x040fe20003f84070 */
[----:B------:R-:W-:Y:S01]  /*2df0*/  @!P3 IMAD.MOV R252, RZ, RZ, -R252 ;  /* 0x000000fffffcb224 */ /* 0x000fe200078e0afc */
[C---:B------:R-:W-:Y:S01]  /*2e00*/  ISETP.GT.U32.AND P3, PT, R7.reuse, R14, PT ;  /* 0x0000000e0700720c */ /* 0x040fe20003f64070 */
[----:B------:R-:W-:Y:S01]  /*2e10*/  @!P5 IMAD.IADD R6, R6, 0x1, -R7 ;  /* 0x000000010606d824 */ /* 0x000fe200078e0a07 */
[----:B------:R-:W-:Y:S01]  /*2e20*/  ISETP.GT.U32.AND P5, PT, R7, R2, PT ;  /* 0x000000020700720c */ /* 0x000fe20003fa4070 */
[----:B------:R-:W-:Y:S01]  /*2e30*/  IMAD.MOV.U32 R10, RZ, RZ, R5 ;  /* 0x000000ffff0a7224 */ /* 0x000fe200078e0005 */
[----:B------:R-:W-:Y:S01]  /*2e40*/  IADD3 R5, R195, 0x2d, RZ ;  /* 0x0000002dc3057810 */ /* 0x000fe20007ffe0ff */
[----:B------:R-:W-:Y:S01]  /*2e50*/  @!P6 IMAD.MOV R6, RZ, RZ, -R6 ;  /* 0x000000ffff06e224 */ /* 0x000fe200078e0a06 */
[----:B------:R-:W-:Y:S01]  /*2e60*/  ISETP.GE.AND P6, PT, R13, RZ, PT ;  /* 0x000000ff0d00720c */ /* 0x000fe20003fc6270 */
[----:B------:R-:W-:Y:S01]  /*2e70*/  @!P2 IMAD.IADD R12, R12, 0x1, -R7 ;  /* 0x000000010c0ca824 */ /* 0x000fe200078e0a07 */
[----:B------:R-:W-:Y:S01]  /*2e80*/  IABS R16, R5 ;  /* 0x0000000500107213 */ /* 0x000fe20000000000 */
[----:B------:R-:W-:Y:S01]  /*2e90*/  IMAD.HI.U32 R3, R247, R10, RZ ;  /* 0x0000000af7037227 */ /* 0x000fe200078e00ff */
[----:B------:R-:W-:-:S02]  /*2ea0*/  ISETP.GE.AND P2, PT, R9, RZ, PT ;  /* 0x000000ff0900720c */ /* 0x000fc40003f46270 */
[----:B------:R-:W-:Y:S01]  /*2eb0*/  IADD3 R9, R195, 0x2e, RZ ;  /* 0x0000002ec3097810 */ /* 0x000fe20007ffe0ff */
[--C-:B------:R-:W-:Y:S01]  /*2ec0*/  @!P4 IMAD.IADD R4, R4, 0x1, -R7.reuse ;  /* 0x000000010404c824 */ /* 0x100fe200078e0a07 */
[----:B------:R-:W-:Y:S01]  /*2ed0*/  ISETP.GE.AND P4, PT, R15, RZ, PT ;  /* 0x000000ff0f00720c */ /* 0x000fe20003f86270 */
[--C-:B------:R-:W-:Y:S01]  /*2ee0*/  @!P3 IMAD.IADD R14, R14, 0x1, -R7.reuse ;  /* 0x000000010e0eb824 */ /* 0x100fe200078e0a07 */
[----:B------:R-:W-:Y:S01]  /*2ef0*/  ISETP.GT.U32.AND P3, PT, R7, R12, PT ;  /* 0x0000000c0700720c */ /* 0x000fe20003f64070 */
[----:B------:R-:W-:Y:S01]  /*2f00*/  @!P5 IMAD.IADD R2, R2, 0x1, -R7 ;  /* 0x000000010202d824 */ /* 0x000fe200078e0a07 */
[----:B------:R-:W-:Y:S01]  /*2f10*/  IADD3 R13, R195, 0x30, RZ ;  /* 0x00000030c30d7810 */ /* 0x000fe20007ffe0ff */
[----:B------:R-:W-:Y:S02]  /*2f20*/  IMAD.MOV R3, RZ, RZ, -R3 ;  /* 0x000000ffff037224 */ /* 0x000fe400078e0a03 */
[----:B------:R-:W-:Y:S01]  /*2f30*/  IMAD.MOV.U32 R21, RZ, RZ, R4 ;  /* 0x000000ffff157224 */ /* 0x000fe200078e0004 */
[C---:B------:R-:W-:Y:S01]  /*2f40*/  ISETP.GT.U32.AND P5, PT, R7.reuse, R2, PT ;  /* 0x000000020700720c */ /* 0x040fe20003fa4070 */
[----:B------:R-:W-:Y:S01]  /*2f50*/  IMAD R4, R7, R3, R10 ;  /* 0x0000000307047224 */ /* 0x000fe200078e020a */
[----:B------:R-:W-:Y:S01]  /*2f60*/  IABS R10, R9 ;  /* 0x00000009000a7213 */ /* 0x000fe20000000000 */
[----:B------:R-:W-:-:S04]  /*2f70*/  IMAD.HI.U32 R3, R247, R16, RZ ;  /* 0x00000010f7037227 */ /* 0x000fc800078e00ff */
[----:B------:R-:W-:Y:S01]  /*2f80*/  @!P1 IMAD.MOV R21, RZ, RZ, -R21 ;  /* 0x000000ffff159224 */ /* 0x000fe200078e0a15 */
[C---:B------:R-:W-:Y:S01]  /*2f90*/  ISETP.GT.U32.AND P1, PT, R7.reuse, R14, PT ;  /* 0x0000000e0700720c */ /* 0x040fe20003f24070 */
[----:B------:R-:W-:Y:S02]  /*2fa0*/  IMAD.MOV R3, RZ, RZ, -R3 ;  /* 0x000000ffff037224 */ /* 0x000fe400078e0a03 */
[----:B------:R-:W-:Y:S01]  /*2fb0*/  IMAD.MOV.U32 R187, RZ, RZ, R18 ;  /* 0x000000ffffbb7224 */ /* 0x000fe200078e0012 */
[----:B------:R-:W-:Y:S01]  /*2fc0*/  STL [R1+0x40], R21 ;  /* 0x0000401501007387 */ /* 0x000fe20000100800 */
[----:B------:R-:W-:Y:S01]  /*2fd0*/  @!P3 IMAD.IADD R12, R12, 0x1, -R7 ;  /* 0x000000010c0cb824 */ /* 0x000fe200078e0a07 */
[----:B------:R-:W-:Y:S01]  /*2fe0*/  ISETP.GT.U32.AND P3, PT, R7, R4, PT ;  /* 0x000000040700720c */ /* 0x000fe20003f64070 */
[----:B------:R-:W-:Y:S01]  /*2ff0*/  @!P0 IMAD.MOV R187, RZ, RZ, -R187 ;  /* 0x000000ffffbb8224 */ /* 0x000fe200078e0abb */
[----:B------:R1:W-:Y:S01]  /*3000*/  STL [R1+0x3c], R6 ;  /* 0x00003c0601007387 */ /* 0x0003e20000100800 */
[--C-:B------:R-:W-:Y:S01]  /*3010*/  @!P5 IMAD.IADD R2, R2, 0x1, -R7.reuse ;  /* 0x000000010202d824 */ /* 0x100fe200078e0a07 */
[----:B------:R-:W-:Y:S01]  /*3020*/  ISETP.GE.AND P0, PT, R11, RZ, PT ;  /* 0x000000ff0b00720c */ /* 0x000fe20003f06270 */
[----:B------:R-:W-:Y:S01]  /*3030*/  IMAD.MOV.U32 R15, RZ, RZ, R12 ;  /* 0x000000ffff0f7224 */ /* 0x000fe200078e000c */
[----:B------:R-:W-:Y:S01]  /*3040*/  IADD3 R11, R195, 0x2f, RZ ;  /* 0x0000002fc30b7810 */ /* 0x000fe20007ffe0ff */
[--C-:B------:R-:W-:Y:S01]  /*3050*/  @!P1 IMAD.IADD R14, R14, 0x1, -R7.reuse ;  /* 0x000000010e0e9824 */ /* 0x100fe200078e0a07 */
[----:B------:R-:W-:Y:S01]  /*3060*/  ISETP.GE.AND P1, PT, R5, RZ, PT ;  /* 0x000000ff0500720c */ /* 0x000fe20003f26270 */
[----:B------:R-:W-:Y:S01]  /*3070*/  @!P2 IMAD.MOV R2, RZ, RZ, -R2 ;  /* 0x000000ffff02a224 */ /* 0x000fe200078e0a02 */
[----:B------:R-:W-:Y:S01]  /*3080*/  IABS R5, R11 ;  /* 0x0000000b00057213 */ /* 0x000fe20000000000 */
[----:B------:R-:W-:Y:S01]  /*3090*/  @!P4 IMAD.MOV R14, RZ, RZ, -R14 ;  /* 0x000000ffff0ec224 */ /* 0x000fe200078e0a0e */
[----:B------:R-:W-:Y:S01]  /*30a0*/  ISETP.GE.AND P2, PT, R11, RZ, PT ;  /* 0x000000ff0b00720c */ /* 0x000fe20003f46270 */
[----:B-1----:R-:W-:Y:S01]  /*30b0*/  IMAD R6, R7, R3, R16 ;  /* 0x0000000307067224 */ /* 0x002fe200078e0210 */
[----:B------:R-:W-:Y:S01]  /*30c0*/  IABS R16, R13 ;  /* 0x0000000d00107213 */ /* 0x000fe20000000000 */
[----:B------:R-:W-:Y:S01]  /*30d0*/  @!P3 IMAD.IADD R4, R4, 0x1, -R7 ;  /* 0x000000010404b824 */ /* 0x000fe200078e0a07 */
[----:B------:R-:W-:Y:S01]  /*30e0*/  ISETP.GE.AND P3, PT, R9, RZ, PT ;  /* 0x000000ff0900720c */ /* 0x000fe20003f66270 */
[----:B------:R-:W-:Y:S01]  /*30f0*/  IMAD.HI.U32 R3, R247, R10, RZ ;  /* 0x0000000af7037227 */ /* 0x000fe200078e00ff */
[----:B------:R-:W-:-:S02]  /*3100*/  ISETP.GT.U32.AND P5, PT, R7, R6, PT ;  /* 0x000000060700720c */ /* 0x000fc40003fa4070 */
[----:B------:R-:W-:Y:S01]  /*3110*/  IADD3 R9, R195, 0x31, RZ ;  /* 0x00000031c3097810 */ /* 0x000fe20007ffe0ff */
[----:B------:R-:W-:Y:S01]  /*3120*/  @!P0 IMAD.MOV R15, RZ, RZ, -R15 ;  /* 0x000000ffff0f8224 */ /* 0x000fe200078e0a0f */
[----:B------:R-:W-:Y:S01]  /*3130*/  ISETP.GT.U32.AND P0, PT, R7, R4, PT ;  /* 0x000000040700720c */ /* 0x000fe20003f04070 */
[----:B------:R-:W-:Y:S01]  /*3140*/  IMAD.MOV R3, RZ, RZ, -R3 ;  /* 0x000000ffff037224 */ /* 0x000fe200078e0a03 */
[----:B------:R-:W-:Y:S01]  /*3150*/  IADD3 R11, R195, 0x32, RZ ;  /* 0x00000032c30b7810 */ /* 0x000fe20007ffe0ff */
[----:B------:R-:W-:Y:S01]  /*3160*/  IMAD.MOV.U32 R12, RZ, RZ, R5 ;  /* 0x000000ffff0c7224 */ /* 0x000fe200078e0005 */
[----:B------:R-:W-:Y:S01]  /*3170*/  STL [R1+0x38], R15 ;  /* 0x0000380f01007387 */ /* 0x000fe20000100800 */
[----:B------:R-:W-:Y:S01]  /*3180*/  IMAD R10, R7, R3, R10 ;  /* 0x00000003070a7224 */ /* 0x000fe200078e020a */
[----:B------:R-:W-:Y:S01]  /*3190*/  IADD3 R21, R195, 0x40, RZ ;  /* 0x00000040c3157810 */ /* 0x000fe20007ffe0ff */
[----:B------:R-:W-:Y:S01]  /*31a0*/  IMAD.HI.U32 R3, R247, R12, RZ ;  /* 0x0000000cf7037227 */ /* 0x000fe200078e00ff */
[----:B------:R1:W-:Y:S02]  /*31b0*/  STL [R1+0x34], R14 ;  /* 0x0000340e01007387 */ /* 0x0003e40000100800 */
[----:B------:R-:W-:Y:S01]  /*31c0*/  ISETP.GT.U32.AND P4, PT, R7, R10, PT ;  /* 0x0000000a0700720c */ /* 0x000fe20003f84070 */
[----:B------:R-:W-:Y:S01]  /*31d0*/  @!P5 IMAD.IADD R6, R6, 0x1, -R7 ;  /* 0x000000010606d824 */ /* 0x000fe200078e0a07 */
[----:B------:R2:W-:Y:S01]  /*31e0*/  STL [R1+0x30], R2 ;  /* 0x0000300201007387 */ /* 0x0005e20000100800 */
[----:B------:R-:W-:-:S03]  /*31f0*/  IMAD.HI.U32 R5, R247, R16, RZ ;  /* 0x00000010f7057227 */ /* 0x000fc600078e00ff */
[----:B------:R-:W-:Y:S01]  /*3200*/  ISETP.GT.U32.AND P5, PT, R7, R6, PT ;  /* 0x000000060700720c */ /* 0x000fe20003fa4070 */
[----:B------:R-:W-:Y:S01]  /*3210*/  IMAD.MOV R3, RZ, RZ, -R3 ;  /* 0x000000ffff037224 */ /* 0x000fe200078e0a03 */
[----:B-1----:R-:W-:Y:S01]  /*3220*/  IABS R14, R9 ;  /* 0x00000009000e7213 */ /* 0x002fe20000000000 */
[----:B------:R-:W-:Y:S02]  /*3230*/  IMAD.MOV R5, RZ, RZ, -R5 ;  /* 0x000000ffff057224 */ /* 0x000fe400078e0a05 */
[--C-:B------:R-:W-:Y:S01]  /*3240*/  @!P0 IMAD.IADD R4, R4, 0x1, -R7.reuse ;  /* 0x0000000104048824 */ /* 0x100fe200078e0a07 */
[----:B------:R-:W-:Y:S01]  /*3250*/  ISETP.GE.AND P0, PT, R13, RZ, PT ;  /* 0x000000ff0d00720c */ /* 0x000fe20003f06270 */
[----:B--2---:R-:W-:Y:S01]  /*3260*/  IMAD R2, R7, R3, R12 ;  /* 0x0000000307027224 */ /* 0x004fe200078e020c */
[----:B------:R-:W-:Y:S01]  /*3270*/  IADD3 R13, R195, 0x33, RZ ;  /* 0x00000033c30d7810 */ /* 0x000fe20007ffe0ff */
[C---:B------:R-:W-:Y:S01]  /*3280*/  IMAD R12, R7.reuse, R5, R16 ;  /* 0x00000005070c7224 */ /* 0x040fe200078e0210 */
[----:B------:R-:W-:Y:S01]  /*3290*/  IABS R5, R11 ;  /* 0x0000000b00057213 */ /* 0x000fe20000000000 */
[----:B------:R-:W-:Y:S01]  /*32a0*/  IMAD.MOV.U32 R17, RZ, RZ, R4 ;  /* 0x000000ffff117224 */ /* 0x000fe200078e0004 */
[----:B------:R-:W-:Y:S01]  /*32b0*/  IABS R16, R13 ;  /* 0x0000000d00107213 */ /* 0x000fe20000000000 */
[----:B------:R-:W-:Y:S01]  /*32c0*/  @!P5 IMAD.IADD R6, R6, 0x1, -R7 ;  /* 0x000000010606d824 */ /* 0x000fe200078e0a07 */
[C---:B------:R-:W-:Y:S01]  /*32d0*/  ISETP.GT.U32.AND P5, PT, R7.reuse, R2, PT ;  /* 0x000000020700720c */ /* 0x040fe20003fa4070 */
[----:B------:R-:W-:Y:S01]  /*32e0*/  @!P6 IMAD.MOV R17, RZ, RZ, -R17 ;  /* 0x000000ffff11e224 */ /* 0x000fe200078e0a11 */
[----:B------:R-:W-:Y:S01]  /*32f0*/  ISETP.GT.U32.AND P6, PT, R7, R12, PT ;  /* 0x0000000c0700720c */ /* 0x000fe20003fc4070 */
[----:B------:R-:W-:-:S02]  /*3300*/  @!P4 IMAD.IADD R10, R10, 0x1, -R7 ;  /* 0x000000010a0ac824 */ /* 0x000fc400078e0a07 */
[----:B------:R-:W-:Y:S01]  /*3310*/  IMAD.MOV.U32 R15, RZ, RZ, R6 ;  /* 0x000000ffff0f7224 */ /* 0x000fe200078e0006 */
[----:B------:R-:W-:Y:S01]  /*3320*/  STL [R1+0x2c], R17 ;  /* 0x00002c1101007387 */ /* 0x000fe20000100800 */
[----:B------:R-:W-:Y:S01]  /*3330*/  IMAD.HI.U32 R3, R247, R14, RZ ;  /* 0x0000000ef7037227 */ /* 0x000fe200078e00ff */
[----:B------:R-:W-:-:S03]  /*3340*/  ISETP.GT.U32.AND P4, PT, R7, R10, PT ;  /* 0x0000000a0700720c */ /* 0x000fc60003f84070 */
[----:B------:R-:W-:Y:S02]  /*3350*/  IMAD.MOV.U32 R6, RZ, RZ, R5 ;  /* 0x000000ffff067224 */ /* 0x000fe400078e0005 */
[--C-:B------:R-:W-:Y:S02]  /*3360*/  @!P5 IMAD.IADD R2, R2, 0x1, -R7.reuse ;  /* 0x000000010202d824 */ /* 0x100fe400078e0a07 */
[----:B------:R-:W-:Y:S02]  /*3370*/  @!P6 IMAD.IADD R12, R12, 0x1, -R7 ;  /* 0x000000010c0ce824 */ /* 0x000fe400078e0a07 */
[----:B------:R-:W-:Y:S01]  /*3380*/  IMAD.MOV R4, RZ, RZ, -R3 ;  /* 0x000000ffff047224 */ /* 0x000fe200078e0a03 */
[C---:B------:R-:W-:Y:S01]  /*3390*/  ISETP.GT.U32.AND P5, PT, R7.reuse, R2, PT ;  /* 0x000000020700720c */ /* 0x040fe20003fa4070 */
[----:B------:R-:W-:Y:S01]  /*33a0*/  @!P1 IMAD.MOV R15, RZ, RZ, -R15 ;  /* 0x000000ffff0f9224 */ /* 0x000fe200078e0a0f */
[----:B------:R-:W-:Y:S01]  /*33b0*/  ISETP.GT.U32.AND P6, PT, R7, R12, PT ;  /* 0x0000000c0700720c */ /* 0x000fe20003fc4070 */
[----:B------:R-:W-:Y:S01]  /*33c0*/  IMAD.HI.U32 R3, R247, R6, RZ ;  /* 0x00000006f7037227 */ /* 0x000fe200078e00ff */
[----:B------:R-:W-:-:S02]  /*33d0*/  ISETP.GE.AND P1, PT, R9, RZ, PT ;  /* 0x000000ff0900720c */ /* 0x000fc40003f26270 */
[----:B------:R1:W-:Y:S01]  /*33e0*/  STL [R1+0x28], R15 ;  /* 0x0000280f01007387 */ /* 0x0003e20000100800 */
[----:B------:R-:W-:Y:S01]  /*33f0*/  @!P4 IMAD.IADD R10, R10, 0x1, -R7 ;  /* 0x000000010a0ac824 */ /* 0x000fe200078e0a07 */
[----:B------:R-:W-:Y:S01]  /*3400*/  ISETP.GE.AND P4, PT, R11, RZ, PT ;  /* 0x000000ff0b00720c */ /* 0x000fe20003f86270 */
[----:B------:R-:W-:Y:S01]  /*3410*/  IMAD.HI.U32 R5, R247, R16, RZ ;  /* 0x00000010f7057227 */ /* 0x000fe200078e00ff */
[----:B------:R-:W-:-:S03]  /*3420*/  IADD3 R9, R195, 0x36, RZ ;  /* 0x00000036c3097810 */ /* 0x000fc60007ffe0ff */
[----:B------:R-:W-:Y:S01]  /*3430*/  IMAD.MOV R3, RZ, RZ, -R3 ;  /* 0x000000ffff037224 */ /* 0x000fe200078e0a03 */
[----:B------:R-:W-:Y:S01]  /*3440*/  IABS R18, R9 ;  /* 0x0000000900127213 */ /* 0x000fe20000000000 */
[----:B------:R-:W-:Y:S02]  /*3450*/  @!P5 IMAD.IADD R2, R2, 0x1, -R7 ;  /* 0x000000010202d824 */ /* 0x000fe400078e0a07 */
[C---:B------:R-:W-:Y:S02]  /*3460*/  IMAD R4, R7.reuse, R4, R14 ;  /* 0x0000000407047224 */ /* 0x040fe400078e020e */
[----:B-1----:R-:W-:Y:S02]  /*3470*/  IMAD.MOV.U32 R15, RZ, RZ, R10 ;  /* 0x000000ffff0f7224 */ /* 0x002fe400078e000a */
[----:B------:R-:W-:Y:S01]  /*3480*/  IMAD.MOV R5, RZ, RZ, -R5 ;  /* 0x000000ffff057224 */ /* 0x000fe200078e0a05 */
[C---:B------:R-:W-:Y:S01]  /*3490*/  ISETP.GT.U32.AND P5, PT, R7.reuse, R4, PT ;  /* 0x000000040700720c */ /* 0x040fe20003fa4070 */
[----:B------:R-:W-:-:S02]  /*34a0*/  IMAD R6, R7, R3, R6 ;  /* 0x0000000307067224 */ /* 0x000fc400078e0206 */
[----:B------:R-:W-:Y:S01]  /*34b0*/  IMAD.MOV.U32 R11, RZ, RZ, R2 ;  /* 0x000000ffff0b7224 */ /* 0x000fe200078e0002 */
[----:B------:R-:W-:Y:S01]  /*34c0*/  IADD3 R2, R195, 0x34, RZ ;  /* 0x00000034c3027810 */ /* 0x000fe20007ffe0ff */
[----:B------:R-:W-:Y:S02]  /*34d0*/  @!P6 IMAD.IADD R12, R12, 0x1, -R7 ;  /* 0x000000010c0ce824 */ /* 0x000fe400078e0a07 */
[----:B------:R-:W-:Y:S01]  /*34e0*/  @!P3 IMAD.MOV R15, RZ, RZ, -R15 ;  /* 0x000000ffff0fb224 */ /* 0x000fe200078e0a0f */
[----:B------:R-:W-:Y:S01]  /*34f0*/  ISETP.GE.AND P3, PT, R13, RZ, PT ;  /* 0x000000ff0d00720c */ /* 0x000fe20003f66270 */
[----:B------:R-:W-:Y:S01]  /*3500*/  IMAD R10, R7, R5, R16 ;  /* 0x00000005070a7224 */ /* 0x000fe200078e0210 */
[----:B------:R-:W-:Y:S01]  /*3510*/  IADD3 R5, R195, 0x35, RZ ;  /* 0x00000035c3057810 */ /* 0x000fe20007ffe0ff */
[----:B------:R-:W-:Y:S01]  /*3520*/  @!P2 IMAD.MOV R11, RZ, RZ, -R11 ;  /* 0x000000ffff0ba224 */ /* 0x000fe200078e0a0b */
[C---:B------:R-:W-:Y:S01]  /*3530*/  ISETP.GT.U32.AND P2, PT, R7.reuse, R6, PT ;  /* 0x000000060700720c */ /* 0x040fe20003f44070 */
[----:B------:R-:W-:Y:S01]  /*3540*/  IMAD.MOV.U32 R13, RZ, RZ, R12 ;  /* 0x000000ffff0d7224 */ /* 0x000fe200078e000c */
[----:B------:R-:W-:Y:S01]  /*3550*/  STL [R1+0x24], R15 ;  /* 0x0000240f01007387 */ /* 0x000fe20000100800 */
[----:B------:R-:W-:Y:S01]  /*3560*/  @!P5 IMAD.IADD R4, R4, 0x1, -R7 ;  /* 0x000000010404d824 */ /* 0x000fe200078e0a07 */
[----:B------:R-:W-:Y:S01]  /*3570*/  IABS R14, R2 ;  /* 0x00000002000e7213 */ /* 0x000fe20000000000 */
[----:B------:R-:W-:Y:S01]  /*3580*/  @!P0 IMAD.MOV R13, RZ, RZ, -R13 ;  /* 0x000000ffff0d8224 */ /* 0x000fe200078e0a0d */
[C---:B------:R-:W-:Y:S01]  /*3590*/  ISETP.GT.U32.AND P0, PT, R7.reuse, R10, PT ;  /* 0x0000000a0700720c */ /* 0x040fe20003f04070 */
[----:B------:R1:W-:Y:S01]  /*35a0*/  STL [R1+0x20], R11 ;  /* 0x0000200b01007387 */ /* 0x0003e20000100800 */
[----:B------:R-:W-:Y:S01]  /*35b0*/  ISETP.GT.U32.AND P5, PT, R7, R4, PT ;  /* 0x000000040700720c */ /* 0x000fe20003fa4070 */
[----:B------:R-:W-:Y:S01]  /*35c0*/  IMAD.HI.U32 R229, R247, R251, RZ ;  /* 0x000000fbf7e57227 */ /* 0x000fe200078e00ff */
[----:B------:R-:W-:Y:S01]  /*35d0*/  IABS R16, R5 ;  /* 0x0000000500107213 */ /* 0x000fe20000000000 */
[----:B------:R2:W-:Y:S01]  /*35e0*/  STL [R1+0x1c], R13 ;  /* 0x00001c0d01007387 */ /* 0x0005e20000100800 */
[----:B------:R-:W-:Y:S01]  /*35f0*/  ISETP.GE.AND P6, PT, R2, RZ, PT ;  /* 0x000000ff0200720c */ /* 0x000fe20003fc6270 */
[----:B------:R-:W-:-:S02]  /*3600*/  @!P2 IMAD.IADD R6, R6, 0x1, -R7 ;  /* 0x000000010606a824 */ /* 0x000fc400078e0a07 */
[----:B------:R-:W-:Y:S01]  /*3610*/  IMAD.HI.U32 R2, R247, R14, RZ ;  /* 0x0000000ef7027227 */ /* 0x000fe200078e00ff */
[----:B-1----:R-:W-:-:S03]  /*3620*/  IADD3 R11, R195, 0x37, RZ ;  /* 0x00000037c30b7810 */ /* 0x002fc60007ffe0ff */
[--C-:B------:R-:W-:Y:S01]  /*3630*/  @!P0 IMAD.IADD R10, R10, 0x1, -R7.reuse ;  /* 0x000000010a0a8824 */ /* 0x100fe200078e0a07 */
[----:B------:R-:W-:Y:S01]  /*3640*/  ISETP.GT.U32.AND P2, PT, R7, R6, PT ;  /* 0x000000060700720c */ /* 0x000fe20003f44070 */
[----:B------:R-:W-:Y:S01]  /*3650*/  IMAD.HI.U32 R3, R247, R16, RZ ;  /* 0x00000010f7037227 */ /* 0x000fe200078e00ff */
[----:B------:R-:W-:Y:S02]  /*3660*/  IABS R20, R11 ;  /* 0x0000000b00147213 */ /* 0x000fe40000000000 */
[----:B------:R-:W-:Y:S01]  /*3670*/  ISETP.GT.U32.AND P0, PT, R7, R10, PT ;  /* 0x0000000a0700720c */ /* 0x000fe20003f04070 */
[----:B------:R-:W-:Y:S01]  /*3680*/  @!P5 IMAD.IADD R4, R4, 0x1, -R7 ;  /* 0x000000010404d824 */ /* 0x000fe200078e0a07 */
[----:B------:R-:W-:Y:S01]  /*3690*/  ISETP.GE.AND P5, PT, R5, RZ, PT ;  /* 0x000000ff0500720c */ /* 0x000fe20003fa6270 */
[----:B------:R-:W-:-:S04]  /*36a0*/  IMAD.HI.U32 R5, R247, R20, RZ ;  /* 0x00000014f7057227 */ /* 0x000fc800078e00ff */
[----:B------:R-:W-:Y:S02]  /*36b0*/  IMAD.MOV R2, RZ, RZ, -R2 ;  /* 0x000000ffff027224 */ /* 0x000fe400078e0a02 */
[----:B------:R-:W-:Y:S02]  /*36c0*/  @!P2 IMAD.IADD R6, R6, 0x1, -R7 ;  /* 0x000000010606a824 */ /* 0x000fe400078e0a07 */
[----:B------:R-:W-:Y:S02]  /*36d0*/  IMAD.MOV R12, RZ, RZ, -R3 ;  /* 0x000000ffff0c7224 */ /* 0x000fe400078e0a03 */
[----:B------:R-:W-:Y:S02]  /*36e0*/  IMAD.MOV.U32 R15, RZ, RZ, R4 ;  /* 0x000000ffff0f7224 */ /* 0x000fe400078e0004 */
[----:B------:R-:W-:Y:S02]  /*36f0*/  IMAD.MOV R5, RZ, RZ, -R5 ;  /* 0x000000ffff057224 */ /* 0x000fe400078e0a05 */
[----:B--2---:R-:W-:-:S02]  /*3700*/  IMAD.MOV.U32 R13, RZ, RZ, R6 ;  /* 0x000000ffff0d7224 */ /* 0x004fc400078e0006 */
[----:B------:R-:W-:Y:S02]  /*3710*/  @!P0 IMAD.IADD R10, R10, 0x1, -R7 ;  /* 0x000000010a0a8824 */ /* 0x000fe400078e0a07 */
[C---:B------:R-:W-:Y:S02]  /*3720*/  IMAD R2, R7.reuse, R2, R14 ;  /* 0x0000000207027224 */ /* 0x040fe400078e020e */
[----:B------:R-:W-:Y:S01]  /*3730*/  IMAD R12, R7, R12, R16 ;  /* 0x0000000c070c7224 */ /* 0x000fe200078e0210 */
[----:B------:R-:W-:Y:S01]  /*3740*/  IADD3 R16, R195, 0x3a, RZ ;  /* 0x0000003ac3107810 */ /* 0x000fe20007ffe0ff */
[----:B------:R-:W-:Y:S01]  /*3750*/  @!P1 IMAD.MOV R15, RZ, RZ, -R15 ;  /* 0x000000ffff0f9224 */ /* 0x000fe200078e0a0f */
[C---:B------:R-:W-:Y:S01]  /*3760*/  ISETP.GT.U32.AND P2, PT, R7.reuse, R2, PT ;  /* 0x000000020700720c */ /* 0x040fe20003f44070 */
[----:B------:R-:W-:Y:S01]  /*3770*/  @!P4 IMAD.MOV R13, RZ, RZ, -R13 ;  /* 0x000000ffff0dc224 */ /* 0x000fe200078e0a0d */
[C---:B------:R-:W-:Y:S01]  /*3780*/  ISETP.GT.U32.AND P1, PT, R7.reuse, R12, PT ;  /* 0x0000000c0700720c */ /* 0x040fe20003f24070 */
[----:B------:R-:W-:Y:S01]  /*3790*/  IMAD R6, R7, R5, R20 ;  /* 0x0000000507067224 */ /* 0x000fe200078e0214 */
[----:B------:R1:W-:Y:S01]  /*37a0*/  STL [R1+0x18], R15 ;  /* 0x0000180f01007387 */ /* 0x0003e20000100800 */
[----:B------:R-:W-:Y:S01]  /*37b0*/  IMAD.MOV.U32 R17, RZ, RZ, R10 ;  /* 0x000000ffff117224 */ /* 0x000fe200078e000a */
[----:B------:R-:W-:Y:S01]  /*37c0*/  ISETP.GE.AND P4, PT, R9, RZ, PT ;  /* 0x000000ff0900720c */ /* 0x000fe20003f86270 */
[----:B------:R-:W-:Y:S01]  /*37d0*/  IMAD.HI.U32 R3, R247, R18, RZ ;  /* 0x00000012f7037227 */ /* 0x000fe200078e00ff */
[----:B------:R2:W-:Y:S01]  /*37e0*/  STL [R1+0x14], R13 ;  /* 0x0000140d01007387 */ /* 0x0005e20000100800 */
[----:B------:R-:W-:-:S02]  /*37f0*/  IABS R5, R16 ;  /* 0x0000001000057213 */ /* 0x000fc40000000000 */
[----:B------:R-:W-:Y:S01]  /*3800*/  @!P3 IMAD.MOV R17, RZ, RZ, -R17 ;  /* 0x000000ffff11b224 */ /* 0x000fe200078e0a11 */
[----:B------:R-:W-:Y:S01]  /*3810*/  ISETP.GT.U32.AND P3, PT, R7, R6, PT ;  /* 0x000000060700720c */ /* 0x000fe20003f64070 */
[----:B------:R-:W-:Y:S01]  /*3820*/  IMAD.MOV R3, RZ, RZ, -R3 ;  /* 0x000000ffff037224 */ /* 0x000fe200078e0a03 */
[----:B-1----:R-:W-:Y:S01]  /*3830*/  IADD3 R15, R195, 0x39, RZ ;  /* 0x00000039c30f7810 */ /* 0x002fe20007ffe0ff */
[--C-:B------:R-:W-:Y:S01]  /*3840*/  @!P2 IMAD.IADD R2, R2, 0x1, -R7.reuse ;  /* 0x000000010202a824 */ /* 0x100fe200078e0a07 */
[----:B------:R1:W-:Y:S01]  /*3850*/  STL [R1+0x10], R17 ;  /* 0x0000101101007387 */ /* 0x0003e20000100800 */
[----:B------:R-:W-:Y:S01]  /*3860*/  IMAD R4, R7, R3, R18 ;  /* 0x0000000307047224 */ /* 0x000fe200078e0212 */
[----:B--2---:R-:W-:Y:S01]  /*3870*/  IADD3 R13, R195, 0x38, RZ ;  /* 0x00000038c30d7810 */ /* 0x004fe20007ffe0ff */
[----:B------:R-:W-:Y:S01]  /*3880*/  @!P1 IMAD.IADD R12, R12, 0x1, -R7 ;  /* 0x000000010c0c9824 */ /* 0x000fe200078e0a07 */
[----:B------:R-:W-:Y:S01]  /*3890*/  IABS R10, R15 ;  /* 0x0000000f000a7213 */ /* 0x000fe20000000000 */
[----:B------:R-:W-:Y:S01]  /*38a0*/  IMAD.MOV R230, RZ, RZ, -R229 ;  /* 0x000000ffffe67224 */ /* 0x000fe200078e0ae5 */
[----:B------:R-:W-:-:S02]  /*38b0*/  IABS R14, R13 ;  /* 0x0000000d000e7213 */ /* 0x000fc40000000000 */
[C---:B------:R-:W-:Y:S01]  /*38c0*/  ISETP.GT.U32.AND P0, PT, R7.reuse, R4, PT ;  /* 0x000000040700720c */ /* 0x040fe20003f04070 */
[----:B------:R-:W-:Y:S01]  /*38d0*/  @!P3 IMAD.IADD R6, R6, 0x1, -R7 ;  /* 0x000000010606b824 */ /* 0x000fe200078e0a07 */
[----:B------:R-:W-:Y:S01]  /*38e0*/  ISETP.GT.U32.AND P2, PT, R7, R2, PT ;  /* 0x000000020700720c */ /* 0x000fe20003f44070 */
[----:B------:R-:W-:Y:S01]  /*38f0*/  IMAD.HI.U32 R3, R247, R14, RZ ;  /* 0x0000000ef7037227 */ /* 0x000fe200078e00ff */
[C---:B------:R-:W-:Y:S02]  /*3900*/  ISETP.GT.U32.AND P1, PT, R7.reuse, R12, PT ;  /* 0x0000000c0700720c */ /* 0x040fe40003f24070 */
[C---:B------:R-:W-:Y:S01]  /*3910*/  ISETP.GT.U32.AND P3, PT, R7.reuse, R6, PT ;  /* 0x000000060700720c */ /* 0x040fe20003f64070 */
[----:B------:R-:W-:Y:S01]  /*3920*/  IMAD.MOV R3, RZ, RZ, -R3 ;  /* 0x000000ffff037224 */ /* 0x000fe200078e0a03 */
[----:B------:R-:W-:Y:S01]  /*3930*/  IABS R20, R24 ;  /* 0x0000001800147213 */ /* 0x000fe20000000000 */
[C---:B------:R-:W-:Y:S02]  /*3940*/  IMAD R251, R7.reuse, R230, R251 ;  /* 0x000000e607fb7224 */ /* 0x040fe400078e02fb */
[----:B------:R-:W-:-:S02]  /*3950*/  IMAD R9, R7, R3, R14 ;  /* 0x0000000307097224 */ /* 0x000fc400078e020e */
[----:B------:R-:W-:-:S04]  /*3960*/  IMAD.HI.U32 R3, R247, R10, RZ ;  /* 0x0000000af7037227 */ /* 0x000fc800078e00ff */
[----:B------:R-:W-:Y:S02]  /*3970*/  @!P0 IMAD.IADD R4, R4, 0x1, -R7 ;  /* 0x0000000104048824 */ /* 0x000fe400078e0a07 */
[----:B------:R-:W-:Y:S02]  /*3980*/  IMAD.MOV R3, RZ, RZ, -R3 ;  /* 0x000000ffff037224 */ /* 0x000fe400078e0a03 */
[----:B------:R-:W-:Y:S01]  /*3990*/  @!P2 IMAD.IADD R2, R2, 0x1, -R7 ;  /* 0x000000010202a824 */ /* 0x000fe200078e0a07 */
[C---:B------:R-:W-:Y:S01]  /*39a0*/  ISETP.GT.U32.AND P0, PT, R7.reuse, R4, PT ;  /* 0x000000040700720c */ /* 0x040fe20003f04070 */
[----:B------:R-:W-:Y:S01]  /*39b0*/  IMAD R10, R7, R3, R10 ;  /* 0x00000003070a7224 */ /* 0x000fe200078e020a */
[----:B------:R-:W-:Y:S01]  /*39c0*/  ISETP.GE.AND P2, PT, R11, RZ, PT ;  /* 0x000000ff0b00720c */ /* 0x000fe20003f46270 */
[----:B------:R-:W-:Y:S01]  /*39d0*/  IMAD.MOV.U32 R14, RZ, RZ, R5 ;  /* 0x000000ffff0e7224 */ /* 0x000fe200078e0005 */
[----:B------:R-:W-:Y:S01]  /*39e0*/  IADD3 R3, R195, 0x3c, RZ ;  /* 0x0000003cc3037810 */ /* 0x000fe20007ffe0ff */
[--C-:B------:R-:W-:Y:S01]  /*39f0*/  @!P1 IMAD.IADD R12, R12, 0x1, -R7.reuse ;  /* 0x000000010c0c9824 */ /* 0x100fe200078e0a07 */
[C---:B------:R-:W-:Y:S01]  /*3a00*/  ISETP.GT.U32.AND P1, PT, R7.reuse, R9, PT ;  /* 0x000000090700720c */ /* 0x040fe20003f24070 */
[----:B------:R-:W-:Y:S01]  /*3a10*/  @!P3 IMAD.IADD R6, R6, 0x1, -R7 ;  /* 0x000000010606b824 */ /* 0x000fe200078e0a07 */
[----:B------:R-:W-:Y:S01]  /*3a20*/  ISETP.GT.U32.AND P3, PT, R7, R10, PT ;  /* 0x0000000a0700720c */ /* 0x000fe20003f64070 */
[----:B------:R-:W-:-:S02]  /*3a30*/  IMAD.MOV.U32 R18, RZ, RZ, R2 ;  /* 0x000000ffff127224 */ /* 0x000fc400078e0002 */
[----:B------:R-:W-:-:S04]  /*3a40*/  IMAD.HI.U32 R2, R247, R14, RZ ;  /* 0x0000000ef7027227 */ /* 0x000fc800078e00ff */
[----:B------:R-:W-:Y:S02]  /*3a50*/  IMAD.MOV R2, RZ, RZ, -R2 ;  /* 0x000000ffff027224 */ /* 0x000fe400078e0a02 */
[--C-:B------:R-:W-:Y:S01]  /*3a60*/  @!P0 IMAD.IADD R4, R4, 0x1, -R7.reuse ;  /* 0x0000000104048824 */ /* 0x100fe200078e0a07 */
[----:B------:R-:W-:Y:S01]  /*3a70*/  ISETP.GE.AND P0, PT, R16, RZ, PT ;  /* 0x000000ff1000720c */ /* 0x000fe20003f06270 */
[----:B------:R-:W-:Y:S01]  /*3a80*/  IMAD R11, R7, R2, R14 ;  /* 0x00000002070b7224 */ /* 0x000fe200078e020e */
[----:B------:R-:W-:Y:S01]  /*3a90*/  IADD3 R2, R195, 0x3b, RZ ;  /* 0x0000003bc3027810 */ /* 0x000fe20007ffe0ff */
[--C-:B------:R-:W-:Y:S02]  /*3aa0*/  @!P1 IMAD.IADD R9, R9, 0x1, -R7.reuse ;  /* 0x0000000109099824 */ /* 0x100fe400078e0a07 */
[----:B-1----:R-:W-:Y:S01]  /*3ab0*/  IMAD.MOV.U32 R17, RZ, RZ, R12 ;  /* 0x000000ffff117224 */ /* 0x002fe200078e000c */
[----:B------:R-:W-:Y:S01]  /*3ac0*/  IABS R12, R2 ;  /* 0x00000002000c7213 */ /* 0x000fe20000000000 */
[----:B------:R-:W-:Y:S01]  /*3ad0*/  IMAD.MOV.U32 R5, RZ, RZ, R4 ;  /* 0x000000ffff057224 */ /* 0x000fe200078e0004 */
[----:B------:R-:W-:Y:S01]  /*3ae0*/  ISETP.GT.U32.AND P1, PT, R7, R9, PT ;  /* 0x000000090700720c */ /* 0x000fe20003f24070 */
[----:B------:R-:W-:Y:S01]  /*3af0*/  @!P3 IMAD.IADD R10, R10, 0x1, -R7 ;  /* 0x000000010a0ab824 */ /* 0x000fe200078e0a07 */
[----:B------:R-:W-:Y:S01]  /*3b00*/  IABS R4, R3 ;  /* 0x0000000300047213 */ /* 0x000fe20000000000 */
[----:B------:R-:W-:-:S02]  /*3b10*/  IMAD.MOV.U32 R196, RZ, RZ, R6 ;  /* 0x000000ffffc47224 */ /* 0x000fc400078e0006 */
[----:B------:R-:W-:Y:S01]  /*3b20*/  @!P4 IMAD.MOV R5, RZ, RZ, -R5 ;  /* 0x000000ffff05c224 */ /* 0x000fe200078e0a05 */
[----:B------:R-:W-:Y:S01]  /*3b30*/  ISETP.GE.AND P4, PT, R2, RZ, PT ;  /* 0x000000ff0200720c */ /* 0x000fe20003f86270 */
[----:B------:R-:W-:Y:S01]  /*3b40*/  IMAD.HI.U32 R2, R247, R12, RZ ;  /* 0x0000000cf7027227 */ /* 0x000fe200078e00ff */
[----:B------:R-:W-:-:S03]  /*3b50*/  ISETP.GT.U32.AND P3, PT, R7, R10, PT ;  /* 0x0000000a0700720c */ /* 0x000fc60003f64070 */
[----:B------:R-:W-:Y:S01]  /*3b60*/  @!P6 IMAD.MOV R18, RZ, RZ, -R18 ;  /* 0x000000ffff12e224 */ /* 0x000fe200078e0a12 */
[----:B------:R-:W-:Y:S01]  /*3b70*/  ISETP.GE.AND P6, PT, R13, RZ, PT ;  /* 0x000000ff0d00720c */ /* 0x000fe20003fc6270 */
[----:B------:R-:W-:Y:S01]  /*3b80*/  @!P2 IMAD.MOV R196, RZ, RZ, -R196 ;  /* 0x000000ffffc4a224 */ /* 0x000fe200078e0ac4 */
[----:B------:R-:W-:Y:S01]  /*3b90*/  ISETP.GE.AND P2, PT, R3, RZ, PT ;  /* 0x000000ff0300720c */ /* 0x000fe20003f46270 */
[----:B------:R-:W-:Y:S01]  /*3ba0*/  IMAD.HI.U32 R3, R247, R4, RZ ;  /* 0x00000004f7037227 */ /* 0x000fe200078e00ff */
[----:B------:R1:W-:Y:S03]  /*3bb0*/  STL [R1+0xc], R18 ;  /* 0x00000c1201007387 */ /* 0x0003e60000100800 */
[----:B------:R-:W-:Y:S02]  /*3bc0*/  IMAD.MOV R2, RZ, RZ, -R2 ;  /* 0x000000ffff027224 */ /* 0x000fe400078e0a02 */
[----:B------:R-:W-:-:S02]  /*3bd0*/  IMAD.MOV R3, RZ, RZ, -R3 ;  /* 0x000000ffff037224 */ /* 0x000fc400078e0a03 */
[----:B------:R-:W-:Y:S02]  /*3be0*/  IMAD R12, R7, R2, R12 ;  /* 0x00000002070c7224 */ /* 0x000fe400078e020c */
[--C-:B------:R-:W-:Y:S01]  /*3bf0*/  @!P1 IMAD.IADD R9, R9, 0x1, -R7.reuse ;  /* 0x0000000109099824 */ /* 0x100fe200078e0a07 */
[C---:B------:R-:W-:Y:S01]  /*3c00*/  ISETP.GT.U32.AND P1, PT, R7.reuse, R11, PT ;  /* 0x0000000b0700720c */ /* 0x040fe20003f24070 */
[C---:B------:R-:W-:Y:S01]  /*3c10*/  IMAD R13, R7.reuse, R3, R4 ;  /* 0x00000003070d7224 */ /* 0x040fe200078e0204 */
[----:B-1----:R-:W-:Y:S01]  /*3c20*/  IABS R18, R23 ;  /* 0x0000001700127213 */ /* 0x002fe20000000000 */
[----:B------:R-:W-:Y:S01]  /*3c30*/  @!P3 IMAD.IADD R10, R10, 0x1, -R7 ;  /* 0x000000010a0ab824 */ /* 0x000fe200078e0a07 */
[----:B------:R-:W-:Y:S01]  /*3c40*/  ISETP.GT.U32.AND P3, PT, R7, R12, PT ;  /* 0x0000000c0700720c */ /* 0x000fe20003f64070 */
[----:B------:R-:W-:Y:S01]  /*3c50*/  @!P5 IMAD.MOV R17, RZ, RZ, -R17 ;  /* 0x000000ffff11d224 */ /* 0x000fe200078e0a11 */
[----:B------:R-:W-:Y:S01]  /*3c60*/  ISETP.GE.AND P5, PT, R15, RZ, PT ;  /* 0x000000ff0f00720c */ /* 0x000fe20003fa6270 */
[----:B------:R-:W-:Y:S01]  /*3c70*/  @!P6 IMAD.MOV R9, RZ, RZ, -R9 ;  /* 0x000000ffff09e224 */ /* 0x000fe200078e0a09 */
[----:B------:R-:W-:-:S02]  /*3c80*/  ISETP.GT.U32.AND P6, PT, R7, R13, PT ;  /* 0x0000000d0700720c */ /* 0x000fc40003fc4070 */
[----:B------:R-:W-:Y:S01]  /*3c90*/  STL [R1+0x8], R17 ;  /* 0x0000081101007387 */ /* 0x000fe20000100800 */
[----:B------:R-:W-:Y:S02]  /*3ca0*/  IADD3 R15, R195, 0x3e, RZ ;  /* 0x0000003ec30f7810 */ /* 0x000fe40007ffe0ff */
[--C-:B------:R-:W-:Y:S01]  /*3cb0*/  @!P1 IMAD.IADD R11, R11, 0x1, -R7.reuse ;  /* 0x000000010b0b9824 */ /* 0x100fe200078e0a07 */
[----:B------:R1:W-:Y:S01]  /*3cc0*/  STL [R1+0x4], R5 ;  /* 0x0000040501007387 */ /* 0x0003e20000100800 */
[----:B------:R-:W-:Y:S02]  /*3cd0*/  IABS R6, R15 ;  /* 0x0000000f00067213 */ /* 0x000fe40000000000 */
[--C-:B------:R-:W-:Y:S01]  /*3ce0*/  @!P3 IMAD.IADD R12, R12, 0x1, -R7.reuse ;  /* 0x000000010c0cb824 */ /* 0x100fe200078e0a07 */
[----:B------:R-:W-:Y:S01]  /*3cf0*/  ISETP.GT.U32.AND P1, PT, R7, R11, PT ;  /* 0x0000000b0700720c */ /* 0x000fe20003f24070 */
[----:B------:R-:W-:Y:S01]  /*3d00*/  @!P5 IMAD.MOV R10, RZ, RZ, -R10 ;  /* 0x000000ffff0ad224 */ /* 0x000fe200078e0a0a */
[----:B------:R2:W-:Y:S01]  /*3d10*/  STL.64 [R1+0xd18], R8 ;  /* 0x000d180801007387 */ /* 0x0005e20000100a00 */
[----:B------:R-:W-:Y:S01]  /*3d20*/  @!P6 IMAD.IADD R13, R13, 0x1, -R7 ;  /* 0x000000010d0de824 */ /* 0x000fe200078e0a07 */
[----:B------:R-:W-:Y:S01]  /*3d30*/  ISETP.GT.U32.AND P3, PT, R7, R12, PT ;  /* 0x0000000c0700720c */ /* 0x000fe20003f64070 */
[----:B------:R-:W-:Y:S01]  /*3d40*/  IMAD.HI.U32 R3, R247, R6, RZ ;  /* 0x00000006f7037227 */ /* 0x000fe200078e00ff */
[----:B-1----:R-:W-:-:S02]  /*3d50*/  IADD3 R5, R195, 0x3d, RZ ;  /* 0x0000003dc3057810 */ /* 0x002fc40007ffe0ff */
[----:B------:R-:W-:Y:S01]  /*3d60*/  ISETP.GT.U32.AND P6, PT, R7, R13, PT ;  /* 0x0000000d0700720c */ /* 0x000fe20003fc4070 */
[----:B------:R-:W-:Y:S01]  /*3d70*/  IMAD.MOV R3, RZ, RZ, -R3 ;  /* 0x000000ffff037224 */ /* 0x000fe200078e0a03 */
[----:B------:R-:W-:Y:S02]  /*3d80*/  IABS R14, R5 ;  /* 0x00000005000e7213 */ /* 0x000fe40000000000 */
[----:B------:R-:W-:Y:S01]  /*3d90*/  ISETP.GE.AND P5, PT, R5, RZ, PT ;  /* 0x000000ff0500720c */ /* 0x000fe20003fa6270 */
[----:B------:R-:W-:Y:S01]  /*3da0*/  @!P1 IMAD.IADD R11, R11, 0x1, -R7 ;  /* 0x000000010b0b9824 */ /* 0x000fe200078e0a07 */
[----:B------:R-:W-:Y:S01]  /*3db0*/  IADD3 R5, R195, 0x3f, RZ ;  /* 0x0000003fc3057810 */ /* 0x000fe20007ffe0ff */
[----:B------:R-:W-:Y:S01]  /*3dc0*/  IMAD.HI.U32 R2, R247, R14, RZ ;  /* 0x0000000ef7027227 */ /* 0x000fe200078e00ff */
[----:B------:R-:W-:Y:S02]  /*3dd0*/  ISETP.GE.AND P1, PT, R15, RZ, PT ;  /* 0x000000ff0f00720c */ /* 0x000fe40003f26270 */
[----:B------:R-:W-:Y:S01]  /*3de0*/  IABS R16, R5 ;  /* 0x0000000500107213 */ /* 0x000fe20000000000 */
[----:B------:R-:W-:-:S02]  /*3df0*/  IMAD.MOV R2, RZ, RZ, -R2 ;  /* 0x000000ffff027224 */ /* 0x000fc400078e0a02 */
[C---:B------:R-:W-:Y:S01]  /*3e00*/  IMAD R15, R7.reuse, R3, R6 ;  /* 0x00000003070f7224 */ /* 0x040fe200078e0206 */
[----:B------:R-:W-:Y:S01]  /*3e10*/  IABS R6, R21 ;  /* 0x0000001500067213 */ /* 0x000fe20000000000 */
[----:B------:R-:W-:Y:S02]  /*3e20*/  IMAD R14, R7, R2, R14 ;  /* 0x00000002070e7224 */ /* 0x000fe400078e020e */
[----:B------:R-:W-:Y:S02]  /*3e30*/  @!P3 IMAD.IADD R12, R12, 0x1, -R7 ;  /* 0x000000010c0cb824 */ /* 0x000fe400078e0a07 */
[----:B------:R-:W-:Y:S01]  /*3e40*/  IMAD.HI.U32 R2, R247, R16, RZ ;  /* 0x00000010f7027227 */ /* 0x000fe200078e00ff */
[----:B------:R-:W-:-:S03]  /*3e50*/  ISETP.GT.U32.AND P3, PT, R7, R14, PT ;  /* 0x0000000e0700720c */ /* 0x000fc60003f64070 */
[----:B------:R-:W-:Y:S01]  /*3e60*/  @!P6 IMAD.IADD R13, R13, 0x1, -R7 ;  /* 0x000000010d0de824 */ /* 0x000fe200078e0a07 */
[----:B------:R-:W-:Y:S01]  /*3e70*/  ISETP.GT.U32.AND P6, PT, R7, R15, PT ;  /* 0x0000000f0700720c */ /* 0x000fe20003fc4070 */
[----:B------:R-:W-:Y:S02]  /*3e80*/  IMAD.MOV R4, RZ, RZ, -R2 ;  /* 0x000000ffff047224 */ /* 0x000fe400078e0a02 */
[----:B------:R-:W-:-:S04]  /*3e90*/  IMAD.HI.U32 R2, R247, R6, RZ ;  /* 0x00000006f7027227 */ /* 0x000fc800078e00ff */
[C---:B------:R-:W-:Y:S02]  /*3ea0*/  IMAD R16, R7.reuse, R4, R16 ;  /* 0x0000000407107224 */ /* 0x040fe400078e0210 */
[----:B------:R-:W-:Y:S02]  /*3eb0*/  IMAD.MOV R17, RZ, RZ, -R2 ;  /* 0x000000ffff117224 */ /* 0x000fe400078e0a02 */
[--C-:B------:R-:W-:Y:S01]  /*3ec0*/  @!P3 IMAD.IADD R14, R14, 0x1, -R7.reuse ;  /* 0x000000010e0eb824 */ /* 0x100fe200078e0a07 */
[C---:B------:R-:W-:Y:S01]  /*3ed0*/  ISETP.GT.U32.AND P3, PT, R7.reuse, R16, PT ;  /* 0x000000100700720c */ /* 0x040fe20003f64070 */
[----:B------:R-:W-:Y:S01]  /*3ee0*/  IMAD R17, R7, R17, R6 ;  /* 0x0000001107117224 */ /* 0x000fe200078e0206 */
[----:B------:R-:W-:Y:S01]  /*3ef0*/  IADD3 R6, R195, 0x44, RZ ;  /* 0x00000044c3067810 */ /* 0x000fe20007ffe0ff */
[----:B------:R-:W-:Y:S02]  /*3f00*/  @!P6 IMAD.IADD R15, R15, 0x1, -R7 ;  /* 0x000000010f0fe824 */ /* 0x000fe400078e0a07 */
[----:B------:R-:W-:Y:S01]  /*3f10*/  IMAD.HI.U32 R3, R247, R18, RZ ;  /* 0x00000012f7037227 */ /* 0x000fe200078e00ff */
[----:B------:R-:W-:-:S03]  /*3f20*/  ISETP.GT.U32.AND P6, PT, R7, R17, PT ;  /* 0x000000110700720c */ /* 0x000fc60003fc4070 */
[----:B------:R-:W-:Y:S02]  /*3f30*/  IMAD.MOV R3, RZ, RZ, -R3 ;  /* 0x000000ffff037224 */ /* 0x000fe400078e0a03 */
[----:B------:R-:W-:Y:S02]  /*3f40*/  @!P2 IMAD.MOV R13, RZ, RZ, -R13 ;  /* 0x000000ffff0da224 */ /* 0x000fe400078e0a0d */
[C---:B------:R-:W-:Y:S02]  /*3f50*/  IMAD R18, R7.reuse, R3, R18 ;  /* 0x0000000307127224 */ /* 0x040fe400078e0212 */
[----:B------:R-:W-:Y:S01]  /*3f60*/  @!P3 IMAD.IADD R16, R16, 0x1, -R7 ;  /* 0x000000011010b824 */ /* 0x000fe200078e0a07 */
[----:B------:R-:W-:Y:S01]  /*3f70*/  ISETP.GT.U32.AND P3, PT, R7, R14, PT ;  /* 0x0000000e0700720c */ /* 0x000fe20003f64070 */
[----:B------:R-:W-:Y:S01]  /*3f80*/  IMAD.HI.U32 R4, R247, R20, RZ ;  /* 0x00000014f7047227 */ /* 0x000fe200078e00ff */
[----:B------:R-:W-:-:S03]  /*3f90*/  ISETP.GT.U32.AND P2, PT, R7, R18, PT ;  /* 0x000000120700720c */ /* 0x000fc60003f44070 */
[----:B------:R-:W-:Y:S01]  /*3fa0*/  @!P6 IMAD.IADD R17, R17, 0x1, -R7 ;  /* 0x000000011111e824 */ /* 0x000fe200078e0a07 */
[----:B------:R-:W-:Y:S01]  /*3fb0*/  ISETP.GT.U32.AND P6, PT, R7, R16, PT ;  /* 0x000000100700720c */ /* 0x000fe20003fc4070 */
[----:B------:R-:W-:-:S04]  /*3fc0*/  IMAD.HI.U32 R2, R247, R22, RZ ;  /* 0x00000016f7027227 */ /* 0x000fc800078e00ff */
[----:B------:R-:W-:Y:S02]  /*3fd0*/  IMAD.MOV R4, RZ, RZ, -R4 ;  /* 0x000000ffff047224 */ /* 0x000fe400078e0a04 */
[----:B------:R-:W-:Y:S02]  /*3fe0*/  IMAD.MOV R2, RZ, RZ, -R2 ;  /* 0x000000ffff027224 */ /* 0x000fe400078e0a02 */
[----:B------:R-:W-:Y:S01]  /*3ff0*/  @!P0 IMAD.MOV R11, RZ, RZ, -R11 ;  /* 0x000000ffff0b8224 */ /* 0x000fe200078e0a0b */
[C---:B------:R-:W-:Y:S01]  /*4000*/  ISETP.GT.U32.AND P0, PT, R7.reuse, R15, PT ;  /* 0x0000000f0700720c */ /* 0x040fe20003f04070 */
[----:B------:R-:W-:Y:S01]  /*4010*/  @!P4 IMAD.MOV R12, RZ, RZ, -R12 ;  /* 0x000000ffff0cc224 */ /* 0x000fe200078e0a0c */
[C---:B------:R-:W-:Y:S01]  /*4020*/  ISETP.GT.U32.AND P4, PT, R7.reuse, R17, PT ;  /* 0x000000110700720c */ /* 0x040fe20003f84070 */
[C---:B------:R-:W-:Y:S01]  /*4030*/  IMAD R19, R7.reuse, R4, R20 ;  /* 0x0000000407137224 */ /* 0x040fe200078e0214 */
[----:B------:R-:W-:Y:S01]  /*4040*/  IABS R4, R6 ;  /* 0x0000000600047213 */ /* 0x000fe20000000000 */
[C---:B------:R-:W-:Y:S01]  /*4050*/  IMAD R20, R7.reuse, R2, R22 ;  /* 0x0000000207147224 */ /* 0x040fe200078e0216 */
[----:B------:R-:W-:Y:S01]  /*4060*/  IABS R22, R26 ;  /* 0x0000001a00167213 */ /* 0x000fe20000000000 */
[--C-:B------:R-:W-:Y:S01]  /*4070*/  @!P3 IMAD.IADD R14, R14, 0x1, -R7.reuse ;  /* 0x000000010e0eb824 */ /* 0x100fe200078e0a07 */
[----:B------:R-:W-:Y:S01]  /*4080*/  ISETP.GT.U32.AND P3, PT, R7, R19, PT ;  /* 0x000000130700720c */ /* 0x000fe20003f64070 */
[--C-:B------:R-:W-:Y:S01]  /*4090*/  @!P2 IMAD.IADD R18, R18, 0x1, -R7.reuse ;  /* 0x000000011212a824 */ /* 0x100fe200078e0a07 */
[----:B------:R-:W-:Y:S01]  /*40a0*/  ISETP.GE.AND P2, PT, R23, RZ, PT ;  /* 0x000000ff1700720c */ /* 0x000fe20003f46270 */
[--C-:B------:R-:W-:Y:S01]  /*40b0*/  @!P6 IMAD.IADD R16, R16, 0x1, -R7.reuse ;  /* 0x000000011010e824 */ /* 0x100fe200078e0a07 */
[C---:B------:R-:W-:Y:S01]  /*40c0*/  ISETP.GT.U32.AND P6, PT, R7.reuse, R20, PT ;  /* 0x000000140700720c */ /* 0x040fe20003fc4070 */
[----:B------:R-:W-:Y:S01]  /*40d0*/  @!P5 IMAD.MOV R14, RZ, RZ, -R14 ;  /* 0x000000ffff0ed224 */ /* 0x000fe200078e0a0e */
[----:B------:R-:W-:Y:S01]  /*40e0*/  ISETP.GT.U32.AND P5, PT, R7, R18, PT ;  /* 0x000000120700720c */ /* 0x000fe20003fa4070 */
[----:B------:R-:W-:Y:S01]  /*40f0*/  IMAD.HI.U32 R3, R247, R22, RZ ;  /* 0x00000016f7037227 */ /* 0x000fe200078e00ff */
[----:B------:R-:W-:Y:S03]  /*4100*/  STL.64 [R1+0xd20], R10 ;  /* 0x000d200a01007387 */ /* 0x000fe60000100a00 */
[--C-:B------:R-:W-:Y:S01]  /*4110*/  @!P0 IMAD.IADD R15, R15, 0x1, -R7.reuse ;  /* 0x000000010f0f8824 */ /* 0x100fe200078e0a07 */
[----:B------:R-:W-:Y:S01]  /*4120*/  ISETP.GE.AND P0, PT, R5, RZ, PT ;  /* 0x000000ff0500720c */ /* 0x000fe20003f06270 */
[----:B------:R-:W-:Y:S01]  /*4130*/  @!P4 IMAD.IADD R17, R17, 0x1, -R7 ;  /* 0x000000011111c824 */ /* 0x000fe200078e0a07 */
[----:B------:R-:W-:Y:S01]  /*4140*/  ISETP.GE.AND P4, PT, R21, RZ, PT ;  /* 0x000000ff1500720c */ /* 0x000fe20003f86270 */
[----:B------:R-:W-:Y:S01]  /*4150*/  IMAD.HI.U32 R2, R247, R4, RZ ;  /* 0x00000004f7027227 */ /* 0x000fe200078e00ff */
[----:B------:R-:W-:Y:S01]  /*4160*/  IADD3 R5, R195, 0x47, RZ ;  /* 0x00000047c3057810 */ /* 0x000fe20007ffe0ff */
[----:B------:R-:W-:Y:S02]  /*4170*/  STL.64 [R1+0xd28], R12 ;  /* 0x000d280c01007387 */ /* 0x000fe40000100a00 */
[----:B------:R-:W-:-:S02]  /*4180*/  IMAD.MOV R3, RZ, RZ, -R3 ;  /* 0x000000ffff037224 */ /* 0x000fc400078e0a03 */
[----:B------:R-:W-:Y:S02]  /*4190*/  IMAD.MOV R2, RZ, RZ, -R2 ;  /* 0x000000ffff027224 */ /* 0x000fe400078e0a02 */
[----:B------:R-:W-:Y:S01]  /*41a0*/  IMAD R22, R7, R3, R22 ;  /* 0x0000000307167224 */ /* 0x000fe200078e0216 */
[----:B------:R-:W-:Y:S01]  /*41b0*/  IADD3 R3, R195, 0x46, RZ ;  /* 0x00000046c3037810 */ /* 0x000fe20007ffe0ff */
[--C-:B------:R-:W-:Y:S02]  /*41c0*/  @!P6 IMAD.IADD R20, R20, 0x1, -R7.reuse ;  /* 0x000000011414e824 */ /* 0x100fe400078e0a07 */
[C---:B------:R-:W-:Y:S01]  /*41d0*/  IMAD R21, R7.reuse, R2, R4 ;  /* 0x0000000207157224 */ /* 0x040fe200078e0204 */
[----:B------:R-:W-:Y:S01]  /*41e0*/  IABS R4, R3 ;  /* 0x0000000300047213 */ /* 0x000fe20000000000 */
[----:B------:R-:W-:Y:S01]  /*41f0*/  @!P5 IMAD.IADD R18, R18, 0x1, -R7 ;  /* 0x000000011212d824 */ /* 0x000fe200078e0a07 */
[C---:B------:R-:W-:Y:S01]  /*4200*/  ISETP.GT.U32.AND P5, PT, R7.reuse, R22, PT ;  /* 0x000000160700720c */ /* 0x040fe20003fa4070 */
[----:B------:R-:W-:Y:S01]  /*4210*/  @!P0 IMAD.MOV R16, RZ, RZ, -R16 ;  /* 0x000000ffff108224 */ /* 0x000fe200078e0a10 */
[C---:B------:R-:W-:Y:S01]  /*4220*/  ISETP.GT.U32.AND P6, PT, R7.reuse, R20, PT ;  /* 0x000000140700720c */ /* 0x040fe20003fc4070 */
[----:B------:R-:W-:Y:S01]  /*4230*/  @!P4 IMAD.MOV R17, RZ, RZ, -R17 ;  /* 0x000000ffff11c224 */ /* 0x000fe200078e0a11 */
[----:B------:R-:W-:Y:S01]  /*4240*/  ISETP.GT.U32.AND P0, PT, R7, R21, PT ;  /* 0x000000150700720c */ /* 0x000fe20003f04070 */
[----:B------:R-:W-:Y:S01]  /*4250*/  IMAD.HI.U32 R2, R247, R4, RZ ;  /* 0x00000004f7027227 */ /* 0x000fe200078e00ff */
[----:B------:R-:W-:-:S03]  /*4260*/  ISETP.GE.AND P4, PT, R25, RZ, PT ;  /* 0x000000ff1900720c */ /* 0x000fc60003f86270 */
[----:B------:R-:W-:Y:S01]  /*4270*/  @!P3 IMAD.IADD R19, R19, 0x1, -R7 ;  /* 0x000000011313b824 */ /* 0x000fe200078e0a07 */
[----:B------:R-:W-:Y:S01]  /*4280*/  ISETP.GE.AND P3, PT, R24, RZ, PT ;  /* 0x000000ff1800720c */ /* 0x000fe20003f66270 */
[----:B------:R-:W-:Y:S01]  /*4290*/  IMAD.MOV R2, RZ, RZ, -R2 ;  /* 0x000000ffff027224 */ /* 0x000fe200078e0a02 */
[----:B------:R-:W-:Y:S01]  /*42a0*/  IABS R24, R5 ;  /* 0x0000000500187213 */ /* 0x000fe20000000000 */
[----:B------:R-:W-:Y:S01]  /*42b0*/  @!P1 IMAD.MOV R15, RZ, RZ, -R15 ;  /* 0x000000ffff0f9224 */ /* 0x000fe200078e0a0f */
[C---:B------:R-:W-:Y:S01]  /*42c0*/  ISETP.GT.U32.AND P1, PT, R7.reuse, R19, PT ;  /* 0x000000130700720c */ /* 0x040fe20003f24070 */
[--C-:B------:R-:W-:Y:S02]  /*42d0*/  @!P5 IMAD.IADD R22, R22, 0x1, -R7.reuse ;  /* 0x000000011616d824 */ /* 0x100fe400078e0a07 */
[--C-:B------:R-:W-:Y:S01]  /*42e0*/  @!P6 IMAD.IADD R20, R20, 0x1, -R7.reuse ;  /* 0x000000011414e824 */ /* 0x100fe200078e0a07 */
[----:B------:R-:W-:Y:S01]  /*42f0*/  ISETP.GE.AND P6, PT, R26, RZ, PT ;  /* 0x000000ff1a00720c */ /* 0x000fe20003fc6270 */
[C---:B------:R-:W-:Y:S01]  /*4300*/  IMAD R23, R7.reuse, R2, R4 ;  /* 0x0000000207177224 */ /* 0x040fe200078e0204 */
[----:B------:R-:W-:Y:S01]  /*4310*/  ISETP.GT.U32.AND P5, PT, R7, R22, PT ;  /* 0x000000160700720c */ /* 0x000fe20003fa4070 */
[----:B------:R-:W-:Y:S01]  /*4320*/  @!P0 IMAD.IADD R21, R21, 0x1, -R7 ;  /* 0x0000000115158824 */ /* 0x000fe200078e0a07 */
[----:B------:R-:W-:Y:S01]  /*4330*/  ISETP.GE.AND P0, PT, R3, RZ, PT ;  /* 0x000000ff0300720c */ /* 0x000fe20003f06270 */
[----:B------:R-:W-:Y:S01]  /*4340*/  @!P4 IMAD.MOV R20, RZ, RZ, -R20 ;  /* 0x000000ffff14c224 */ /* 0x000fe200078e0a14 */
[----:B------:R-:W-:Y:S01]  /*4350*/  ISETP.GT.U32.AND P4, PT, R7, R23, PT ;  /* 0x000000170700720c */ /* 0x000fe20003f84070 */
[----:B------:R-:W-:Y:S01]  /*4360*/  IMAD.HI.U32 R3, R247, R24, RZ ;  /* 0x00000018f7037227 */ /* 0x000fe200078e00ff */
[----:B------:R-:W-:Y:S01]  /*4370*/  IADD3 R2, R195, 0x48, RZ ;  /* 0x00000048c3027810 */ /* 0x000fe20007ffe0ff */
[----:B------:R-:W-:Y:S02]  /*4380*/  STL.64 [R1+0xd30], R14 ;  /* 0x000d300e01007387 */ /* 0x000fe40000100a00 */
[----:B------:R-:W-:-:S02]  /*4390*/  IMAD.MOV R3, RZ, RZ, -R3 ;  /* 0x000000ffff037224 */ /* 0x000fc400078e0a03 */
[----:B------:R-:W-:Y:S01]  /*43a0*/  @!P1 IMAD.IADD R19, R19, 0x1, -R7 ;  /* 0x0000000113139824 */ /* 0x000fe200078e0a07 */
[----:B------:R-:W-:Y:S01]  /*43b0*/  ISETP.GE.AND P1, PT, R6, RZ, PT ;  /* 0x000000ff0600720c */ /* 0x000fe20003f26270 */
[C---:B------:R-:W-:Y:S01]  /*43c0*/  IMAD R24, R7.reuse, R3, R24 ;  /* 0x0000000307187224 */ /* 0x040fe200078e0218 */
[----:B------:R-:W-:Y:S01]  /*43d0*/  IABS R6, R2 ;  /* 0x0000000200067213 */ /* 0x000fe20000000000 */
[----:B------:R-:W-:Y:S01]  /*43e0*/  @!P2 IMAD.MOV R18, RZ, RZ, -R18 ;  /* 0x000000ffff12a224 */ /* 0x000fe200078e0a12 */
[----:B------:R-:W-:Y:S01]  /*43f0*/  ISETP.GT.U32.AND P2, PT, R7, R21, PT ;  /* 0x000000150700720c */ /* 0x000fe20003f44070 */
[----:B------:R-:W-:Y:S01]  /*4400*/  @!P3 IMAD.MOV R19, RZ, RZ, -R19 ;  /* 0x000000ffff13b224 */ /* 0x000fe200078e0a13 */
[----:B------:R-:W-:Y:S01]  /*4410*/  ISETP.GE.AND P3, PT, R5, RZ, PT ;  /* 0x000000ff0500720c */ /* 0x000fe20003f66270 */
[--C-:B------:R-:W-:Y:S01]  /*4420*/  @!P5 IMAD.IADD R22, R22, 0x1, -R7.reuse ;  /* 0x000000011616d824 */ /* 0x100fe200078e0a07 */
[----:B------:R-:W-:Y:S01]  /*4430*/  ISETP.GT.U32.AND P5, PT, R7, R24, PT ;  /* 0x000000180700720c */ /* 0x000fe20003fa4070 */
[--C-:B------:R-:W-:Y:S01]  /*4440*/  @!P4 IMAD.IADD R23, R23, 0x1, -R7.reuse ;  /* 0x000000011717c824 */ /* 0x100fe200078e0a07 */
[C---:B------:R-:W-:Y:S01]  /*4450*/  IADD3 R5, R195.reuse, 0x4a, RZ ;  /* 0x0000004ac3057810 */ /* 0x040fe20007ffe0ff */
[----:B------:R-:W-:Y:S01]  /*4460*/  @!P6 IMAD.MOV R22, RZ, RZ, -R22 ;  /* 0x000000ffff16e224 */ /* 0x000fe200078e0a16 */
[----:B------:R-:W-:Y:S01]  /*4470*/  IADD3 R3, R195, 0x49, RZ ;  /* 0x00000049c3037810 */ /* 0x000fe20007ffe0ff */
[----:B------:R-:W-:Y:S01]  /*4480*/  STL.64 [R1+0xd38], R16 ;  /* 0x000d381001007387 */ /* 0x000fe20000100a00 */
[----:B------:R-:W-:Y:S01]  /*4490*/  IABS R28, R5 ;  /* 0x00000005001c7213 */ /* 0x000fe20000000000 */
[----:B--2---:R-:W-:Y:S01]  /*44a0*/  IMAD.MOV.U32 R8, RZ, RZ, R180 ;  /* 0x000000ffff087224 */ /* 0x004fe200078e00b4 */
[----:B------:R-:W-:Y:S01]  /*44b0*/  ISETP.GT.U32.AND P4, PT, R7, R23, PT ;  /* 0x000000170700720c */ /* 0x000fe20003f84070 */
[--C-:B------:R-:W-:Y:S01]  /*44c0*/  @!P2 IMAD.IADD R21, R21, 0x1, -R7.reuse ;  /* 0x000000011515a824 */ /* 0x100fe200078e0a07 */
[----:B------:R-:W-:Y:S01]  /*44d0*/  ISETP.GE.AND P2, PT, R2, RZ, PT ;  /* 0x000000ff0200720c */ /* 0x000fe20003f46270 */
[----:B------:R-:W-:Y:S01]  /*44e0*/  IMAD.HI.U32 R4, R247, R28, RZ ;  /* 0x0000001cf7047227 */ /* 0x000fe200078e00ff */
[----:B------:R-:W-:Y:S01]  /*44f0*/  IABS R26, R3 ;  /* 0x00000003001a7213 */ /* 0x000fe20000000000 */
[----:B------:R-:W-:Y:S01]  /*4500*/  STL.64 [R1+0xd40], R18 ;  /* 0x000d401201007387 */ /* 0x000fe20000100a00 */
[----:B------:R-:W-:Y:S01]  /*4510*/  ISETP.GE.AND P6, PT, R5, RZ, PT ;  /* 0x000000ff0500720c */ /* 0x000fe20003fc6270 */
[----:B------:R-:W-:Y:S01]  /*4520*/  @!P5 IMAD.IADD R24, R24, 0x1, -R7 ;  /* 0x000000011818d824 */ /* 0x000fe200078e0a07 */
[----:B------:R-:W-:Y:S01]  /*4530*/  IADD3 R5, R195, 0x4c, RZ ;  /* 0x0000004cc3057810 */ /* 0x000fe20007ffe0ff */
[----:B------:R-:W-:-:S03]  /*4540*/  IMAD.HI.U32 R2, R247, R6, RZ ;  /* 0x00000006f7027227 */ /* 0x000fc600078e00ff */
[----:B------:R-:W-:Y:S01]  /*4550*/  ISETP.GT.U32.AND P5, PT, R7, R24, PT ;  /* 0x000000180700720c */ /* 0x000fe20003fa4070 */
[----:B------:R-:W-:Y:S02]  /*4560*/  IMAD.MOV R4, RZ, RZ, -R4 ;  /* 0x000000ffff047224 */ /* 0x000fe400078e0a04 */
[----:B------:R-:W-:Y:S01]  /*4570*/  @!P1 IMAD.MOV R21, RZ, RZ, -R21 ;  /* 0x000000ffff159224 */ /* 0x000fe200078e0a15 */
[----:B------:R-:W-:Y:S01]  /*4580*/  ISETP.GE.AND P1, PT, R3, RZ, PT ;  /* 0x000000ff0300720c */ /* 0x000fe20003f26270 */
[----:B------:R-:W-:Y:S02]  /*4590*/  IMAD.MOV R2, RZ, RZ, -R2 ;  /* 0x000000ffff027224 */ /* 0x000fe400078e0a02 */
[----:B------:R-:W-:Y:S01]  /*45a0*/  @!P4 IMAD.IADD R23, R23, 0x1, -R7 ;  /* 0x000000011717c824 */ /* 0x000fe200078e0a07 */
[----:B------:R-:W-:Y:S01]  /*45b0*/  STL.64 [R1+0xd48], R20 ;  /* 0x000d481401007387 */ /* 0x000fe20000100a00 */
[----:B------:R-:W-:Y:S02]  /*45c0*/  IMAD R27, R7, R4, R28 ;  /* 0x00000004071b7224 */ /* 0x000fe400078e021c */
[----:B------:R-:W-:-:S04]  /*45d0*/  IMAD.HI.U32 R3, R247, R26, RZ ;  /* 0x0000001af7037227 */ /* 0x000fc800078e00ff */
[C---:B------:R-:W-:Y:S01]  /*45e0*/  IMAD R25, R7.reuse, R2, R6 ;  /* 0x0000000207197224 */ /* 0x040fe200078e0206 */
[----:B------:R-:W-:Y:S01]  /*45f0*/  IABS R6, R5 ;  /* 0x0000000500067213 */ /* 0x000fe20000000000 */
[----:B------:R-:W-:Y:S01]  /*4600*/  @!P0 IMAD.MOV R23, RZ, RZ, -R23 ;  /* 0x000000ffff178224 */ /* 0x000fe200078e0a17 */
[C---:B------:R-:W-:Y:S01]  /*4610*/  ISETP.GT.U32.AND P0, PT, R7.reuse, R27, PT ;  /* 0x0000001b0700720c */ /* 0x040fe20003f04070 */
[----:B------:R-:W-:Y:S01]  /*4620*/  IMAD.MOV R3, RZ, RZ, -R3 ;  /* 0x000000ffff037224 */ /* 0x000fe200078e0a03 */
[C---:B------:R-:W-:Y:S01]  /*4630*/  ISETP.GT.U32.AND P4, PT, R7.reuse, R25, PT ;  /* 0x000000190700720c */ /* 0x040fe20003f84070 */
[----:B------:R-:W-:Y:S01]  /*4640*/  @!P5 IMAD.IADD R24, R24, 0x1, -R7 ;  /* 0x000000011818d824 */ /* 0x000fe200078e0a07 */
[----:B------:R-:W-:Y:S01]  /*4650*/  STL.64 [R1+0xd50], R22 ;  /* 0x000d501601007387 */ /* 0x000fe20000100a00 */
[----:B------:R-:W-:Y:S01]  /*4660*/  IMAD R26, R7, R3, R26 ;  /* 0x00000003071a7224 */ /* 0x000fe200078e021a */
[----:B------:R-:W-:Y:S01]  /*4670*/  IADD3 R3, R195, 0x4b, RZ ;  /* 0x0000004bc3037810 */ /* 0x000fe20007ffe0ff */
[----:B------:R-:W-:-:S02]  /*4680*/  @!P3 IMAD.MOV R24, RZ, RZ, -R24 ;  /* 0x000000ffff18b224 */ /* 0x000fc400078e0a18 */
[----:B------:R-:W-:Y:S01]  /*4690*/  IMAD.HI.U32 R4, R247, R32, RZ ;  /* 0x00000020f7047227 */ /* 0x000fe200078e00ff */
[----:B------:R-:W-:Y:S02]  /*46a0*/  ISETP.GT.U32.AND P5, PT, R7, R26, PT ;  /* 0x0000001a0700720c */ /* 0x000fe40003fa4070 */
[----:B------:R-:W-:Y:S01]  /*46b0*/  IABS R28, R3 ;  /* 0x00000003001c7213 */ /* 0x000fe20000000000 */
[--C-:B------:R-:W-:Y:S01]  /*46c0*/  @!P0 IMAD.IADD R27, R27, 0x1, -R7.reuse ;  /* 0x000000011b1b8824 */ /* 0x100fe200078e0a07 */
[----:B------:R-:W-:Y:S01]  /*46d0*/  ISETP.GE.AND P3, PT, R3, RZ, PT ;  /* 0x000000ff0300720c */ /* 0x000fe20003f66270 */
[----:B------:R-:W-:Y:S02]  /*46e0*/  @!P4 IMAD.IADD R25, R25, 0x1, -R7 ;  /* 0x000000011919c824 */ /* 0x000fe400078e0a07 */
[----:B------:R-:W-:Y:S01]  /*46f0*/  IMAD.HI.U32 R2, R247, R28, RZ ;  /* 0x0000001cf7027227 */ /* 0x000fe200078e00ff */
[C---:B------:R-:W-:Y:S02]  /*4700*/  ISETP.GT.U32.AND P0, PT, R7.reuse, R27, PT ;  /* 0x0000001b0700720c */ /* 0x040fe40003f04070 */
[----:B------:R-:W-:Y:S01]  /*4710*/  ISETP.GT.U32.AND P4, PT, R7, R25, PT ;  /* 0x000000190700720c */ /* 0x000fe20003f84070 */
[----:B------:R-:W-:-:S04]  /*4720*/  IMAD.HI.U32 R3, R247, R30, RZ ;  /* 0x0000001ef7037227 */ /* 0x000fc800078e00ff */
[----:B------:R-:W-:Y:S02]  /*4730*/  @!P5 IMAD.IADD R26, R26, 0x1, -R7 ;  /* 0x000000011a1ad824 */ /* 0x000fe400078e0a07 */
[----:B------:R-:W-:Y:S02]  /*4740*/  IMAD.MOV R2, RZ, RZ, -R2 ;  /* 0x000000ffff027224 */ /* 0x000fe400078e0a02 */
[----:B------:R-:W-:Y:S01]  /*4750*/  IMAD.MOV R3, RZ, RZ, -R3 ;  /* 0x000000ffff037224 */ /* 0x000fe200078e0a03 */
[C---:B------:R-:W-:Y:S01]  /*4760*/  ISETP.GT.U32.AND P5, PT, R7.reuse, R26, PT ;  /* 0x0000001a0700720c */ /* 0x040fe20003fa4070 */
[----:B------:R-:W-:Y:S02]  /*4770*/  IMAD R28, R7, R2, R28 ;  /* 0x00000002071c7224 */ /* 0x000fe400078e021c */
[----:B------:R-:W-:-:S04]  /*4780*/  IMAD.HI.U32 R2, R247, R6, RZ ;  /* 0x00000006f7027227 */ /* 0x000fc800078e00ff */
[----:B------:R-:W-:Y:S02]  /*4790*/  IMAD.MOV R4, RZ, RZ, -R4 ;  /* 0x000000ffff047224 */ /* 0x000fe400078e0a04 */
[----:B------:R-:W-:Y:S01]  /*47a0*/  IMAD R30, R7, R3, R30 ;  /* 0x00000003071e7224 */ /* 0x000fe200078e021e */
[----:B------:R-:W-:Y:S01]  /*47b0*/  IADD3 R3, R195, 0x4f, RZ ;  /* 0x0000004fc3037810 */ /* 0x000fe20007ffe0ff */
[----:B------:R-:W-:Y:S02]  /*47c0*/  IMAD.MOV R2, RZ, RZ, -R2 ;  /* 0x000000ffff027224 */ /* 0x000fe400078e0a02 */
[----:B------:R-:W-:Y:S01]  /*47d0*/  IMAD R31, R7, R4, R32 ;  /* 0x00000004071f7224 */ /* 0x000fe200078e0220 */
[----:B------:R-:W-:Y:S01]  /*47e0*/  IABS R32, R3 ;  /* 0x0000000300207213 */ /* 0x000fe20000000000 */
[--C-:B------:R-:W-:Y:S01]  /*47f0*/  @!P0 IMAD.IADD R27, R27, 0x1, -R7.reuse ;  /* 0x000000011b1b8824 */ /* 0x100fe200078e0a07 */
[----:B------:R-:W-:Y:S01]  /*4800*/  ISETP.GT.U32.AND P0, PT, R7, R30, PT ;  /* 0x0000001e0700720c */ /* 0x000fe20003f04070 */
[----:B------:R-:W-:Y:S01]  /*4810*/  @!P4 IMAD.IADD R25, R25, 0x1, -R7 ;  /* 0x000000011919c824 */ /* 0x000fe200078e0a07 */
[C---:B------:R-:W-:Y:S01]  /*4820*/  ISETP.GT.U32.AND P4, PT, R7.reuse, R28, PT ;  /* 0x0000001c0700720c */ /* 0x040fe20003f84070 */
[C---:B------:R-:W-:Y:S01]  /*4830*/  IMAD R29, R7.reuse, R2, R6 ;  /* 0x00000002071d7224 */ /* 0x040fe200078e0206 */
[----:B------:R-:W-:Y:S01]  /*4840*/  IABS R6, R37 ;  /* 0x0000002500067213 */ /* 0x000fe20000000000 */
[----:B------:R-:W-:Y:S01]  /*4850*/  @!P6 IMAD.MOV R27, RZ, RZ, -R27 ;  /* 0x000000ffff1be224 */ /* 0x000fe200078e0a1b */
[C---:B------:R-:W-:Y:S01]  /*4860*/  ISETP.GT.U32.AND P6, PT, R7.reuse, R31, PT ;  /* 0x0000001f0700720c */ /* 0x040fe20003fc4070 */
[----:B------:R-:W-:Y:S01]  /*4870*/  @!P2 IMAD.MOV R25, RZ, RZ, -R25 ;  /* 0x000000ffff19a224 */ /* 0x000fe200078e0a19 */
[----:B------:R-:W-:Y:S01]  /*4880*/  ISETP.GT.U32.AND P2, PT, R7, R29, PT ;  /* 0x0000001d0700720c */ /* 0x000fe20003f44070 */
[--C-:B------:R-:W-:Y:S01]  /*4890*/  @!P5 IMAD.IADD R26, R26, 0x1, -R7.reuse ;  /* 0x000000011a1ad824 */ /* 0x100fe200078e0a07 */
[----:B------:R-:W-:Y:S01]  /*48a0*/  ISETP.GE.AND P5, PT, R5, RZ, PT ;  /* 0x000000ff0500720c */ /* 0x000fe20003fa6270 */
[----:B------:R-:W-:Y:S01]  /*48b0*/  IMAD.HI.U32 R2, R247, R32, RZ ;  /* 0x00000020f7027227 */ /* 0x000fe200078e00ff */
[----:B------:R-:W-:Y:S01]  /*48c0*/  IADD3 R5, R195, 0x50, RZ ;  /* 0x00000050c3057810 */ /* 0x000fe20007ffe0ff */
[----:B------:R-:W-:Y:S02]  /*48d0*/  STL.64 [R1+0xd58], R24 ;  /* 0x000d581801007387 */ /* 0x000fe40000100a00 */
[----:B------:R-:W-:Y:S01]  /*48e0*/  @!P0 IMAD.IADD R30, R30, 0x1, -R7 ;  /* 0x000000011e1e8824 */ /* 0x000fe200078e0a07 */
[----:B------:R-:W-:Y:S01]  /*48f0*/  IABS R4, R5 ;  /* 0x0000000500047213 */ /* 0x000fe20000000000 */
[----:B------:R-:W-:-:S02]  /*4900*/  IMAD.MOV R2, RZ, RZ, -R2 ;  /* 0x000000ffff027224 */ /* 0x000fc400078e0a02 */
[--C-:B------:R-:W-:Y:S01]  /*4910*/  @!P6 IMAD.IADD R31, R31, 0x1, -R7.reuse ;  /* 0x000000011f1fe824 */ /* 0x100fe200078e0a07 */
[C---:B------:R-:W-:Y:S01]  /*4920*/  ISETP.GT.U32.AND P6, PT, R7.reuse, R30, PT ;  /* 0x0000001e0700720c */ /* 0x040fe20003fc4070 */
[----:B------:R-:W-:Y:S02]  /*4930*/  @!P4 IMAD.IADD R28, R28, 0x1, -R7 ;  /* 0x000000011c1cc824 */ /* 0x000fe400078e0a07 */
[----:B------:R-:W-:Y:S02]  /*4940*/  IMAD R32, R7, R2, R32 ;  /* 0x0000000207207224 */ /* 0x000fe400078e0220 */
[----:B------:R-:W-:Y:S01]  /*4950*/  IMAD.HI.U32 R2, R247, R4, RZ ;  /* 0x00000004f7027227 */ /* 0x000fe200078e00ff */
[----:B------:R-:W-:-:S03]  /*4960*/  ISETP.GT.U32.AND P4, PT, R7, R28, PT ;  /* 0x0000001c0700720c */ /* 0x000fc60003f84070 */
[--C-:B------:R-:W-:Y:S01]  /*4970*/  @!P2 IMAD.IADD R29, R29, 0x1, -R7.reuse ;  /* 0x000000011d1da824 */ /* 0x100fe200078e0a07 */
[----:B------:R-:W-:Y:S01]  /*4980*/  ISETP.GE.AND P2, PT, R3, RZ, PT ;  /* 0x000000ff0300720c */ /* 0x000fe20003f46270 */
[----:B------:R-:W-:Y:S02]  /*4990*/  IMAD.MOV R2, RZ, RZ, -R2 ;  /* 0x000000ffff027224 */ /* 0x000fe400078e0a02 */
[----:B------:R-:W-:Y:S01]  /*49a0*/  @!P1 IMAD.MOV R26, RZ, RZ, -R26 ;  /* 0x000000ffff1a9224 */ /* 0x000fe200078e0a1a */
[----:B------:R-:W-:Y:S01]  /*49b0*/  ISETP.GE.AND P1, PT, R33, RZ, PT ;  /* 0x000000ff2100720c */ /* 0x000fe20003f26270 */
[C---:B------:R-:W-:Y:S01]  /*49c0*/  IMAD R33, R7.reuse, R2, R4 ;  /* 0x0000000207217224 */ /* 0x040fe200078e0204 */
[C---:B------:R-:W-:Y:S01]  /*49d0*/  ISETP.GT.U32.AND P0, PT, R7.reuse, R29, PT ;  /* 0x0000001d0700720c */ /* 0x040fe20003f04070 */
[--C-:B------:R-:W-:Y:S01]  /*49e0*/  @!P6 IMAD.IADD R30, R30, 0x1, -R7.reuse ;  /* 0x000000011e1ee824 */ /* 0x100fe200078e0a07 */
[----:B------:R-:W-:Y:S01]  /*49f0*/  STL.64 [R1+0xd60], R26 ;  /* 0x000d601a01007387 */ /* 0x000fe20000100a00 */
[----:B------:R-:W-:Y:S01]  /*4a00*/  @!P4 IMAD.IADD R28, R28, 0x1, -R7 ;  /* 0x000000011c1cc824 */ /* 0x000fe200078e0a07 */
[----:B------:R-:W-:Y:S01]  /*4a10*/  ISETP.GT.U32.AND P6, PT, R7, R33, PT ;  /* 0x000000210700720c */ /* 0x000fe20003fc4070 */
[----:B------:R-:W-:Y:S01]  /*4a20*/  IMAD.HI.U32 R3, R247, R6, RZ ;  /* 0x00000006f7037227 */ /* 0x000fe200078e00ff */
[----:B------:R-:W-:-:S02]  /*4a30*/  ISETP.GE.AND P4, PT, R34, RZ, PT ;  /* 0x000000ff2200720c */ /* 0x000fc40003f86270 */
[----:B------:R-:W-:Y:S01]  /*4a40*/  IABS R34, R35 ;  /* 0x0000002300227213 */ /* 0x000fe20000000000 */
[----:B------:R-:W-:Y:S01]  /*4a50*/  @!P3 IMAD.MOV R28, RZ, RZ, -R28 ;  /* 0x000000ffff1cb224 */ /* 0x000fe200078e0a1c */
[----:B------:R-:W-:Y:S01]  /*4a60*/  ISETP.GT.U32.AND P3, PT, R7, R31, PT ;  /* 0x0000001f0700720c */ /* 0x000fe20003f64070 */
[----:B------:R-:W-:-:S04]  /*4a70*/  IMAD.HI.U32 R4, R247, R36, RZ ;  /* 0x00000024f7047227 */ /* 0x000fc800078e00ff */
[----:B------:R-:W-:Y:S01]  /*4a80*/  @!P0 IMAD.IADD R29, R29, 0x1, -R7 ;  /* 0x000000011d1d8824 */ /* 0x000fe200078e0a07 */
[----:B------:R-:W-:Y:S01]  /*4a90*/  ISETP.GT.U32.AND P0, PT, R7, R32, PT ;  /* 0x000000200700720c */ /* 0x000fe20003f04070 */
[----:B------:R-:W-:-:S04]  /*4aa0*/  IMAD.HI.U32 R2, R247, R34, RZ ;  /* 0x00000022f7027227 */ /* 0x000fc800078e00ff */
[----:B------:R-:W-:Y:S02]  /*4ab0*/  @!P6 IMAD.IADD R33, R33, 0x1, -R7 ;  /* 0x000000012121e824 */ /* 0x000fe400078e0a07 */
[----:B------:R-:W-:Y:S02]  /*4ac0*/  IMAD.MOV R2, RZ, RZ, -R2 ;  /* 0x000000ffff027224 */ /* 0x000fe400078e0a02 */
[----:B------:R-:W-:Y:S01]  /*4ad0*/  IMAD.MOV R3, RZ, RZ, -R3 ;  /* 0x000000ffff037224 */ /* 0x000fe200078e0a03 */
[C---:B------:R-:W-:Y:S01]  /*4ae0*/  ISETP.GT.U32.AND P6, PT, R7.reuse, R33, PT ;  /* 0x000000210700720c */ /* 0x040fe20003fc4070 */
[----:B------:R-:W-:Y:S02]  /*4af0*/  IMAD R34, R7, R2, R34 ;  /* 0x0000000207227224 */ /* 0x000fe400078e0222 */
[--C-:B------:R-:W-:Y:S01]  /*4b00*/  @!P0 IMAD.IADD R32, R32, 0x1, -R7.reuse ;  /* 0x0000000120208824 */ /* 0x100fe200078e0a07 */
[----:B------:R-:W-:Y:S01]  /*4b10*/  ISETP.GE.AND P0, PT, R35, RZ, PT ;  /* 0x000000ff2300720c */ /* 0x000fe20003f06270 */
[----:B------:R-:W-:Y:S01]  /*4b20*/  @!P3 IMAD.IADD R31, R31, 0x1, -R7 ;  /* 0x000000011f1fb824 */ /* 0x000fe200078e0a07 */
[----:B------:R-:W-:Y:S01]  /*4b30*/  ISETP.GE.AND P3, PT, R5, RZ, PT ;  /* 0x000000ff0500720c */ /* 0x000fe20003f66270 */
[----:B------:R-:W-:Y:S01]  /*4b40*/  IMAD.MOV R4, RZ, RZ, -R4 ;  /* 0x000000ffff047224 */ /* 0x000fe200078e0a04 */
[----:B------:R-:W-:Y:S01]  /*4b50*/  IADD3 R5, R195, 0x55, RZ ;  /* 0x00000055c3057810 */ /* 0x000fe20007ffe0ff */
        /* <DEDUP_REMOVED lines=11> */
[----:B------:R-:W-:Y:S01]  /*4c10*/  ISETP.GT.U32.AND P6, PT, R7, R36, PT ;  /* 0x000000240700720c */ /* 0x000fe20003fc4070 */
[----:B------:R-:W-:Y:S01]  /*4c20*/  IMAD.HI.U32 R2, R247, R4, RZ ;  /* 0x00000004f7027227 */ /* 0x000fe200078e00ff */
[----:B------:R-:W-:Y:S01]  /*4c30*/  IABS R38, R5 ;  /* 0x0000000500267213 */ /* 0x000fe20000000000 */
[----:B------:R-:W-:Y:S01]  /*4c40*/  STL.64 [R1+0xd68], R28 ;  /* 0x000d681c01007387 */ /* 0x000fe20000100a00 */
[----:B------:R-:W-:Y:S01]  /*4c50*/  IADD3 R6, R195, 0x56, RZ ;  /* 0x00000056c3067810 */ /* 0x000fe20007ffe0ff */
[----:B------:R-:W-:Y:S01]  /*4c60*/  @!P1 IMAD.IADD R34, R34, 0x1, -R7 ;  /* 0x0000000122229824 */ /* 0x000fe200078e0a07 */
[----:B------:R-:W-:Y:S01]  /*4c70*/  ISETP.GE.AND P1, PT, R39, RZ, PT ;  /* 0x000000ff2700720c */ /* 0x000fe20003f26270 */
[----:B------:R-:W-:Y:S01]  /*4c80*/  @!P3 IMAD.MOV R33, RZ, RZ, -R33 ;  /* 0x000000ffff21b224 */ /* 0x000fe200078e0a21 */
[----:B------:R-:W-:Y:S01]  /*4c90*/  STL.64 [R1+0xd70], R30 ;  /* 0x000d701e01007387 */ /* 0x000fe20000100a00 */
[--C-:B------:R-:W-:Y:S01]  /*4ca0*/  @!P4 IMAD.IADD R35, R35, 0x1, -R7.reuse ;  /* 0x000000012323c824 */ /* 0x100fe200078e0a07 */
[----:B------:R-:W-:Y:S01]  /*4cb0*/  ISETP.GT.U32.AND P4, PT, R7, R34, PT ;  /* 0x000000220700720c */ /* 0x000fe20003f84070 */
[--C-:B------:R-:W-:Y:S01]  /*4cc0*/  @!P5 IMAD.IADD R32, R32, 0x1, -R7.reuse ;  /* 0x000000012020d824 */ /* 0x100fe200078e0a07 */
[----:B------:R-:W-:Y:S01]  /*4cd0*/  ISETP.GE.AND P5, PT, R37, RZ, PT ;  /* 0x000000ff2500720c */ /* 0x000fe20003fa6270 */
[----:B------:R-:W-:Y:S01]  /*4ce0*/  @!P6 IMAD.IADD R36, R36, 0x1, -R7 ;  /* 0x000000012424e824 */ /* 0x000fe200078e0a07 */
[----:B------:R-:W-:Y:S01]  /*4cf0*/  ISETP.GT.U32.AND P6, PT, R7, R35, PT ;  /* 0x000000230700720c */ /* 0x000fe20003fc4070 */
[----:B------:R-:W-:-:S02]  /*4d00*/  IMAD.MOV R37, RZ, RZ, -R2 ;  /* 0x000000ffff257224 */ /* 0x000fc400078e0a02 */
[----:B------:R-:W-:-:S04]  /*4d10*/  IMAD.HI.U32 R2, R247, R38, RZ ;  /* 0x00000026f7027227 */ /* 0x000fc800078e00ff */
[C---:B------:R-:W-:Y:S01]  /*4d20*/  IMAD R37, R7.reuse, R37, R4 ;  /* 0x0000002507257224 */ /* 0x040fe200078e0204 */
[----:B------:R-:W-:Y:S01]  /*4d30*/  IABS R4, R6 ;  /* 0x0000000600047213 */ /* 0x000fe20000000000 */
[----:B------:R-:W-:Y:S02]  /*4d40*/  IMAD.MOV R2, RZ, RZ, -R2 ;  /* 0x000000ffff027224 */ /* 0x000fe400078e0a02 */
[--C-:B------:R-:W-:Y:S01]  /*4d50*/  @!P4 IMAD.IADD R34, R34, 0x1, -R7.reuse ;  /* 0x000000012222c824 */ /* 0x100fe200078e0a07 */
[C---:B------:R-:W-:Y:S01]  /*4d60*/  ISETP.GT.U32.AND P4, PT, R7.reuse, R37, PT ;  /* 0x000000250700720c */ /* 0x040fe20003f84070 */
[C---:B------:R-:W-:Y:S02]  /*4d70*/  IMAD R38, R7.reuse, R2, R38 ;  /* 0x0000000207267224 */ /* 0x040fe400078e0226 */
[----:B------:R-:W-:Y:S01]  /*4d80*/  @!P2 IMAD.MOV R32, RZ, RZ, -R32 ;  /* 0x000000ffff20a224 */ /* 0x000fe200078e0a20 */
[----:B------:R-:W-:Y:S01]  /*4d90*/  ISETP.GT.U32.AND P2, PT, R7, R36, PT ;  /* 0x000000240700720c */ /* 0x000fe20003f44070 */
[----:B------:R-:W-:Y:S01]  /*4da0*/  @!P6 IMAD.IADD R35, R35, 0x1, -R7 ;  /* 0x000000012323e824 */ /* 0x000fe200078e0a07 */
[----:B------:R-:W-:Y:S01]  /*4db0*/  ISETP.GT.U32.AND P6, PT, R7, R38, PT ;  /* 0x000000260700720c */ /* 0x000fe20003fc4070 */
[----:B------:R-:W-:Y:S01]  /*4dc0*/  IMAD.HI.U32 R2, R247, R4, RZ ;  /* 0x00000004f7027227 */ /* 0x000fe200078e00ff */
[----:B------:R1:W-:Y:S03]  /*4dd0*/  STL.64 [R1+0xd78], R32 ;  /* 0x000d782001007387 */ /* 0x0003e60000100a00 */
[----:B------:R-:W-:-:S02]  /*4de0*/  IMAD.MOV R39, RZ, RZ, -R2 ;  /* 0x000000ffff277224 */ /* 0x000fc400078e0a02 */
[----:B------:R-:W-:Y:S01]  /*4df0*/  @!P4 IMAD.IADD R37, R37, 0x1, -R7 ;  /* 0x000000012525c824 */ /* 0x000fe200078e0a07 */
[----:B------:R-:W-:Y:S01]  /*4e00*/  ISETP.GE.AND P4, PT, R5, RZ, PT ;  /* 0x000000ff0500720c */ /* 0x000fe20003f86270 */
[----:B------:R-:W-:Y:S01]  /*4e10*/  IMAD.HI.U32 R2, R247, R40, RZ ;  /* 0x00000028f7027227 */ /* 0x000fe200078e00ff */
[----:B------:R-:W-:-:S03]  /*4e20*/  IADD3 R5, R195, 0x5a, RZ ;  /* 0x0000005ac3057810 */ /* 0x000fc60007ffe0ff */
[--C-:B------:R-:W-:Y:S01]  /*4e30*/  @!P2 IMAD.IADD R36, R36, 0x1, -R7.reuse ;  /* 0x000000012424a824 */ /* 0x100fe200078e0a07 */
[----:B------:R-:W-:Y:S01]  /*4e40*/  ISETP.GE.AND P2, PT, R3, RZ, PT ;  /* 0x000000ff0300720c */ /* 0x000fe20003f46270 */
[----:B------:R-:W-:Y:S01]  /*4e50*/  @!P6 IMAD.IADD R38, R38, 0x1, -R7 ;  /* 0x000000012626e824 */ /* 0x000fe200078e0a07 */
[----:B------:R-:W-:Y:S01]  /*4e60*/  IABS R3, R42 ;  /* 0x0000002a00037213 */ /* 0x000fe20000000000 */
[C---:B------:R-:W-:Y:S01]  /*4e70*/  IMAD R39, R7.reuse, R39, R4 ;  /* 0x0000002707277224 */ /* 0x040fe200078e0204 */
[C---:B------:R-:W-:Y:S01]  /*4e80*/  ISETP.GT.U32.AND P6, PT, R7.reuse, R37, PT ;  /* 0x000000250700720c */ /* 0x040fe20003fc4070 */
[----:B------:R-:W-:Y:S01]  /*4e90*/  @!P0 IMAD.MOV R34, RZ, RZ, -R34 ;  /* 0x000000ffff228224 */ /* 0x000fe200078e0a22 */
[C---:B------:R-:W-:Y:S01]  /*4ea0*/  ISETP.GT.U32.AND P0, PT, R7.reuse, R38, PT ;  /* 0x000000260700720c */ /* 0x040fe20003f04070 */
[----:B------:R-:W-:Y:S01]  /*4eb0*/  IMAD.MOV.U32 R4, RZ, RZ, R3 ;  /* 0x000000ffff047224 */ /* 0x000fe200078e0003 */
[----:B------:R-:W-:Y:S01]  /*4ec0*/  ISETP.GT.U32.AND P3, PT, R7, R39, PT ;  /* 0x000000270700720c */ /* 0x000fe20003f64070 */
[----:B------:R-:W-:Y:S01]  /*4ed0*/  IMAD.MOV R3, RZ, RZ, -R2 ;  /* 0x000000ffff037224 */ /* 0x000fe200078e0a02 */
[----:B-1----:R-:W-:Y:S01]  /*4ee0*/  IADD3 R32, R195, 0xfe, RZ ;  /* 0x000000fec3207810 */ /* 0x002fe20007ffe0ff */
[----:B------:R-:W-:-:S03]  /*4ef0*/  IMAD.HI.U32 R2, R247, R4, RZ ;  /* 0x00000004f7027227 */ /* 0x000fc600078e00ff */
[----:B------:R-:W-:Y:S01]  /*4f00*/  IABS R236, R32 ;  /* 0x0000002000ec7213 */ /* 0x000fe20000000000 */
[----:B------:R-:W-:Y:S01]  /*4f10*/  IMAD R40, R7, R3, R40 ;  /* 0x0000000307287224 */ /* 0x000fe200078e0228 */
[----:B------:R-:W-:Y:S01]  /*4f20*/  IADD3 R3, R195, 0x59, RZ ;  /* 0x00000059c3037810 */ /* 0x000fe20007ffe0ff */
[--C-:B------:R-:W-:Y:S02]  /*4f30*/  @!P6 IMAD.IADD R37, R37, 0x1, -R7.reuse ;  /* 0x000000012525e824 */ /* 0x100fe400078e0a07 */
[--C-:B------:R-:W-:Y:S01]  /*4f40*/  @!P0 IMAD.IADD R38, R38, 0x1, -R7.reuse ;  /* 0x0000000126268824 */ /* 0x100fe200078e0a07 */
[----:B------:R-:W-:Y:S01]  /*4f50*/  ISETP.GT.U32.AND P6, PT, R7, R40, PT ;  /* 0x000000280700720c */ /* 0x000fe20003fc4070 */
[----:B------:R-:W-:Y:S01]  /*4f60*/  @!P3 IMAD.IADD R39, R39, 0x1, -R7 ;  /* 0x000000012727b824 */ /* 0x000fe200078e0a07 */
[----:B------:R-:W-:Y:S01]  /*4f70*/  ISETP.GE.AND P0, PT, R42, RZ, PT ;  /* 0x000000ff2a00720c */ /* 0x000fe20003f06270 */
[----:B------:R-:W-:Y:S01]  /*4f80*/  IMAD.MOV R2, RZ, RZ, -R2 ;  /* 0x000000ffff027224 */ /* 0x000fe200078e0a02 */
[----:B------:R-:W-:Y:S01]  /*4f90*/  IABS R42, R3 ;  /* 0x00000003002a7213 */ /* 0x000fe20000000000 */
[----:B------:R-:W-:Y:S01]  /*4fa0*/  @!P1 IMAD.MOV R36, RZ, RZ, -R36 ;  /* 0x000000ffff249224 */ /* 0x000fe200078e0a24 */
[----:B------:R-:W-:Y:S01]  /*4fb0*/  ISETP.GE.AND P1, PT, R41, RZ, PT ;  /* 0x000000ff2900720c */ /* 0x000fe20003f26270 */
[----:B------:R-:W-:Y:S01]  /*4fc0*/  IMAD R41, R7, R2, R4 ;  /* 0x0000000207297224 */ /* 0x000fe200078e0204 */
[----:B------:R-:W-:Y:S01]  /*4fd0*/  IABS R4, R5 ;  /* 0x0000000500047213 */ /* 0x000fe20000000000 */
[----:B------:R-:W-:Y:S01]  /*4fe0*/  IMAD.HI.U32 R2, R247, R42, RZ ;  /* 0x0000002af7027227 */ /* 0x000fe200078e00ff */
[----:B------:R-:W-:-:S03]  /*4ff0*/  ISETP.GE.AND P3, PT, R3, RZ, PT ;  /* 0x000000ff0300720c */ /* 0x000fc60003f66270 */
[----:B------:R-:W-:Y:S01]  /*5000*/  @!P6 IMAD.IADD R40, R40, 0x1, -R7 ;  /* 0x000000012828e824 */ /* 0x000fe200078e0a07 */
[C---:B------:R-:W-:Y:S01]  /*5010*/  ISETP.GT.U32.AND P6, PT, R7.reuse, R39, PT ;  /* 0x000000270700720c */ /* 0x040fe20003fc4070 */
[----:B------:R-:W-:Y:S02]  /*5020*/  IMAD.MOV R2, RZ, RZ, -R2 ;  /* 0x000000ffff027224 */ /* 0x000fe400078e0a02 */
[----:B------:R-:W-:Y:S01]  /*5030*/  @!P4 IMAD.MOV R38, RZ, RZ, -R38 ;  /* 0x000000ffff26c224 */ /* 0x000fe200078e0a26 */
[C---:B------:R-:W-:Y:S01]  /*5040*/  ISETP.GT.U32.AND P4, PT, R7.reuse, R41, PT ;  /* 0x000000290700720c */ /* 0x040fe20003f84070 */
[----:B------:R-:W-:Y:S01]  /*5050*/  @!P5 IMAD.MOV R35, RZ, RZ, -R35 ;  /* 0x000000ffff23d224 */ /* 0x000fe200078e0a23 */
[----:B------:R-:W-:Y:S01]  /*5060*/  ISETP.GE.AND P5, PT, R6, RZ, PT ;  /* 0x000000ff0600720c */ /* 0x000fe20003fa6270 */
[C---:B------:R-:W-:Y:S01]  /*5070*/  IMAD R42, R7.reuse, R2, R42 ;  /* 0x00000002072a7224 */ /* 0x040fe200078e022a */
[----:B------:R-:W-:Y:S01]  /*5080*/  IABS R6, R47 ;  /* 0x0000002f00067213 */ /* 0x000fe20000000000 */
[----:B------:R-:W-:Y:S01]  /*5090*/  @!P2 IMAD.MOV R37, RZ, RZ, -R37 ;  /* 0x000000ffff25a224 */ /* 0x000fe200078e0a25 */
[----:B------:R-:W-:Y:S01]  /*50a0*/  ISETP.GT.U32.AND P2, PT, R7, R40, PT ;  /* 0x000000280700720c */ /* 0x000fe20003f44070 */
[----:B------:R-:W-:Y:S01]  /*50b0*/  IMAD.HI.U32 R2, R247, R4, RZ ;  /* 0x00000004f7027227 */ /* 0x000fe200078e00ff */
[----:B------:R1:W-:Y:S03]  /*50c0*/  STL.64 [R1+0xd80], R34 ;  /* 0x000d802201007387 */ /* 0x0003e60000100a00 */
[--C-:B------:R-:W-:Y:S01]  /*50d0*/  @!P6 IMAD.IADD R39, R39, 0x1, -R7.reuse ;  /* 0x000000012727e824 */ /* 0x100fe200078e0a07 */
[----:B------:R-:W-:Y:S01]  /*50e0*/  ISETP.GT.U32.AND P6, PT, R7, R42, PT ;  /* 0x0000002a0700720c */ /* 0x000fe20003fc4070 */
[----:B------:R-:W-:Y:S01]  /*50f0*/  @!P4 IMAD.IADD R41, R41, 0x1, -R7 ;  /* 0x000000012929c824 */ /* 0x000fe200078e0a07 */
[----:B------:R-:W-:Y:S01]  /*5100*/  ISETP.GE.AND P4, PT, R45, RZ, PT ;  /* 0x000000ff2d00720c */ /* 0x000fe20003f86270 */
[----:B------:R-:W-:Y:S01]  /*5110*/  @!P5 IMAD.MOV R39, RZ, RZ, -R39 ;  /* 0x000000ffff27d224 */ /* 0x000fe200078e0a27 */
[----:B------:R2:W-:Y:S01]  /*5120*/  STL.64 [R1+0xd88], R36 ;  /* 0x000d882401007387 */ /* 0x0005e20000100a00 */
[----:B------:R-:W-:Y:S01]  /*5130*/  IMAD.HI.U32 R3, R247, R44, RZ ;  /* 0x0000002cf7037227 */ /* 0x000fe200078e00ff */
[----:B------:R-:W-:-:S02]  /*5140*/  ISETP.GT.U32.AND P5, PT, R7, R41, PT ;  /* 0x000000290700720c */ /* 0x000fc40003fa4070 */
[----:B------:R-:W-:Y:S01]  /*5150*/  STL.64 [R1+0xd90], R38 ;  /* 0x000d902601007387 */ /* 0x000fe20000100a00 */
[----:B------:R-:W-:Y:S02]  /*5160*/  IMAD.MOV R43, RZ, RZ, -R2 ;  /* 0x000000ffff2b7224 */ /* 0x000fe400078e0a02 */
[--C-:B------:R-:W-:Y:S01]  /*5170*/  @!P2 IMAD.IADD R40, R40, 0x1, -R7.reuse ;  /* 0x000000012828a824 */ /* 0x100fe200078e0a07 */
[----:B------:R-:W-:Y:S01]  /*5180*/  ISETP.GE.AND P2, PT, R5, RZ, PT ;  /* 0x000000ff0500720c */ /* 0x000fe20003f46270 */
[----:B------:R-:W-:Y:S01]  /*5190*/  @!P6 IMAD.IADD R42, R42, 0x1, -R7 ;  /* 0x000000012a2ae824 */ /* 0x000fe200078e0a07 */
[----:B------:R-:W-:Y:S01]  /*51a0*/  IADD3 R5, R195, 0x5d, RZ ;  /* 0x0000005dc3057810 */ /* 0x000fe20007ffe0ff */
[----:B------:R-:W-:Y:S01]  /*51b0*/  IMAD.MOV R3, RZ, RZ, -R3 ;  /* 0x000000ffff037224 */ /* 0x000fe200078e0a03 */
[----:B------:R-:W-:Y:S01]  /*51c0*/  STL [R1+0xda0], R39 ;  /* 0x000da02701007387 */ /* 0x000fe20000100800 */
[C---:B------:R-:W-:Y:S01]  /*51d0*/  IMAD R43, R7.reuse, R43, R4 ;  /* 0x0000002b072b7224 */ /* 0x040fe200078e0204 */
[----:B------:R-:W-:Y:S01]  /*51e0*/  ISETP.GT.U32.AND P6, PT, R7, R42, PT ;  /* 0x0000002a0700720c */ /* 0x000fe20003fc4070 */
[----:B------:R-:W-:Y:S01]  /*51f0*/  IMAD.HI.U32 R2, R247, R6, RZ ;  /* 0x00000006f7027227 */ /* 0x000fe200078e00ff */
[----:B------:R-:W-:Y:S01]  /*5200*/  IABS R46, R5 ;  /* 0x00000005002e7213 */ /* 0x000fe20000000000 */
[----:B------:R-:W-:Y:S01]  /*5210*/  STL [R1+0xdb0], R39 ;  /* 0x000db02701007387 */ /* 0x000fe20000100800 */
[----:B------:R-:W-:Y:S01]  /*5220*/  IABS R4, R49 ;  /* 0x0000003100047213 */ /* 0x000fe20000000000 */
[----:B------:R-:W-:-:S02]  /*5230*/  IMAD R44, R7, R3, R44 ;  /* 0x00000003072c7224 */ /* 0x000fc400078e022c */
[----:B------:R-:W-:Y:S01]  /*5240*/  @!P1 IMAD.MOV R40, RZ, RZ, -R40 ;  /* 0x000000ffff289224 */ /* 0x000fe200078e0a28 */
[----:B------:R-:W-:Y:S01]  /*5250*/  ISETP.GT.U32.AND P1, PT, R7, R43, PT ;  /* 0x0000002b0700720c */ /* 0x000fe20003f24070 */
[----:B------:R-:W-:Y:S02]  /*5260*/  IMAD.MOV R2, RZ, RZ, -R2 ;  /* 0x000000ffff027224 */ /* 0x000fe400078e0a02 */
[--C-:B------:R-:W-:Y:S01]  /*5270*/  @!P5 IMAD.IADD R41, R41, 0x1, -R7.reuse ;  /* 0x000000012929d824 */ /* 0x100fe200078e0a07 */
[C---:B------:R-:W-:Y:S01]  /*5280*/  ISETP.GT.U32.AND P5, PT, R7.reuse, R44, PT ;  /* 0x0000002c0700720c */ /* 0x040fe20003fa4070 */
[----:B------:R-:W-:Y:S01]  /*5290*/  IMAD R45, R7, R2, R6 ;  /* 0x00000002072d7224 */ /* 0x000fe200078e0206 */
[----:B------:R-:W-:Y:S01]  /*52a0*/  IABS R6, R52 ;  /* 0x0000003400067213 */ /* 0x000fe20000000000 */
[----:B------:R-:W-:Y:S02]  /*52b0*/  @!P6 IMAD.IADD R42, R42, 0x1, -R7 ;  /* 0x000000012a2ae824 */ /* 0x000fe400078e0a07 */
[----:B------:R-:W-:Y:S01]  /*52c0*/  IMAD.HI.U32 R2, R247, R46, RZ ;  /* 0x0000002ef7027227 */ /* 0x000fe200078e00ff */
[----:B------:R-:W-:-:S03]  /*52d0*/  ISETP.GT.U32.AND P6, PT, R7, R45, PT ;  /* 0x0000002d0700720c */ /* 0x000fc60003fc4070 */
[--C-:B------:R-:W-:Y:S01]  /*52e0*/  @!P1 IMAD.IADD R43, R43, 0x1, -R7.reuse ;  /* 0x000000012b2b9824 */ /* 0x100fe200078e0a07 */
[----:B------:R-:W-:Y:S01]  /*52f0*/  ISETP.GE.AND P1, PT, R47, RZ, PT ;  /* 0x000000ff2f00720c */ /* 0x000fe20003f26270 */
[----:B------:R-:W-:Y:S02]  /*5300*/  IMAD.MOV R2, RZ, RZ, -R2 ;  /* 0x000000ffff027224 */ /* 0x000fe400078e0a02 */
[----:B------:R-:W-:Y:S01]  /*5310*/  @!P5 IMAD.IADD R44, R44, 0x1, -R7 ;  /* 0x000000012c2cd824 */ /* 0x000fe200078e0a07 */
[C---:B------:R-:W-:Y:S01]  /*5320*/  ISETP.GT.U32.AND P5, PT, R7.reuse, R43, PT ;  /* 0x0000002b0700720c */ /* 0x040fe20003fa4070 */
[----:B------:R-:W-:Y:S02]  /*5330*/  IMAD R46, R7, R2, R46 ;  /* 0x00000002072e7224 */ /* 0x000fe400078e022e */
[----:B------:R-:W-:-:S04]  /*5340*/  IMAD.HI.U32 R3, R247, R4, RZ ;  /* 0x00000004f7037227 */ /* 0x000fc800078e00ff */
[----:B------:R-:W-:Y:S01]  /*5350*/  @!P6 IMAD.IADD R45, R45, 0x1, -R7 ;  /* 0x000000012d2de824 */ /* 0x000fe200078e0a07 */
[C---:B------:R-:W-:Y:S01]  /*5360*/  ISETP.GT.U32.AND P6, PT, R7.reuse, R44, PT ;  /* 0x0000002c0700720c */ /* 0x040fe20003fc4070 */
[----:B------:R-:W-:Y:S02]  /*5370*/  @!P0 IMAD.MOV R41, RZ, RZ, -R41 ;  /* 0x000000ffff298224 */ /* 0x000fe400078e0a29 */
[----:B------:R-:W-:Y:S01]  /*5380*/  IMAD.MOV R3, RZ, RZ, -R3 ;  /* 0x000000ffff037224 */ /* 0x000fe200078e0a03 */
[----:B------:R-:W-:Y:S01]  /*5390*/  ISETP.GT.U32.AND P0, PT, R7, R45, PT ;  /* 0x0000002d0700720c */ /* 0x000fe20003f04070 */
[----:B------:R-:W-:Y:S01]  /*53a0*/  @!P5 IMAD.IADD R43, R43, 0x1, -R7 ;  /* 0x000000012b2bd824 */ /* 0x000fe200078e0a07 */
[C---:B------:R-:W-:Y:S01]  /*53b0*/  ISETP.GT.U32.AND P5, PT, R7.reuse, R46, PT ;  /* 0x0000002e0700720c */ /* 0x040fe20003fa4070 */
[----:B------:R-:W-:Y:S01]  /*53c0*/  IMAD R47, R7, R3, R4 ;  /* 0x00000003072f7224 */ /* 0x000fe200078e0204 */
[----:B------:R-:W-:Y:S01]  /*53d0*/  STL.64 [R1+0xd98], R40 ;  /* 0x000d982801007387 */ /* 0x000fe20000100a00 */
[----:B------:R-:W-:-:S04]  /*53e0*/  IMAD.HI.U32 R3, R247, R6, RZ ;  /* 0x00000006f7037227 */ /* 0x000fc800078e00ff */
[----:B------:R-:W-:Y:S02]  /*53f0*/  IMAD.MOV R3, RZ, RZ, -R3 ;  /* 0x000000ffff037224 */ /* 0x000fe400078e0a03 */
[--C-:B------:R-:W-:Y:S01]  /*5400*/  @!P6 IMAD.IADD R44, R44, 0x1, -R7.reuse ;  /* 0x000000012c2ce824 */ /* 0x100fe200078e0a07 */
[----:B------:R-:W-:Y:S01]  /*5410*/  ISETP.GT.U32.AND P6, PT, R7, R47, PT ;  /* 0x0000002f0700720c */ /* 0x000fe20003fc4070 */
[--C-:B------:R-:W-:Y:S01]  /*5420*/  @!P0 IMAD.IADD R45, R45, 0x1, -R7.reuse ;  /* 0x000000012d2d8824 */ /* 0x100fe200078e0a07 */
[----:B------:R-:W-:Y:S01]  /*5430*/  ISETP.GE.AND P0, PT, R49, RZ, PT ;  /* 0x000000ff3100720c */ /* 0x000fe20003f06270 */
[----:B------:R-:W-:Y:S01]  /*5440*/  IMAD R49, R7, R3, R6 ;  /* 0x0000000307317224 */ /* 0x000fe200078e0206 */
[----:B------:R-:W-:Y:S01]  /*5450*/  IADD3 R3, R195, 0x62, RZ ;  /* 0x00000062c3037810 */ /* 0x000fe20007ffe0ff */
[----:B------:R-:W-:Y:S02]  /*5460*/  @!P5 IMAD.IADD R46, R46, 0x1, -R7 ;  /* 0x000000012e2ed824 */ /* 0x000fe400078e0a07 */
[----:B------:R-:W-:Y:S01]  /*5470*/  @!P3 IMAD.MOV R42, RZ, RZ, -R42 ;  /* 0x000000ffff2ab224 */ /* 0x000fe200078e0a2a */
[----:B------:R-:W-:Y:S01]  /*5480*/  ISETP.GE.AND P3, PT, R5, RZ, PT ;  /* 0x000000ff0500720c */ /* 0x000fe20003f66270 */
[----:B------:R-:W-:Y:S01]  /*5490*/  @!P2 IMAD.MOV R43, RZ, RZ, -R43 ;  /* 0x000000ffff2ba224 */ /* 0x000fe200078e0a2b */
[C---:B------:R-:W-:Y:S01]  /*54a0*/  ISETP.GT.U32.AND P2, PT, R7.reuse, R46, PT ;  /* 0x0000002e0700720c */ /* 0x040fe20003f44070 */
[----:B------:R-:W-:Y:S01]  /*54b0*/  @!P4 IMAD.MOV R44, RZ, RZ, -R44 ;  /* 0x000000ffff2cc224 */ /* 0x000fe200078e0a2c */
[----:B------:R-:W-:Y:S01]  /*54c0*/  ISETP.GT.U32.AND P4, PT, R7, R49, PT ;  /* 0x000000310700720c */ /* 0x000fe20003f84070 */
[----:B------:R-:W-:Y:S01]  /*54d0*/  IMAD.HI.U32 R2, R247, R48, RZ ;  /* 0x00000030f7027227 */ /* 0x000fe200078e00ff */
[----:B------:R-:W-:Y:S01]  /*54e0*/  IADD3 R5, R195, 0x61, RZ ;  /* 0x00000061c3057810 */ /* 0x000fe20007ffe0ff */
[----:B------:R3:W-:Y:S01]  /*54f0*/  STL.64 [R1+0xda8], R42 ;  /* 0x000da82a01007387 */ /* 0x0007e20000100a00 */
[----:B------:R-:W-:Y:S01]  /*5500*/  IABS R4, R3 ;  /* 0x0000000300047213 */ /* 0x000fe20000000000 */
[----:B------:R-:W-:Y:S01]  /*5510*/  IMAD.MOV R2, RZ, RZ, -R2 ;  /* 0x000000ffff027224 */ /* 0x000fe200078e0a02 */
[----:B------:R-:W-:Y:S01]  /*5520*/  IABS R50, R5 ;  /* 0x0000000500327213 */ /* 0x000fe20000000000 */
[----:B------:R-:W-:-:S02]  /*5530*/  @!P6 IMAD.IADD R47, R47, 0x1, -R7 ;  /* 0x000000012f2fe824 */ /* 0x000fc400078e0a07 */
[----:B------:R-:W-:Y:S02]  /*5540*/  IMAD R48, R7, R2, R48 ;  /* 0x0000000207307224 */ /* 0x000fe400078e0230 */
[----:B------:R-:W-:Y:S01]  /*5550*/  IMAD.HI.U32 R2, R247, R50, RZ ;  /* 0x00000032f7027227 */ /* 0x000fe200078e00ff */
[C---:B------:R-:W-:Y:S02]  /*5560*/  ISETP.GT.U32.AND P6, PT, R7.reuse, R47, PT ;  /* 0x0000002f0700720c */ /* 0x040fe40003fc4070 */
[----:B------:R-:W-:Y:S01]  /*5570*/  ISETP.GT.U32.AND P5, PT, R7, R48, PT ;  /* 0x000000300700720c */ /* 0x000fe20003fa4070 */
[--C-:B------:R-:W-:Y:S01]  /*5580*/  @!P2 IMAD.IADD R46, R46, 0x1, -R7.reuse ;  /* 0x000000012e2ea824 */ /* 0x100fe200078e0a07 */
[----:B------:R-:W-:Y:S01]  /*5590*/  ISETP.GE.AND P2, PT, R52, RZ, PT ;  /* 0x000000ff3400720c */ /* 0x000fe20003f46270 */
[----:B------:R-:W-:Y:S01]  /*55a0*/  @!P4 IMAD.IADD R49, R49, 0x1, -R7 ;  /* 0x000000013131c824 */ /* 0x000fe200078e0a07 */
[----:B------:R-:W-:Y:S01]  /*55b0*/  ISETP.GE.AND P4, PT, R5, RZ, PT ;  /* 0x000000ff0500720c */ /* 0x000fe20003f86270 */
[----:B------:R-:W-:Y:S01]  /*55c0*/  IMAD.MOV R2, RZ, RZ, -R2 ;  /* 0x000000ffff027224 */ /* 0x000fe200078e0a02 */
[----:B------:R-:W-:Y:S01]  /*55d0*/  IADD3 R5, R195, 0x66, RZ ;  /* 0x00000066c3057810 */ /* 0x000fe20007ffe0ff */
[----:B------:R-:W-:Y:S01]  /*55e0*/  @!P3 IMAD.MOV R46, RZ, RZ, -R46 ;  /* 0x000000ffff2eb224 */ /* 0x000fe200078e0a2e */
[C---:B------:R-:W-:Y:S01]  /*55f0*/  ISETP.GT.U32.AND P3, PT, R7.reuse, R49, PT ;  /* 0x000000310700720c */ /* 0x040fe20003f64070 */
[----:B------:R-:W-:Y:S01]  /*5600*/  IMAD R50, R7, R2, R50 ;  /* 0x0000000207327224 */ /* 0x000fe200078e0232 */
[----:B------:R-:W-:Y:S01]  /*5610*/  IABS R56, R5 ;  /* 0x0000000500387213 */ /* 0x000fe20000000000 */
[----:B------:R-:W-:-:S04]  /*5620*/  IMAD.HI.U32 R2, R247, R4, RZ ;  /* 0x00000004f7027227 */ /* 0x000fc800078e00ff */
[----:B------:R-:W-:Y:S02]  /*5630*/  IMAD.MOV R2, RZ, RZ, -R2 ;  /* 0x000000ffff027224 */ /* 0x000fe400078e0a02 */
[----:B------:R-:W-:Y:S01]  /*5640*/  @!P1 IMAD.MOV R45, RZ, RZ, -R45 ;  /* 0x000000ffff2d9224 */ /* 0x000fe200078e0a2d */
        /* <DEDUP_REMOVED lines=8> */
[C---:B------:R-:W-:Y:S01]  /*56d0*/  ISETP.GT.U32.AND P3, PT, R7.reuse, R51, PT ;  /* 0x000000330700720c */ /* 0x040fe20003f64070 */
[----:B------:R-:W-:Y:S01]  /*56e0*/  @!P0 IMAD.MOV R47, RZ, RZ, -R47 ;  /* 0x000000ffff2f8224 */ /* 0x000fe200078e0a2f */
[----:B------:R-:W-:Y:S01]  /*56f0*/  ISETP.GT.U32.AND P5, PT, R7, R48, PT ;  /* 0x000000300700720c */ /* 0x000fe20003fa4070 */
[----:B------:R-:W-:Y:S01]  /*5700*/  @!P2 IMAD.MOV R49, RZ, RZ, -R49 ;  /* 0x000000ffff31a224 */ /* 0x000fe200078e0a31 */
[----:B------:R-:W-:Y:S01]  /*5710*/  IABS R52, R2 ;  /* 0x0000000200347213 */ /* 0x000fe20000000000 */
[----:B------:R-:W-:Y:S01]  /*5720*/  IMAD.MOV.U32 R27, RZ, RZ, R182 ;  /* 0x000000ffff1b7224 */ /* 0x000fe200078e00b6 */
[----:B------:R-:W-:Y:S01]  /*5730*/  ISETP.GE.AND P0, PT, R2, RZ, PT ;  /* 0x000000ff0200720c */ /* 0x000fe20003f06270 */
[--C-:B------:R-:W-:Y:S01]  /*5740*/  @!P6 IMAD.IADD R50, R50, 0x1, -R7.reuse ;  /* 0x000000013232e824 */ /* 0x100fe200078e0a07 */
[----:B------:R-:W-:Y:S01]  /*5750*/  IABS R54, R4 ;  /* 0x0000000400367213 */ /* 0x000fe20000000000 */
[----:B------:R-:W-:Y:S01]  /*5760*/  IMAD.HI.U32 R2, R247, R52, RZ ;  /* 0x00000034f7027227 */ /* 0x000fe200078e00ff */
[----:B------:R-:W-:Y:S01]  /*5770*/  ISETP.GE.AND P2, PT, R4, RZ, PT ;  /* 0x000000ff0400720c */ /* 0x000fe20003f46270 */
[----:B------:R4:W-:Y:S01]  /*5780*/  STL.64 [R1+0xdb8], R44 ;  /* 0x000db82c01007387 */ /* 0x0009e20000100a00 */
[----:B------:R-:W-:Y:S01]  /*5790*/  ISETP.GT.U32.AND P6, PT, R7, R50, PT ;  /* 0x000000320700720c */ /* 0x000fe20003fc4070 */
[--C-:B------:R-:W-:Y:S01]  /*57a0*/  @!P3 IMAD.IADD R51, R51, 0x1, -R7.reuse ;  /* 0x000000013333b824 */ /* 0x100fe200078e0a07 */
[----:B------:R-:W-:Y:S01]  /*57b0*/  IADD3 R182, R195, 0xe3, RZ ;  /* 0x000000e3c3b67810 */ /* 0x000fe20007ffe0ff */
[----:B------:R-:W-:Y:S01]  /*57c0*/  @!P5 IMAD.IADD R48, R48, 0x1, -R7 ;  /* 0x000000013030d824 */ /* 0x000fe200078e0a07 */
[----:B------:R-:W-:Y:S01]  /*57d0*/  ISETP.GE.AND P5, PT, R3, RZ, PT ;  /* 0x000000ff0300720c */ /* 0x000fe20003fa6270 */
[----:B------:R-:W-:Y:S01]  /*57e0*/  IMAD.MOV R4, RZ, RZ, -R2 ;  /* 0x000000ffff047224 */ /* 0x000fe200078e0a02 */
[----:B------:R-:W-:Y:S01]  /*57f0*/  IADD3 R3, R195, 0x64, RZ ;  /* 0x00000064c3037810 */ /* 0x000fe20007ffe0ff */
[----:B------:R-:W-:Y:S01]  /*5800*/  @!P1 IMAD.MOV R48, RZ, RZ, -R48 ;  /* 0x000000ffff309224 */ /* 0x000fe200078e0a30 */
[C---:B------:R-:W-:Y:S01]  /*5810*/  ISETP.GT.U32.AND P3, PT, R7.reuse, R51, PT ;  /* 0x000000330700720c */ /* 0x040fe20003f64070 */
[----:B------:R-:W-:Y:S01]  /*5820*/  IMAD R52, R7, R4, R52 ;  /* 0x0000000407347224 */ /* 0x000fe200078e0234 */
[----:B------:R-:W-:Y:S01]  /*5830*/  ISETP.GE.AND P1, PT, R3, RZ, PT ;  /* 0x000000ff0300720c */ /* 0x000fe20003f26270 */
[----:B------:R-:W-:Y:S01]  /*5840*/  IMAD.MOV.U32 R22, RZ, RZ, R179 ;  /* 0x000000ffff167224 */ /* 0x000fe200078e00b3 */
[----:B------:R-:W-:Y:S01]  /*5850*/  IABS R6, R3 ;  /* 0x0000000300067213 */ /* 0x000fe20000000000 */
[----:B------:R-:W-:Y:S01]  /*5860*/  IMAD.HI.U32 R3, R247, R54, RZ ;  /* 0x00000036f7037227 */ /* 0x000fe200078e00ff */
[----:B------:R-:W-:-:S03]  /*5870*/  IABS R4, R59 ;  /* 0x0000003b00047213 */ /* 0x000fc60000000000 */
[----:B------:R-:W-:Y:S01]  /*5880*/  @!P6 IMAD.IADD R50, R50, 0x1, -R7 ;  /* 0x000000013232e824 */ /* 0x000fe200078e0a07 */
[----:B------:R-:W-:Y:S01]  /*5890*/  ISETP.GE.AND P6, PT, R5, RZ, PT ;  /* 0x000000ff0500720c */ /* 0x000fe20003fc6270 */
[----:B------:R-:W-:Y:S01]  /*58a0*/  IMAD.MOV R3, RZ, RZ, -R3 ;  /* 0x000000ffff037224 */ /* 0x000fe200078e0a03 */
[----:B------:R-:W-:Y:S01]  /*58b0*/  IABS R5, R62 ;  /* 0x0000003e00057213 */ /* 0x000fe20000000000 */
[----:B------:R-:W-:Y:S01]  /*58c0*/  @!P4 IMAD.MOV R50, RZ, RZ, -R50 ;  /* 0x000000ffff32c224 */ /* 0x000fe200078e0a32 */
[----:B------:R-:W-:Y:S01]  /*58d0*/  ISETP.GT.U32.AND P4, PT, R7, R52, PT ;  /* 0x000000340700720c */ /* 0x000fe20003f84070 */
[----:B------:R-:W-:Y:S02]  /*58e0*/  @!P3 IMAD.IADD R51, R51, 0x1, -R7 ;  /* 0x000000013333b824 */ /* 0x000fe400078e0a07 */
[----:B------:R-:W-:Y:S02]  /*58f0*/  IMAD R54, R7, R3, R54 ;  /* 0x0000000307367224 */ /* 0x000fe400078e0236 */
[----:B------:R-:W-:-:S04]  /*5900*/  IMAD.HI.U32 R2, R247, R6, RZ ;  /* 0x00000006f7027227 */ /* 0x000fc800078e00ff */
[----:B------:R-:W-:Y:S01]  /*5910*/  @!P5 IMAD.MOV R51, RZ, RZ, -R51 ;  /* 0x000000ffff33d224 */ /* 0x000fe200078e0a33 */
[C---:B------:R-:W-:Y:S01]  /*5920*/  ISETP.GT.U32.AND P5, PT, R7.reuse, R54, PT ;  /* 0x000000360700720c */ /* 0x040fe20003fa4070 */
[----:B------:R-:W-:Y:S02]  /*5930*/  IMAD.MOV R53, RZ, RZ, -R2 ;  /* 0x000000ffff357224 */ /* 0x000fe400078e0a02 */
[----:B------:R-:W-:Y:S02]  /*5940*/  @!P4 IMAD.IADD R52, R52, 0x1, -R7 ;  /* 0x000000013434c824 */ /* 0x000fe400078e0a07 */
[----:B------:R-:W-:Y:S01]  /*5950*/  IMAD R53, R7, R53, R6 ;  /* 0x0000003507357224 */ /* 0x000fe200078e0206 */
[----:B------:R-:W-:Y:S01]  /*5960*/  IADD3 R6, R195, 0x67, RZ ;  /* 0x00000067c3067810 */ /* 0x000fe20007ffe0ff */
[----:B------:R-:W-:Y:S01]  /*5970*/  IMAD.HI.U32 R2, R247, R56, RZ ;  /* 0x00000038f7027227 */ /* 0x000fe200078e00ff */
[C---:B------:R-:W-:Y:S02]  /*5980*/  ISETP.GT.U32.AND P4, PT, R7.reuse, R52, PT ;  /* 0x000000340700720c */ /* 0x040fe40003f84070 */
[----:B------:R-:W-:Y:S01]  /*5990*/  ISETP.GT.U32.AND P3, PT, R7, R53, PT ;  /* 0x000000350700720c */ /* 0x000fe20003f64070 */
[----:B------:R-:W-:-:S02]  /*59a0*/  IMAD.MOV R2, RZ, RZ, -R2 ;  /* 0x000000ffff027224 */ /* 0x000fc400078e0a02 */
[----:B------:R-:W-:Y:S02]  /*59b0*/  @!P5 IMAD.IADD R54, R54, 0x1, -R7 ;  /* 0x000000013636d824 */ /* 0x000fe400078e0a07 */
[----:B------:R-:W-:-:S03]  /*59c0*/  IMAD.HI.U32 R3, R247, R4, RZ ;  /* 0x00000004f7037227 */ /* 0x000fc600078e00ff */
[C---:B------:R-:W-:Y:S01]  /*59d0*/  ISETP.GT.U32.AND P5, PT, R7.reuse, R54, PT ;  /* 0x000000360700720c */ /* 0x040fe20003fa4070 */
[----:B------:R-:W-:Y:S01]  /*59e0*/  IMAD R55, R7, R2, R56 ;  /* 0x0000000207377224 */ /* 0x000fe200078e0238 */
[----:B------:R-:W-:Y:S01]  /*59f0*/  IABS R56, R6 ;  /* 0x0000000600387213 */ /* 0x000fe20000000000 */
[----:B------:R-:W-:Y:S02]  /*5a00*/  IMAD.MOV R3, RZ, RZ, -R3 ;  /* 0x000000ffff037224 */ /* 0x000fe400078e0a03 */
[--C-:B------:R-:W-:Y:S02]  /*5a10*/  @!P3 IMAD.IADD R53, R53, 0x1, -R7.reuse ;  /* 0x000000013535b824 */ /* 0x100fe400078e0a07 */
[----:B------:R-:W-:Y:S01]  /*5a20*/  @!P4 IMAD.IADD R52, R52, 0x1, -R7 ;  /* 0x000000013434c824 */ /* 0x000fe200078e0a07 */
[C---:B------:R-:W-:Y:S01]  /*5a30*/  ISETP.GT.U32.AND P4, PT, R7.reuse, R55, PT ;  /* 0x000000370700720c */ /* 0x040fe20003f84070 */
[C---:B------:R-:W-:Y:S01]  /*5a40*/  IMAD R57, R7.reuse, R3, R4 ;  /* 0x0000000307397224 */ /* 0x040fe200078e0204 */
[----:B------:R-:W-:Y:S01]  /*5a50*/  ISETP.GT.U32.AND P3, PT, R7, R53, PT ;  /* 0x000000350700720c */ /* 0x000fe20003f64070 */
[----:B------:R-:W-:-:S04]  /*5a60*/  IMAD.HI.U32 R2, R247, R56, RZ ;  /* 0x00000038f7027227 */ /* 0x000fc800078e00ff */
[----:B------:R-:W-:Y:S01]  /*5a70*/  @!P5 IMAD.IADD R54, R54, 0x1, -R7 ;  /* 0x000000013636d824 */ /* 0x000fe200078e0a07 */
[----:B------:R-:W-:Y:S01]  /*5a80*/  ISETP.GT.U32.AND P5, PT, R7, R57, PT ;  /* 0x000000390700720c */ /* 0x000fe20003fa4070 */
[----:B------:R-:W-:Y:S02]  /*5a90*/  IMAD.MOV R2, RZ, RZ, -R2 ;  /* 0x000000ffff027224 */ /* 0x000fe400078e0a02 */
[----:B------:R-:W-:Y:S01]  /*5aa0*/  IMAD.MOV.U32 R4, RZ, RZ, R5 ;  /* 0x000000ffff047224 */ /* 0x000fe200078e0005 */
[----:B------:R-:W-:Y:S01]  /*5ab0*/  IADD3 R5, R195, 0x6b, RZ ;  /* 0x0000006bc3057810 */ /* 0x000fe20007ffe0ff */
[----:B------:R-:W-:Y:S02]  /*5ac0*/  IMAD R56, R7, R2, R56 ;  /* 0x0000000207387224 */ /* 0x000fe400078e0238 */
[--C-:B------:R-:W-:Y:S01]  /*5ad0*/  @!P4 IMAD.IADD R55, R55, 0x1, -R7.reuse ;  /* 0x000000013737c824 */ /* 0x100fe200078e0a07 */
[----:B------:R-:W-:Y:S01]  /*5ae0*/  IABS R60, R5 ;  /* 0x00000005003c7213 */ /* 0x000fe20000000000 */
[----:B------:R-:W-:Y:S01]  /*5af0*/  @!P3 IMAD.IADD R53, R53, 0x1, -R7 ;  /* 0x000000013535b824 */ /* 0x000fe200078e0a07 */
[----:B------:R-:W-:Y:S01]  /*5b00*/  ISETP.GT.U32.AND P3, PT, R7, R56, PT ;  /* 0x000000380700720c */ /* 0x000fe20003f64070 */
[----:B------:R-:W-:Y:S01]  /*5b10*/  IMAD.HI.U32 R2, R247, R58, RZ ;  /* 0x0000003af7027227 */ /* 0x000fe200078e00ff */
[----:B------:R-:W-:-:S02]  /*5b20*/  ISETP.GE.AND P4, PT, R6, RZ, PT ;  /* 0x000000ff0600720c */ /* 0x000fc40003f86270 */
[----:B------:R-:W-:Y:S01]  /*5b30*/  IADD3 R6, R195, 0x6d, RZ ;  /* 0x0000006dc3067810 */ /* 0x000fe20007ffe0ff */
[----:B------:R-:W-:Y:S01]  /*5b40*/  @!P0 IMAD.MOV R52, RZ, RZ, -R52 ;  /* 0x000000ffff348224 */ /* 0x000fe200078e0a34 */
[----:B------:R-:W-:Y:S01]  /*5b50*/  ISETP.GT.U32.AND P0, PT, R7, R55, PT ;  /* 0x000000370700720c */ /* 0x000fe20003f04070 */
[----:B------:R-:W-:Y:S02]  /*5b60*/  @!P5 IMAD.IADD R57, R57, 0x1, -R7 ;  /* 0x000000013939d824 */ /* 0x000fe400078e0a07 */
[----:B------:R-:W-:Y:S02]  /*5b70*/  IMAD.MOV R2, RZ, RZ, -R2 ;  /* 0x000000ffff027224 */ /* 0x000fe400078e0a02 */
[----:B------:R-:W-:Y:S01]  /*5b80*/  IMAD.HI.U32 R3, R247, R4, RZ ;  /* 0x00000004f7037227 */ /* 0x000fe200078e00ff */
[----:B------:R-:W-:-:S03]  /*5b90*/  ISETP.GT.U32.AND P5, PT, R7, R57, PT ;  /* 0x000000390700720c */ /* 0x000fc60003fa4070 */
[----:B------:R-:W-:Y:S02]  /*5ba0*/  IMAD R58, R7, R2, R58 ;  /* 0x00000002073a7224 */ /* 0x000fe400078e023a */
[----:B------:R-:W-:-:S04]  /*5bb0*/  IMAD.HI.U32 R2, R247, R60, RZ ;  /* 0x0000003cf7027227 */ /* 0x000fc800078e00ff */
[----:B------:R-:W-:Y:S02]  /*5bc0*/  IMAD.MOV R3, RZ, RZ, -R3 ;  /* 0x000000ffff037224 */ /* 0x000fe400078e0a03 */
[--C-:B------:R-:W-:Y:S01]  /*5bd0*/  @!P3 IMAD.IADD R56, R56, 0x1, -R7.reuse ;  /* 0x000000013838b824 */ /* 0x100fe200078e0a07 */
[----:B------:R-:W-:Y:S01]  /*5be0*/  ISETP.GE.AND P3, PT, R59, RZ, PT ;  /* 0x000000ff3b00720c */ /* 0x000fe20003f66270 */
[----:B------:R-:W-:Y:S02]  /*5bf0*/  IMAD.MOV R2, RZ, RZ, -R2 ;  /* 0x000000ffff027224 */ /* 0x000fe400078e0a02 */
[----:B------:R-:W-:Y:S01]  /*5c00*/  IMAD R59, R7, R3, R4 ;  /* 0x00000003073b7224 */ /* 0x000fe200078e0204 */
[----:B------:R-:W-:Y:S01]  /*5c10*/  IADD3 R3, R195, 0x6c, RZ ;  /* 0x0000006cc3037810 */ /* 0x000fe20007ffe0ff */
        /* <DEDUP_REMOVED lines=8> */
[----:B------:R-:W-:Y:S01]  /*5ca0*/  @!P5 IMAD.IADD R57, R57, 0x1, -R7 ;  /* 0x000000013939d824 */ /* 0x000fe200078e0a07 */
[----:B------:R-:W-:Y:S01]  /*5cb0*/  ISETP.GT.U32.AND P5, PT, R7, R60, PT ;  /* 0x0000003c0700720c */ /* 0x000fe20003fa4070 */
[----:B------:R-:W-:-:S04]  /*5cc0*/  IMAD.HI.U32 R2, R247, R4, RZ ;  /* 0x00000004f7027227 */ /* 0x000fc800078e00ff */
[--C-:B------:R-:W-:Y:S01]  /*5cd0*/  @!P0 IMAD.IADD R58, R58, 0x1, -R7.reuse ;  /* 0x000000013a3a8824 */ /* 0x100fe200078e0a07 */
[----:B------:R-:W-:Y:S01]  /*5ce0*/  ISETP.GE.AND P0, PT, R5, RZ, PT ;  /* 0x000000ff0500720c */ /* 0x000fe20003f06270 */
[----:B------:R-:W-:Y:S01]  /*5cf0*/  @!P2 IMAD.MOV R54, RZ, RZ, -R54 ;  /* 0x000000ffff36a224 */ /* 0x000fe200078e0a36 */
[----:B------:R-:W-:Y:S01]  /*5d00*/  ISETP.GE.AND P2, PT, R61, RZ, PT ;  /* 0x000000ff3d00720c */ /* 0x000fe20003f46270 */
[--C-:B------:R-:W-:Y:S01]  /*5d10*/  @!P6 IMAD.IADD R59, R59, 0x1, -R7.reuse ;  /* 0x000000013b3be824 */ /* 0x100fe200078e0a07 */
[C---:B------:R-:W-:Y:S01]  /*5d20*/  ISETP.GT.U32.AND P6, PT, R7.reuse, R58, PT ;  /* 0x0000003a0700720c */ /* 0x040fe20003fc4070 */
[--C-:B------:R-:W-:Y:S01]  /*5d30*/  @!P1 IMAD.IADD R56, R56, 0x1, -R7.reuse ;  /* 0x0000000138389824 */ /* 0x100fe200078e0a07 */
[----:B------:R-:W-:Y:S01]  /*5d40*/  ISETP.GE.AND P1, PT, R62, RZ, PT ;  /* 0x000000ff3e00720c */ /* 0x000fe20003f26270 */
[----:B------:R-:W-:Y:S01]  /*5d50*/  @!P5 IMAD.IADD R60, R60, 0x1, -R7 ;  /* 0x000000013c3cd824 */ /* 0x000fe200078e0a07 */
[----:B------:R-:W-:Y:S01]  /*5d60*/  IABS R62, R6 ;  /* 0x00000006003e7213 */ /* 0x000fe20000000000 */
[----:B------:R-:W-:Y:S01]  /*5d70*/  IMAD.MOV R61, RZ, RZ, -R2 ;  /* 0x000000ffff3d7224 */ /* 0x000fe200078e0a02 */
[C---:B------:R-:W-:Y:S01]  /*5d80*/  ISETP.GT.U32.AND P5, PT, R7.reuse, R59, PT ;  /* 0x0000003b0700720c */ /* 0x040fe20003fa4070 */
[----:B------:R-:W-:Y:S01]  /*5d90*/  @!P4 IMAD.MOV R56, RZ, RZ, -R56 ;  /* 0x000000ffff38c224 */ /* 0x000fe200078e0a38 */
[----:B------:R-:W-:Y:S01]  /*5da0*/  ISETP.GT.U32.AND P4, PT, R7, R60, PT ;  /* 0x0000003c0700720c */ /* 0x000fe20003f84070 */
[----:B------:R-:W-:Y:S01]  /*5db0*/  IMAD.HI.U32 R2, R247, R62, RZ ;  /* 0x0000003ef7027227 */ /* 0x000fe200078e00ff */
[----:B------:R-:W-:-:S03]  /*5dc0*/  IADD3 R5, R195, 0x6e, RZ ;  /* 0x0000006ec3057810 */ /* 0x000fc60007ffe0ff */
[C---:B------:R-:W-:Y:S01]  /*5dd0*/  IMAD R61, R7.reuse, R61, R4 ;  /* 0x0000003d073d7224 */ /* 0x040fe200078e0204 */
[----:B------:R-:W-:Y:S01]  /*5de0*/  IABS R4, R5 ;  /* 0x0000000500047213 */ /* 0x000fe20000000000 */
[----:B------:R-:W-:Y:S02]  /*5df0*/  IMAD.MOV R2, RZ, RZ, -R2 ;  /* 0x000000ffff027224 */ /* 0x000fe400078e0a02 */
[--C-:B------:R-:W-:Y:S01]  /*5e00*/  @!P6 IMAD.IADD R58, R58, 0x1, -R7.reuse ;  /* 0x000000013a3ae824 */ /* 0x100fe200078e0a07 */
[C---:B------:R-:W-:Y:S01]  /*5e10*/  ISETP.GT.U32.AND P6, PT, R7.reuse, R61, PT ;  /* 0x0000003d0700720c */ /* 0x040fe20003fc4070 */
[----:B------:R-:W-:Y:S02]  /*5e20*/  IMAD R62, R7, R2, R62 ;  /* 0x00000002073e7224 */ /* 0x000fe400078e023e */
[----:B------:R-:W-:Y:S02]  /*5e30*/  @!P4 IMAD.IADD R60, R60, 0x1, -R7 ;  /* 0x000000013c3cc824 */ /* 0x000fe400078e0a07 */
[----:B------:R-:W-:Y:S01]  /*5e40*/  IMAD.HI.U32 R2, R247, R4, RZ ;  /* 0x00000004f7027227 */ /* 0x000fe200078e00ff */
[----:B------:R-:W-:-:S03]  /*5e50*/  ISETP.GT.U32.AND P4, PT, R7, R62, PT ;  /* 0x0000003e0700720c */ /* 0x000fc60003f84070 */
[----:B------:R-:W-:Y:S01]  /*5e60*/  @!P5 IMAD.IADD R59, R59, 0x1, -R7 ;  /* 0x000000013b3bd824 */ /* 0x000fe200078e0a07 */
[----:B------:R-:W-:Y:S01]  /*5e70*/  ISETP.GE.AND P5, PT, R3, RZ, PT ;  /* 0x000000ff0300720c */ /* 0x000fe20003fa6270 */
[----:B------:R-:W-:-:S04]  /*5e80*/  IMAD.HI.U32 R3, R247, R64, RZ ;  /* 0x00000040f7037227 */ /* 0x000fc800078e00ff */
[----:B------:R-:W-:Y:S01]  /*5e90*/  @!P6 IMAD.IADD R61, R61, 0x1, -R7 ;  /* 0x000000013d3de824 */ /* 0x000fe200078e0a07 */
[----:B------:R-:W-:Y:S01]  /*5ea0*/  ISETP.GE.AND P6, PT, R6, RZ, PT ;  /* 0x000000ff0600720c */ /* 0x000fe20003fc6270 */
[----:B------:R-:W-:Y:S01]  /*5eb0*/  IMAD.MOV R2, RZ, RZ, -R2 ;  /* 0x000000ffff027224 */ /* 0x000fe200078e0a02 */
[----:B------:R-:W-:Y:S01]  /*5ec0*/  IADD3 R6, R195, 0x71, RZ ;  /* 0x00000071c3067810 */ /* 0x000fe20007ffe0ff */
[----:B------:R-:W-:Y:S01]  /*5ed0*/  @!P3 IMAD.MOV R57, RZ, RZ, -R57 ;  /* 0x000000ffff39b224 */ /* 0x000fe200078e0a39 */
[C---:B------:R-:W-:Y:S01]  /*5ee0*/  ISETP.GT.U32.AND P3, PT, R7.reuse, R61, PT ;  /* 0x0000003d0700720c */ /* 0x040fe20003f64070 */
[----:B------:R-:W-:Y:S01]  /*5ef0*/  IMAD.MOV R3, RZ, RZ, -R3 ;  /* 0x000000ffff037224 */ /* 0x000fe200078e0a03 */
[----:B------:R-:W-:Y:S01]  /*5f00*/  IABS R66, R6 ;  /* 0x0000000600427213 */ /* 0x000fe20000000000 */
[----:B------:R-:W-:Y:S01]  /*5f10*/  IMAD R63, R7, R2, R4 ;  /* 0x00000002073f7224 */ /* 0x000fe200078e0204 */
[----:B------:R-:W-:Y:S01]  /*5f20*/  IABS R4, R67 ;  /* 0x0000004300047213 */ /* 0x000fe20000000000 */
[----:B------:R-:W-:-:S02]  /*5f30*/  @!P4 IMAD.IADD R62, R62, 0x1, -R7 ;  /* 0x000000013e3ec824 */ /* 0x000fc400078e0a07 */
[----:B------:R-:W-:Y:S02]  /*5f40*/  IMAD R64, R7, R3, R64 ;  /* 0x0000000307407224 */ /* 0x000fe400078e0240 */
[----:B------:R-:W-:Y:S01]  /*5f50*/  IMAD.HI.U32 R2, R247, R4, RZ ;  /* 0x00000004f7027227 */ /* 0x000fe200078e00ff */
[----:B------:R-:W-:-:S03]  /*5f60*/  ISETP.GT.U32.AND P4, PT, R7, R62, PT ;  /* 0x0000003e0700720c */ /* 0x000fc60003f84070 */
[----:B------:R-:W-:Y:S01]  /*5f70*/  @!P2 IMAD.MOV R58, RZ, RZ, -R58 ;  /* 0x000000ffff3aa224 */ /* 0x000fe200078e0a3a */
[C---:B------:R-:W-:Y:S01]  /*5f80*/  ISETP.GT.U32.AND P2, PT, R7.reuse, R63, PT ;  /* 0x0000003f0700720c */ /* 0x040fe20003f44070 */
[----:B------:R-:W-:Y:S01]  /*5f90*/  @!P1 IMAD.MOV R59, RZ, RZ, -R59 ;  /* 0x000000ffff3b9224 */ /* 0x000fe200078e0a3b */
[----:B------:R-:W-:Y:S01]  /*5fa0*/  ISETP.GT.U32.AND P1, PT, R7, R64, PT ;  /* 0x000000400700720c */ /* 0x000fe20003f24070 */
[----:B------:R-:W-:-:S04]  /*5fb0*/  IMAD.HI.U32 R3, R247, R66, RZ ;  /* 0x00000042f7037227 */ /* 0x000fc800078e00ff */
[----:B------:R-:W-:Y:S02]  /*5fc0*/  IMAD.MOV R2, RZ, RZ, -R2 ;  /* 0x000000ffff027224 */ /* 0x000fe400078e0a02 */
[----:B------:R-:W-:Y:S01]  /*5fd0*/  @!P3 IMAD.IADD R61, R61, 0x1, -R7 ;  /* 0x000000013d3db824 */ /* 0x000fe200078e0a07 */
[----:B------:R-:W-:Y:S01]  /*5fe0*/  ISETP.GE.AND P3, PT, R65, RZ, PT ;  /* 0x000000ff4100720c */ /* 0x000fe20003f66270 */
[----:B------:R-:W-:Y:S02]  /*5ff0*/  IMAD.MOV R3, RZ, RZ, -R3 ;  /* 0x000000ffff037224 */ /* 0x000fe400078e0a03 */
[----:B------:R-:W-:Y:S02]  /*6000*/  IMAD R65, R7, R2, R4 ;  /* 0x0000000207417224 */ /* 0x000fe400078e0204 */
[----:B------:R-:W-:Y:S01]  /*6010*/  @!P4 IMAD.IADD R62, R62, 0x1, -R7 ;  /* 0x000000013e3ec824 */ /* 0x000fe200078e0a07 */
[----:B------:R-:W-:Y:S01]  /*6020*/  ISETP.GE.AND P4, PT, R67, RZ, PT ;  /* 0x000000ff4300720c */ /* 0x000fe20003f86270 */
[----:B------:R-:W-:Y:S01]  /*6030*/  IMAD R66, R7, R3, R66 ;  /* 0x0000000307427224 */ /* 0x000fe200078e0242 */
[----:B------:R-:W-:Y:S01]  /*6040*/  IADD3 R3, R195, 0x72, RZ ;  /* 0x00000072c3037810 */ /* 0x000fe20007ffe0ff */
[----:B------:R-:W-:Y:S01]  /*6050*/  @!P5 IMAD.MOV R61, RZ, RZ, -R61 ;  /* 0x000000ffff3dd224 */ /* 0x000fe200078e0a3d */
[----:B------:R-:W-:Y:S01]  /*6060*/  ISETP.GT.U32.AND P5, PT, R7, R65, PT ;  /* 0x000000410700720c */ /* 0x000fe20003fa4070 */
[--C-:B------:R-:W-:Y:S01]  /*6070*/  @!P2 IMAD.IADD R63, R63, 0x1, -R7.reuse ;  /* 0x000000013f3fa824 */ /* 0x100fe200078e0a07 */
[----:B------:R-:W-:Y:S01]  /*6080*/  IADD3 R67, R195, 0x73, RZ ;  /* 0x00000073c3437810 */ /* 0x000fe20007ffe0ff */
[----:B------:R-:W-:Y:S01]  /*6090*/  @!P1 IMAD.IADD R64, R64, 0x1, -R7 ;  /* 0x0000000140409824 */ /* 0x000fe200078e0a07 */
[----:B------:R-:W-:Y:S01]  /*60a0*/  IABS R4, R3 ;  /* 0x0000000300047213 */ /* 0x000fe20000000000 */
[----:B------:R-:W-:Y:S01]  /*60b0*/  @!P6 IMAD.MOV R62, RZ, RZ, -R62 ;  /* 0x000000ffff3ee224 */ /* 0x000fe200078e0a3e */
[C---:B------:R-:W-:Y:S01]  /*60c0*/  ISETP.GT.U32.AND P6, PT, R7.reuse, R66, PT ;  /* 0x000000420700720c */ /* 0x040fe20003fc4070 */
[----:B------:R-:W-:Y:S01]  /*60d0*/  @!P0 IMAD.MOV R60, RZ, RZ, -R60 ;  /* 0x000000ffff3c8224 */ /* 0x000fe200078e0a3c */
[----:B------:R-:W-:Y:S01]  /*60e0*/  ISETP.GT.U32.AND P2, PT, R7, R63, PT ;  /* 0x0000003f0700720c */ /* 0x000fe20003f44070 */
[----:B------:R-:W-:Y:S01]  /*60f0*/  IMAD.HI.U32 R2, R247, R4, RZ ;  /* 0x00000004f7027227 */ /* 0x000fe200078e00ff */
[----:B------:R-:W-:-:S02]  /*6100*/  ISETP.GT.U32.AND P1, PT, R7, R64, PT ;  /* 0x000000400700720c */ /* 0x000fc40003f24070 */
[----:B------:R-:W-:Y:S01]  /*6110*/  ISETP.GE.AND P0, PT, R5, RZ, PT ;  /* 0x000000ff0500720c */ /* 0x000fe20003f06270 */
[----:B------:R-:W-:Y:S01]  /*6120*/  @!P5 IMAD.IADD R65, R65, 0x1, -R7 ;  /* 0x000000014141d824 */ /* 0x000fe200078e0a07 */
[----:B------:R-:W-:Y:S01]  /*6130*/  IABS R68, R67 ;  /* 0x0000004300447213 */ /* 0x000fe20000000000 */
[----:B------:R-:W-:Y:S01]  /*6140*/  IMAD.MOV R2, RZ, RZ, -R2 ;  /* 0x000000ffff027224 */ /* 0x000fe200078e0a02 */
[----:B------:R-:W-:Y:S01]  /*6150*/  IABS R5, R71 ;  /* 0x0000004700057213 */ /* 0x000fe20000000000 */
[----:B------:R-:W-:Y:S01]  /*6160*/  IMAD.MOV.U32 R29, RZ, RZ, R185 ;  /* 0x000000ffff1d7224 */ /* 0x000fe200078e00b9 */
[----:B------:R-:W-:Y:S01]  /*6170*/  ISETP.GT.U32.AND P5, PT, R7, R65, PT ;  /* 0x000000410700720c */ /* 0x000fe20003fa4070 */
[--C-:B------:R-:W-:Y:S02]  /*6180*/  @!P6 IMAD.IADD R66, R66, 0x1, -R7.reuse ;  /* 0x000000014242e824 */ /* 0x100fe400078e0a07 */
[--C-:B------:R-:W-:Y:S01]  /*6190*/  @!P2 IMAD.IADD R63, R63, 0x1, -R7.reuse ;  /* 0x000000013f3fa824 */ /* 0x100fe200078e0a07 */
[----:B------:R-:W-:Y:S01]  /*61a0*/  ISETP.GE.AND P2, PT, R6, RZ, PT ;  /* 0x000000ff0600720c */ /* 0x000fe20003f46270 */
[----:B------:R-:W-:Y:S01]  /*61b0*/  @!P1 IMAD.IADD R64, R64, 0x1, -R7 ;  /* 0x0000000140409824 */ /* 0x000fe200078e0a07 */
[----:B------:R-:W-:Y:S01]  /*61c0*/  ISETP.GE.AND P1, PT, R3, RZ, PT ;  /* 0x000000ff0300720c */ /* 0x000fe20003f26270 */
[----:B------:R-:W-:Y:S01]  /*61d0*/  IMAD.HI.U32 R3, R247, R68, RZ ;  /* 0x00000044f7037227 */ /* 0x000fe200078e00ff */
[----:B------:R-:W-:-:S02]  /*61e0*/  ISETP.GT.U32.AND P6, PT, R7, R66, PT ;  /* 0x000000420700720c */ /* 0x000fc40003fc4070 */
[----:B------:R-:W-:Y:S01]  /*61f0*/  IABS R6, R73 ;  /* 0x0000004900067213 */ /* 0x000fe20000000000 */
[----:B------:R-:W-:Y:S01]  /*6200*/  @!P0 IMAD.MOV R63, RZ, RZ, -R63 ;  /* 0x000000ffff3f8224 */ /* 0x000fe200078e0a3f */
[----:B------:R-:W-:Y:S01]  /*6210*/  ISETP.GE.AND P0, PT, R67, RZ, PT ;  /* 0x000000ff4300720c */ /* 0x000fe20003f06270 */
[----:B------:R-:W-:Y:S02]  /*6220*/  IMAD.MOV R3, RZ, RZ, -R3 ;  /* 0x000000ffff037224 */ /* 0x000fe400078e0a03 */
[C---:B------:R-:W-:Y:S02]  /*6230*/  IMAD R67, R7.reuse, R2, R4 ;  /* 0x0000000207437224 */ /* 0x040fe400078e0204 */
[----:B------:R-:W-:Y:S02]  /*6240*/  IMAD R68, R7, R3, R68 ;  /* 0x0000000307447224 */ /* 0x000fe400078e0244 */
[--C-:B------:R-:W-:Y:S01]  /*6250*/  @!P5 IMAD.IADD R65, R65, 0x1, -R7.reuse ;  /* 0x000000014141d824 */ /* 0x100fe200078e0a07 */
[C---:B------:R-:W-:Y:S01]  /*6260*/  ISETP.GT.U32.AND P5, PT, R7.reuse, R67, PT ;  /* 0x000000430700720c */ /* 0x040fe20003fa4070 */
[----:B------:R-:W-:Y:S01]  /*6270*/  @!P6 IMAD.IADD R66, R66, 0x1, -R7 ;  /* 0x000000014242e824 */ /* 0x000fe200078e0a07 */
[----:B------:R-:W-:Y:S01]  /*6280*/  ISETP.GT.U32.AND P6, PT, R7, R68, PT ;  /* 0x000000440700720c */ /* 0x000fe20003fc4070 */
[----:B------:R-:W-:Y:S01]  /*6290*/  IMAD.MOV.U32 R4, RZ, RZ, R5 ;  /* 0x000000ffff047224 */ /* 0x000fe200078e0005 */
[----:B------:R-:W-:Y:S01]  /*62a0*/  IADD3 R5, R195, 0x75, RZ ;  /* 0x00000075c3057810 */ /* 0x000fe20007ffe0ff */
[----:B------:R-:W-:-:S02]  /*62b0*/  @!P4 IMAD.MOV R65, RZ, RZ, -R65 ;  /* 0x000000ffff41c224 */ /* 0x000fc400078e0a41 */
[----:B------:R-:W-:Y:S01]  /*62c0*/  IMAD.HI.U32 R2, R247, R4, RZ ;  /* 0x00000004f7027227 */ /* 0x000fe200078e00ff */
[----:B------:R-:W-:-:S03]  /*62d0*/  IABS R70, R5 ;  /* 0x0000000500467213 */ /* 0x000fc60000000000 */
[----:B------:R-:W-:Y:S02]  /*62e0*/  IMAD.MOV R2, RZ, RZ, -R2 ;  /* 0x000000ffff027224 */ /* 0x000fe400078e0a02 */
[--C-:B------:R-:W-:Y:S02]  /*62f0*/  @!P5 IMAD.IADD R67, R67, 0x1, -R7.reuse ;  /* 0x000000014343d824 */ /* 0x100fe400078e0a07 */
[----:B------:R-:W-:Y:S02]  /*6300*/  @!P6 IMAD.IADD R68, R68, 0x1, -R7 ;  /* 0x000000014444e824 */ /* 0x000fe400078e0a07 */
[C---:B------:R-:W-:Y:S01]  /*6310*/  IMAD R69, R7.reuse, R2, R4 ;  /* 0x0000000207457224 */ /* 0x040fe200078e0204 */
[----:B------:R-:W-:Y:S01]  /*6320*/  ISETP.GT.U32.AND P6, PT, R7, R67, PT ;  /* 0x000000430700720c */ /* 0x000fe20003fc4070 */
[----:B------:R-:W-:Y:S01]  /*6330*/  IMAD.HI.U32 R2, R247, R70, RZ ;  /* 0x00000046f7027227 */ /* 0x000fe200078e00ff */
[C---:B------:R-:W-:Y:S02]  /*6340*/  ISETP.GT.U32.AND P4, PT, R7.reuse, R68, PT ;  /* 0x000000440700720c */ /* 0x040fe40003f84070 */
[----:B------:R-:W-:Y:S01]  /*6350*/  ISETP.GT.U32.AND P5, PT, R7, R69, PT ;  /* 0x000000450700720c */ /* 0x000fe20003fa4070 */
[----:B------:R-:W-:Y:S01]  /*6360*/  IMAD.MOV R2, RZ, RZ, -R2 ;  /* 0x000000ffff027224 */ /* 0x000fe200078e0a02 */
[----:B------:R-:W-:Y:S01]  /*6370*/  IABS R4, R75 ;  /* 0x0000004b00047213 */ /* 0x000fe20000000000 */
[----:B------:R-:W-:-:S04]  /*6380*/  IMAD.HI.U32 R3, R247, R6, RZ ;  /* 0x00000006f7037227 */ /* 0x000fc800078e00ff */
[----:B------:R-:W-:Y:S02]  /*6390*/  IMAD R70, R7, R2, R70 ;  /* 0x0000000207467224 */ /* 0x000fe400078e0246 */
[----:B------:R-:W-:Y:S02]  /*63a0*/  @!P6 IMAD.IADD R67, R67, 0x1, -R7 ;  /* 0x000000014343e824 */ /* 0x000fe400078e0a07 */
[----:B------:R-:W-:Y:S01]  /*63b0*/  IMAD.HI.U32 R2, R247, R72, RZ ;  /* 0x00000048f7027227 */ /* 0x000fe200078e00ff */
[----:B------:R-:W-:-:S03]  /*63c0*/  ISETP.GT.U32.AND P6, PT, R7, R70, PT ;  /* 0x000000460700720c */ /* 0x000fc60003fc4070 */
[----:B------:R-:W-:Y:S02]  /*63d0*/  IMAD.MOV R2, RZ, RZ, -R2 ;  /* 0x000000ffff027224 */ /* 0x000fe400078e0a02 */
[----:B------:R-:W-:Y:S02]  /*63e0*/  @!P5 IMAD.IADD R69, R69, 0x1, -R7 ;  /* 0x000000014545d824 */ /* 0x000fe400078e0a07 */
[C---:B------:R-:W-:Y:S02]  /*63f0*/  IMAD R72, R7.reuse, R2, R72 ;  /* 0x0000000207487224 */ /* 0x040fe400078e0248 */
[----:B------:R-:W-:Y:S01]  /*6400*/  IMAD.MOV R3, RZ, RZ, -R3 ;  /* 0x000000ffff037224 */ /* 0x000fe200078e0a03 */
[----:B------:R-:W-:Y:S01]  /*6410*/  ISETP.GT.U32.AND P5, PT, R7, R69, PT ;  /* 0x000000450700720c */ /* 0x000fe20003fa4070 */
[----:B------:R-:W-:Y:S01]  /*6420*/  @!P3 IMAD.MOV R64, RZ, RZ, -R64 ;  /* 0x000000ffff40b224 */ /* 0x000fe200078e0a40 */
[----:B------:R-:W-:Y:S01]  /*6430*/  ISETP.GE.AND P3, PT, R71, RZ, PT ;  /* 0x000000ff4700720c */ /* 0x000fe20003f66270 */
[--C-:B------:R-:W-:Y:S01]  /*6440*/  @!P6 IMAD.IADD R70, R70, 0x1, -R7.reuse ;  /* 0x000000014646e824 */ /* 0x100fe200078e0a07 */
[C---:B------:R-:W-:Y:S01]  /*6450*/  ISETP.GT.U32.AND P6, PT, R7.reuse, R72, PT ;  /* 0x000000480700720c */ /* 0x040fe20003fc4070 */
[----:B------:R-:W-:Y:S01]  /*6460*/  IMAD R71, R7, R3, R6 ;  /* 0x0000000307477224 */ /* 0x000fe200078e0206 */
[----:B------:R-:W-:Y:S01]  /*6470*/  IABS R6, R79 ;  /* 0x0000004f00067213 */ /* 0x000fe20000000000 */
[----:B------:R-:W-:Y:S01]  /*6480*/  @!P2 IMAD.MOV R66, RZ, RZ, -R66 ;  /* 0x000000ffff42a224 */ /* 0x000fe200078e0a42 */
[----:B------:R-:W-:Y:S01]  /*6490*/  ISETP.GE.AND P2, PT, R5, RZ, PT ;  /* 0x000000ff0500720c */ /* 0x000fe20003f46270 */
[----:B------:R-:W-:Y:S01]  /*64a0*/  @!P4 IMAD.IADD R68, R68, 0x1, -R7 ;  /* 0x000000014444c824 */ /* 0x000fe200078e0a07 */
[----:B------:R-:W-:Y:S01]  /*64b0*/  IADD3 R5, R195, 0x79, RZ ;  /* 0x00000079c3057810 */ /* 0x000fe20007ffe0ff */
[----:B------:R-:W-:Y:S01]  /*64c0*/  @!P1 IMAD.MOV R67, RZ, RZ, -R67 ;  /* 0x000000ffff439224 */ /* 0x000fe200078e0a43 */
[----:B------:R-:W-:Y:S01]  /*64d0*/  ISETP.GT.U32.AND P1, PT, R7, R71, PT ;  /* 0x000000470700720c */ /* 0x000fe20003f24070 */
[--C-:B------:R-:W-:Y:S01]  /*64e0*/  @!P5 IMAD.IADD R69, R69, 0x1, -R7.reuse ;  /* 0x000000014545d824 */ /* 0x100fe200078e0a07 */
[----:B------:R-:W-:Y:S01]  /*64f0*/  ISETP.GE.AND P5, PT, R74, RZ, PT ;  /* 0x000000ff4a00720c */ /* 0x000fe20003fa6270 */
[----:B------:R-:W-:Y:S01]  /*6500*/  @!P0 IMAD.MOV R68, RZ, RZ, -R68 ;  /* 0x000000ffff448224 */ /* 0x000fe200078e0a44 */
[----:B------:R-:W-:Y:S01]  /*6510*/  IABS R74, R5 ;  /* 0x00000005004a7213 */ /* 0x000fe20000000000 */
[----:B------:R-:W-:Y:S01]  /*6520*/  @!P6 IMAD.IADD R72, R72, 0x1, -R7 ;  /* 0x000000014848e824 */ /* 0x000fe200078e0a07 */
[----:B------:R-:W-:Y:S01]  /*6530*/  ISETP.GT.U32.AND P0, PT, R7, R70, PT ;  /* 0x000000460700720c */ /* 0x000fe20003f04070 */
[----:B------:R-:W-:Y:S01]  /*6540*/  IMAD.HI.U32 R3, R247, R4, RZ ;  /* 0x00000004f7037227 */ /* 0x000fe200078e00ff */
[----:B------:R-:W-:-:S02]  /*6550*/  ISETP.GE.AND P4, PT, R73, RZ, PT ;  /* 0x000000ff4900720c */ /* 0x000fc40003f86270 */
[----:B------:R-:W-:Y:S01]  /*6560*/  ISETP.GT.U32.AND P6, PT, R7, R72, PT ;  /* 0x000000480700720c */ /* 0x000fe20003fc4070 */
[----:B------:R-:W-:-:S04]  /*6570*/  IMAD.HI.U32 R2, R247, R74, RZ ;  /* 0x0000004af7027227 */ /* 0x000fc800078e00ff */
[----:B------:R-:W-:Y:S02]  /*6580*/  IMAD.MOV R3, RZ, RZ, -R3 ;  /* 0x000000ffff037224 */ /* 0x000fe400078e0a03 */
[----:B------:R-:W-:Y:S02]  /*6590*/  IMAD.MOV R2, RZ, RZ, -R2 ;  /* 0x000000ffff027224 */ /* 0x000fe400078e0a02 */
[----:B------:R-:W-:Y:S02]  /*65a0*/  IMAD R73, R7, R3, R4 ;  /* 0x0000000307497224 */ /* 0x000fe400078e0204 */
[--C-:B------:R-:W-:Y:S02]  /*65b0*/  @!P1 IMAD.IADD R71, R71, 0x1, -R7.reuse ;  /* 0x0000000147479824 */ /* 0x100fe400078e0a07 */
[C---:B------:R-:W-:Y:S02]  /*65c0*/  IMAD R74, R7.reuse, R2, R74 ;  /* 0x00000002074a7224 */ /* 0x040fe400078e024a */
[--C-:B------:R-:W-:Y:S01]  /*65d0*/  @!P0 IMAD.IADD R70, R70, 0x1, -R7.reuse ;  /* 0x0000000146468824 */ /* 0x100fe200078e0a07 */
[C---:B------:R-:W-:Y:S01]  /*65e0*/  ISETP.GT.U32.AND P0, PT, R7.reuse, R73, PT ;  /* 0x000000490700720c */ /* 0x040fe20003f04070 */
[----:B------:R-:W-:Y:S01]  /*65f0*/  @!P6 IMAD.IADD R72, R72, 0x1, -R7 ;  /* 0x000000014848e824 */ /* 0x000fe200078e0a07 */
[----:B------:R-:W-:Y:S01]  /*6600*/  ISETP.GT.U32.AND P1, PT, R7, R71, PT ;  /* 0x000000470700720c */ /* 0x000fe20003f24070 */
[----:B------:R-:W-:Y:S01]  /*6610*/  IMAD.HI.U32 R2, R247, R6, RZ ;  /* 0x00000006f7027227 */ /* 0x000fe200078e00ff */
[----:B------:R-:W-:-:S03]  /*6620*/  ISETP.GT.U32.AND P6, PT, R7, R74, PT ;  /* 0x0000004a0700720c */ /* 0x000fc60003fc4070 */
[----:B------:R-:W-:-:S04]  /*6630*/  IMAD.HI.U32 R3, R247, R76, RZ ;  /* 0x0000004cf7037227 */ /* 0x000fc800078e00ff */
[----:B------:R-:W-:-:S04]  /*6640*/  IMAD.HI.U32 R4, R247, R78, RZ ;  /* 0x0000004ef7047227 */ /* 0x000fc800078e00ff */
[----:B------:R-:W-:Y:S02]  /*6650*/  IMAD.MOV R2, RZ, RZ, -R2 ;  /* 0x000000ffff027224 */ /* 0x000fe400078e0a02 */
[--C-:B------:R-:W-:Y:S01]  /*6660*/  @!P0 IMAD.IADD R73, R73, 0x1, -R7.reuse ;  /* 0x0000000149498824 */ /* 0x100fe200078e0a07 */
[----:B------:R-:W-:Y:S01]  /*6670*/  ISETP.GE.AND P0, PT, R5, RZ, PT ;  /* 0x000000ff0500720c */ /* 0x000fe20003f06270 */
[----:B------:R-:W-:Y:S01]  /*6680*/  @!P1 IMAD.IADD R71, R71, 0x1, -R7 ;  /* 0x0000000147479824 */ /* 0x000fe200078e0a07 */
[----:B------:R-:W-:Y:S01]  /*6690*/  ISETP.GE.AND P1, PT, R75, RZ, PT ;  /* 0x000000ff4b00720c */ /* 0x000fe20003f26270 */
[----:B------:R-:W-:Y:S01]  /*66a0*/  IMAD.MOV R3, RZ, RZ, -R3 ;  /* 0x000000ffff037224 */ /* 0x000fe200078e0a03 */
[----:B------:R-:W-:Y:S01]  /*66b0*/  IADD3 R5, R195, 0x7d, RZ ;  /* 0x0000007dc3057810 */ /* 0x000fe20007ffe0ff */
[----:B------:R-:W-:Y:S02]  /*66c0*/  IMAD.MOV R4, RZ, RZ, -R4 ;  /* 0x000000ffff047224 */ /* 0x000fe400078e0a04 */
[----:B------:R-:W-:Y:S01]  /*66d0*/  IMAD R75, R7, R2, R6 ;  /* 0x00000002074b7224 */ /* 0x000fe200078e0206 */
[----:B------:R-:W-:Y:S01]  /*66e0*/  IADD3 R6, R195, 0x7e, RZ ;  /* 0x0000007ec3067810 */ /* 0x000fe20007ffe0ff */
[----:B------:R-:W-:Y:S01]  /*66f0*/  @!P6 IMAD.IADD R74, R74, 0x1, -R7 ;  /* 0x000000014a4ae824 */ /* 0x000fe200078e0a07 */
[C---:B------:R-:W-:Y:S01]  /*6700*/  ISETP.GT.U32.AND P6, PT, R7.reuse, R73, PT ;  /* 0x000000490700720c */ /* 0x040fe20003fc4070 */
[----:B------:R-:W-:-:S02]  /*6710*/  IMAD R76, R7, R3, R76 ;  /* 0x00000003074c7224 */ /* 0x000fc400078e024c */
[C---:B------:R-:W-:Y:S01]  /*6720*/  IMAD R77, R7.reuse, R4, R78 ;  /* 0x00000004074d7224 */ /* 0x040fe200078e024e */
[----:B------:R-:W-:Y:S01]  /*6730*/  IABS R78, R5 ;  /* 0x00000005004e7213 */ /* 0x000fe20000000000 */
[----:B------:R-:W-:Y:S01]  /*6740*/  @!P3 IMAD.MOV R69, RZ, RZ, -R69 ;  /* 0x000000ffff45b224 */ /* 0x000fe200078e0a45 */
[C---:B------:R-:W-:Y:S01]  /*6750*/  ISETP.GT.U32.AND P3, PT, R7.reuse, R74, PT ;  /* 0x0000004a0700720c */ /* 0x040fe20003f64070 */
[----:B------:R-:W-:Y:S01]  /*6760*/  @!P2 IMAD.MOV R70, RZ, RZ, -R70 ;  /* 0x000000ffff46a224 */ /* 0x000fe200078e0a46 */
[C---:B------:R-:W-:Y:S01]  /*6770*/  ISETP.GT.U32.AND P2, PT, R7.reuse, R75, PT ;  /* 0x0000004b0700720c */ /* 0x040fe20003f44070 */
[----:B------:R-:W-:Y:S01]  /*6780*/  @!P4 IMAD.MOV R71, RZ, RZ, -R71 ;  /* 0x000000ffff47c224 */ /* 0x000fe200078e0a47 */
[----:B------:R-:W-:Y:S01]  /*6790*/  ISETP.GT.U32.AND P4, PT, R7, R76, PT ;  /* 0x0000004c0700720c */ /* 0x000fe20003f84070 */
[----:B------:R-:W-:Y:S01]  /*67a0*/  IMAD.HI.U32 R2, R247, R78, RZ ;  /* 0x0000004ef7027227 */ /* 0x000fe200078e00ff */
[----:B------:R-:W-:-:S03]  /*67b0*/  IABS R4, R6 ;  /* 0x0000000600047213 */ /* 0x000fc60000000000 */
[----:B------:R-:W-:Y:S02]  /*67c0*/  IMAD.MOV R3, RZ, RZ, -R2 ;  /* 0x000000ffff037224 */ /* 0x000fe400078e0a02 */
[--C-:B------:R-:W-:Y:S01]  /*67d0*/  @!P6 IMAD.IADD R73, R73, 0x1, -R7.reuse ;  /* 0x000000014949e824 */ /* 0x100fe200078e0a07 */
[----:B------:R-:W-:Y:S01]  /*67e0*/  ISETP.GT.U32.AND P6, PT, R7, R77, PT ;  /* 0x0000004d0700720c */ /* 0x000fe20003fc4070 */
[--C-:B------:R-:W-:Y:S01]  /*67f0*/  @!P3 IMAD.IADD R74, R74, 0x1, -R7.reuse ;  /* 0x000000014a4ab824 */ /* 0x100fe200078e0a07 */
[----:B------:R-:W-:Y:S01]  /*6800*/  ISETP.GE.AND P3, PT, R80, RZ, PT ;  /* 0x000000ff5000720c */ /* 0x000fe20003f66270 */
[--C-:B------:R-:W-:Y:S01]  /*6810*/  @!P2 IMAD.IADD R75, R75, 0x1, -R7.reuse ;  /* 0x000000014b4ba824 */ /* 0x100fe200078e0a07 */
[----:B------:R-:W-:Y:S01]  /*6820*/  ISETP.GE.AND P2, PT, R81, RZ, PT ;  /* 0x000000ff5100720c */ /* 0x000fe20003f46270 */
[----:B------:R-:W-:Y:S01]  /*6830*/  IMAD R78, R7, R3, R78 ;  /* 0x00000003074e7224 */ /* 0x000fe200078e024e */
[----:B------:R-:W-:Y:S01]  /*6840*/  IADD3 R81, R195, 0x7f, RZ ;  /* 0x0000007fc3517810 */ /* 0x000fe20007ffe0ff */
[----:B------:R-:W-:Y:S01]  /*6850*/  @!P4 IMAD.IADD R76, R76, 0x1, -R7 ;  /* 0x000000014c4cc824 */ /* 0x000fe200078e0a07 */
[C---:B------:R-:W-:Y:S01]  /*6860*/  ISETP.GT.U32.AND P4, PT, R7.reuse, R75, PT ;  /* 0x0000004b0700720c */ /* 0x040fe20003f84070 */
[----:B------:R-:W-:Y:S01]  /*6870*/  @!P0 IMAD.MOV R74, RZ, RZ, -R74 ;  /* 0x000000ffff4a8224 */ /* 0x000fe200078e0a4a */
[----:B------:R-:W-:Y:S01]  /*6880*/  ISETP.GT.U32.AND P0, PT, R7, R78, PT ;  /* 0x0000004e0700720c */ /* 0x000fe20003f04070 */
[----:B------:R-:W-:Y:S01]  /*6890*/  @!P5 IMAD.MOV R72, RZ, RZ, -R72 ;  /* 0x000000ffff48d224 */ /* 0x000fe200078e0a48 */
[----:B------:R-:W-:Y:S01]  /*68a0*/  ISETP.GE.AND P5, PT, R79, RZ, PT ;  /* 0x000000ff4f00720c */ /* 0x000fe20003fa6270 */
[----:B------:R-:W-:Y:S01]  /*68b0*/  IMAD.HI.U32 R2, R247, R4, RZ ;  /* 0x00000004f7027227 */ /* 0x000fe200078e00ff */
[----:B------:R-:W-:-:S03]  /*68c0*/  IABS R80, R81 ;  /* 0x0000005100507213 */ /* 0x000fc60000000000 */
[--C-:B------:R-:W-:Y:S01]  /*68d0*/  @!P6 IMAD.IADD R77, R77, 0x1, -R7.reuse ;  /* 0x000000014d4de824 */ /* 0x100fe200078e0a07 */
[----:B------:R-:W-:Y:S01]  /*68e0*/  ISETP.GT.U32.AND P6, PT, R7, R76, PT ;  /* 0x0000004c0700720c */ /* 0x000fe20003fc4070 */
[----:B------:R-:W-:Y:S02]  /*68f0*/  IMAD.MOV R2, RZ, RZ, -R2 ;  /* 0x000000ffff027224 */ /* 0x000fe400078e0a02 */
[--C-:B------:R-:W-:Y:S01]  /*6900*/  @!P4 IMAD.IADD R75, R75, 0x1, -R7.reuse ;  /* 0x000000014b4bc824 */ /* 0x100fe200078e0a07 */
[----:B------:R-:W-:Y:S01]  /*6910*/  ISETP.GE.AND P4, PT, R5, RZ, PT ;  /* 0x000000ff0500720c */ /* 0x000fe20003f86270 */
[----:B------:R-:W-:Y:S01]  /*6920*/  IMAD R79, R7, R2, R4 ;  /* 0x00000002074f7224 */ /* 0x000fe200078e0204 */
[----:B------:R-:W-:Y:S01]  /*6930*/  IABS R4, R83 ;  /* 0x0000005300047213 */ /* 0x000fe20000000000 */
[----:B------:R-:W-:Y:S01]  /*6940*/  @!P0 IMAD.IADD R78, R78, 0x1, -R7 ;  /* 0x000000014e4e8824 */ /* 0x000fe200078e0a07 */
[----:B------:R-:W-:Y:S01]  /*6950*/  IADD3 R5, R195, 0x81, RZ ;  /* 0x00000081c3057810 */ /* 0x000fe20007ffe0ff */
[----:B------:R-:W-:Y:S01]  /*6960*/  @!P5 IMAD.MOV R75, RZ, RZ, -R75 ;  /* 0x000000ffff4bd224 */ /* 0x000fe200078e0a4b */
[----:B------:R-:W-:Y:S01]  /*6970*/  ISETP.GE.AND P0, PT, R81, RZ, PT ;  /* 0x000000ff5100720c */ /* 0x000fe20003f06270 */
[----:B------:R-:W-:Y:S01]  /*6980*/  IMAD.HI.U32 R3, R247, R4, RZ ;  /* 0x00000004f7037227 */ /* 0x000fe200078e00ff */
[----:B------:R-:W-:-:S02]  /*6990*/  ISETP.GT.U32.AND P5, PT, R7, R78, PT ;  /* 0x0000004e0700720c */ /* 0x000fc40003fa4070 */
[----:B------:R-:W-:Y:S01]  /*69a0*/  IABS R82, R5 ;  /* 0x0000000500527213 */ /* 0x000fe20000000000 */
[----:B------:R-:W-:Y:S01]  /*69b0*/  @!P6 IMAD.IADD R76, R76, 0x1, -R7 ;  /* 0x000000014c4ce824 */ /* 0x000fe200078e0a07 */
[----:B------:R-:W-:Y:S01]  /*69c0*/  ISETP.GT.U32.AND P6, PT, R7, R79, PT ;  /* 0x0000004f0700720c */ /* 0x000fe20003fc4070 */
[----:B------:R-:W-:-:S04]  /*69d0*/  IMAD.HI.U32 R2, R247, R80, RZ ;  /* 0x00000050f7027227 */ /* 0x000fc800078e00ff */
[----:B------:R-:W-:Y:S02]  /*69e0*/  IMAD.MOV R3, RZ, RZ, -R3 ;  /* 0x000000ffff037224 */ /* 0x000fe400078e0a03 */
[----:B------:R-:W-:Y:S02]  /*69f0*/  IMAD.MOV R2, RZ, RZ, -R2 ;  /* 0x000000ffff027224 */ /* 0x000fe400078e0a02 */
[----:B------:R-:W-:Y:S01]  /*6a00*/  IMAD R81, R7, R3, R4 ;  /* 0x0000000307517224 */ /* 0x000fe200078e0204 */
[----:B------:R-:W-:Y:S01]  /*6a10*/  IADD3 R3, R195, 0x82, RZ ;  /* 0x00000082c3037810 */ /* 0x000fe20007ffe0ff */
[----:B------:R-:W-:Y:S02]  /*6a20*/  IMAD R80, R7, R2, R80 ;  /* 0x0000000207507224 */ /* 0x000fe400078e0250 */
[----:B------:R-:W-:-:S04]  /*6a30*/  IMAD.HI.U32 R2, R247, R82, RZ ;  /* 0x00000052f7027227 */ /* 0x000fc800078e00ff */
[----:B------:R-:W-:Y:S01]  /*6a40*/  @!P5 IMAD.IADD R78, R78, 0x1, -R7 ;  /* 0x000000014e4ed824 */ /* 0x000fe200078e0a07 */
[C---:B------:R-:W-:Y:S01]  /*6a50*/  ISETP.GT.U32.AND P5, PT, R7.reuse, R81, PT ;  /* 0x000000510700720c */ /* 0x040fe20003fa4070 */
[----:B------:R-:W-:Y:S01]  /*6a60*/  @!P1 IMAD.MOV R73, RZ, RZ, -R73 ;  /* 0x000000ffff499224 */ /* 0x000fe200078e0a49 */
[C---:B------:R-:W-:Y:S01]  /*6a70*/  ISETP.GT.U32.AND P1, PT, R7.reuse, R77, PT ;  /* 0x0000004d0700720c */ /* 0x040fe20003f24070 */
[----:B------:R-:W-:Y:S01]  /*6a80*/  @!P3 IMAD.MOV R76, RZ, RZ, -R76 ;  /* 0x000000ffff4cb224 */ /* 0x000fe200078e0a4c */
[----:B------:R-:W-:Y:S01]  /*6a90*/  ISETP.GT.U32.AND P3, PT, R7, R80, PT ;  /* 0x000000500700720c */ /* 0x000fe20003f64070 */
[----:B------:R-:W-:Y:S02]  /*6aa0*/  @!P6 IMAD.IADD R79, R79, 0x1, -R7 ;  /* 0x000000014f4fe824 */ /* 0x000fe400078e0a07 */
[----:B------:R-:W-:Y:S02]  /*6ab0*/  IMAD.MOV R2, RZ, RZ, -R2 ;  /* 0x000000ffff027224 */ /* 0x000fe400078e0a02 */
[----:B------:R-:W-:Y:S01]  /*6ac0*/  @!P4 IMAD.MOV R78, RZ, RZ, -R78 ;  /* 0x000000ffff4ec224 */ /* 0x000fe200078e0a4e */
[C---:B------:R-:W-:Y:S01]  /*6ad0*/  ISETP.GT.U32.AND P6, PT, R7.reuse, R79, PT ;  /* 0x0000004f0700720c */ /* 0x040fe20003fc4070 */
[----:B------:R-:W-:-:S02]  /*6ae0*/  IMAD R82, R7, R2, R82 ;  /* 0x0000000207527224 */ /* 0x000fc400078e0252 */
[--C-:B------:R-:W-:Y:S02]  /*6af0*/  @!P5 IMAD.IADD R81, R81, 0x1, -R7.reuse ;  /* 0x000000015151d824 */ /* 0x100fe400078e0a07 */
[--C-:B------:R-:W-:Y:S01]  /*6b00*/  @!P1 IMAD.IADD R77, R77, 0x1, -R7.reuse ;  /* 0x000000014d4d9824 */ /* 0x100fe200078e0a07 */
[C---:B------:R-:W-:Y:S01]  /*6b10*/  ISETP.GT.U32.AND P4, PT, R7.reuse, R82, PT ;  /* 0x000000520700720c */ /* 0x040fe20003f84070 */
[----:B------:R-:W-:Y:S01]  /*6b20*/  @!P3 IMAD.IADD R80, R80, 0x1, -R7 ;  /* 0x000000015050b824 */ /* 0x000fe200078e0a07 */
[----:B------:R-:W-:Y:S01]  /*6b30*/  ISETP.GE.AND P1, PT, R6, RZ, PT ;  /* 0x000000ff0600720c */ /* 0x000fe20003f26270 */
[----:B------:R-:W-:Y:S01]  /*6b40*/  @!P2 IMAD.MOV R77, RZ, RZ, -R77 ;  /* 0x000000ffff4da224 */ /* 0x000fe200078e0a4d */
[----:B------:R-:W-:Y:S01]  /*6b50*/  ISETP.GT.U32.AND P5, PT, R7, R81, PT ;  /* 0x000000510700720c */ /* 0x000fe20003fa4070 */
[----:B------:R-:W-:Y:S01]  /*6b60*/  IMAD.MOV.U32 R24, RZ, RZ, R186 ;  /* 0x000000ffff187224 */ /* 0x000fe200078e00ba */
[----:B------:R-:W-:Y:S01]  /*6b70*/  IABS R6, R3 ;  /* 0x0000000300067213 */ /* 0x000fe20000000000 */
[----:B------:R-:W-:Y:S01]  /*6b80*/  @!P6 IMAD.IADD R79, R79, 0x1, -R7 ;  /* 0x000000014f4fe824 */ /* 0x000fe200078e0a07 */
[----:B------:R-:W-:Y:S01]  /*6b90*/  ISETP.GT.U32.AND P3, PT, R7, R80, PT ;  /* 0x000000500700720c */ /* 0x000fe20003f64070 */
[----:B------:R-:W-:Y:S01]  /*6ba0*/  IMAD.MOV.U32 R23, RZ, RZ, R190 ;  /* 0x000000ffff177224 */ /* 0x000fe200078e00be */
[----:B------:R-:W-:Y:S01]  /*6bb0*/  ISETP.GE.AND P6, PT, R5, RZ, PT ;  /* 0x000000ff0500720c */ /* 0x000fe20003fc6270 */
[----:B------:R-:W-:Y:S01]  /*6bc0*/  IMAD.HI.U32 R2, R247, R6, RZ ;  /* 0x00000006f7027227 */ /* 0x000fe200078e00ff */
[----:B------:R-:W-:-:S02]  /*6bd0*/  IADD3 R5, R195, 0x83, RZ ;  /* 0x00000083c3057810 */ /* 0x000fc40007ffe0ff */
[----:B------:R-:W-:Y:S01]  /*6be0*/  ISETP.GE.AND P2, PT, R83, RZ, PT ;  /* 0x000000ff5300720c */ /* 0x000fe20003f46270 */
[----:B------:R-:W-:Y:S01]  /*6bf0*/  @!P4 IMAD.IADD R82, R82, 0x1, -R7 ;  /* 0x000000015252c824 */ /* 0x000fe200078e0a07 */
[----:B------:R-:W-:Y:S01]  /*6c00*/  IABS R84, R5 ;  /* 0x0000000500547213 */ /* 0x000fe20000000000 */
[----:B------:R-:W-:Y:S01]  /*6c10*/  @!P1 IMAD.MOV R79, RZ, RZ, -R79 ;  /* 0x000000ffff4f9224 */ /* 0x000fe200078e0a4f */
[----:B------:R-:W-:Y:S01]  /*6c20*/  IADD3 R83, R195, 0x84, RZ ;  /* 0x00000084c3537810 */ /* 0x000fe20007ffe0ff */
[----:B------:R-:W-:Y:S01]  /*6c30*/  IMAD.MOV R2, RZ, RZ, -R2 ;  /* 0x000000ffff027224 */ /* 0x000fe200078e0a02 */
[----:B------:R-:W-:Y:S01]  /*6c40*/  ISETP.GE.AND P1, PT, R3, RZ, PT ;  /* 0x000000ff0300720c */ /* 0x000fe20003f26270 */
[----:B------:R-:W-:Y:S01]  /*6c50*/  IMAD.HI.U32 R3, R247, R84, RZ ;  /* 0x00000054f7037227 */ /* 0x000fe200078e00ff */
[----:B------:R-:W-:Y:S02]  /*6c60*/  ISETP.GT.U32.AND P4, PT, R7, R82, PT ;  /* 0x000000520700720c */ /* 0x000fe40003f84070 */
[----:B------:R-:W-:Y:S01]  /*6c70*/  IABS R86, R83 ;  /* 0x0000005300567213 */ /* 0x000fe20000000000 */
[--C-:B------:R-:W-:Y:S01]  /*6c80*/  @!P5 IMAD.IADD R81, R81, 0x1, -R7.reuse ;  /* 0x000000015151d824 */ /* 0x100fe200078e0a07 */
[----:B------:R-:W-:Y:S01]  /*6c90*/  ISETP.GE.AND P5, PT, R83, RZ, PT ;  /* 0x000000ff5300720c */ /* 0x000fe20003fa6270 */
[----:B------:R-:W-:Y:S01]  /*6ca0*/  @!P3 IMAD.IADD R80, R80, 0x1, -R7 ;  /* 0x000000015050b824 */ /* 0x000fe200078e0a07 */
[----:B------:R-:W-:Y:S01]  /*6cb0*/  ISETP.GE.AND P3, PT, R5, RZ, PT ;  /* 0x000000ff0500720c */ /* 0x000fe20003f66270 */
[----:B------:R-:W-:Y:S01]  /*6cc0*/  IMAD R83, R7, R2, R6 ;  /* 0x0000000207537224 */ /* 0x000fe200078e0206 */
[----:B------:R-:W-:Y:S01]  /*6cd0*/  IADD3 R2, R195, 0x85, RZ ;  /* 0x00000085c3027810 */ /* 0x000fe20007ffe0ff */
[----:B------:R-:W-:Y:S01]  /*6ce0*/  IMAD.MOV R3, RZ, RZ, -R3 ;  /* 0x000000ffff037224 */ /* 0x000fe200078e0a03 */
[----:B------:R-:W-:Y:S01]  /*6cf0*/  IABS R6, R87 ;  /* 0x0000005700067213 */ /* 0x000fe20000000000 */
[----:B------:R-:W-:Y:S01]  /*6d00*/  @!P0 IMAD.MOV R80, RZ, RZ, -R80 ;  /* 0x000000ffff508224 */ /* 0x000fe200078e0a50 */
[C---:B------:R-:W-:Y:S01]  /*6d10*/  ISETP.GT.U32.AND P0, PT, R7.reuse, R83, PT ;  /* 0x000000530700720c */ /* 0x040fe20003f04070 */
[----:B------:R-:W-:-:S02]  /*6d20*/  IMAD R84, R7, R3, R84 ;  /* 0x0000000307547224 */ /* 0x000fc400078e0254 */
[----:B------:R-:W-:Y:S02]  /*6d30*/  @!P4 IMAD.IADD R82, R82, 0x1, -R7 ;  /* 0x000000015252c824 */ /* 0x000fe400078e0a07 */
[----:B------:R-:W-:Y:S01]  /*6d40*/  IMAD.HI.U32 R4, R247, R86, RZ ;  /* 0x00000056f7047227 */ /* 0x000fe200078e00ff */
[----:B------:R-:W-:-:S03]  /*6d50*/  ISETP.GT.U32.AND P4, PT, R7, R84, PT ;  /* 0x000000540700720c */ /* 0x000fc60003f84070 */
[----:B------:R-:W-:Y:S02]  /*6d60*/  IMAD.MOV R4, RZ, RZ, -R4 ;  /* 0x000000ffff047224 */ /* 0x000fe400078e0a04 */
[----:B------:R-:W-:Y:S01]  /*6d70*/  @!P2 IMAD.MOV R81, RZ, RZ, -R81 ;  /* 0x000000ffff51a224 */ /* 0x000fe200078e0a51 */
[----:B------:R-:W-:Y:S01]  /*6d80*/  ISETP.GE.AND P2, PT, R2, RZ, PT ;  /* 0x000000ff0200720c */ /* 0x000fe20003f46270 */
[--C-:B------:R-:W-:Y:S02]  /*6d90*/  @!P0 IMAD.IADD R83, R83, 0x1, -R7.reuse ;  /* 0x0000000153538824 */ /* 0x100fe400078e0a07 */
[C---:B------:R-:W-:Y:S01]  /*6da0*/  IMAD R85, R7.reuse, R4, R86 ;  /* 0x0000000407557224 */ /* 0x040fe200078e0256 */
[----:B------:R-:W-:Y:S01]  /*6db0*/  IABS R86, R2 ;  /* 0x0000000200567213 */ /* 0x000fe20000000000 */
[----:B------:R-:W-:Y:S01]  /*6dc0*/  @!P6 IMAD.MOV R82, RZ, RZ, -R82 ;  /* 0x000000ffff52e224 */ /* 0x000fe200078e0a52 */
[C---:B------:R-:W-:Y:S01]  /*6dd0*/  ISETP.GT.U32.AND P0, PT, R7.reuse, R83, PT ;  /* 0x000000530700720c */ /* 0x040fe20003f04070 */
[----:B------:R-:W-:Y:S01]  /*6de0*/  @!P4 IMAD.IADD R84, R84, 0x1, -R7 ;  /* 0x000000015454c824 */ /* 0x000fe200078e0a07 */
[----:B------:R-:W-:Y:S01]  /*6df0*/  ISETP.GT.U32.AND P6, PT, R7, R85, PT ;  /* 0x000000550700720c */ /* 0x000fe20003fc4070 */
[----:B------:R-:W-:-:S03]  /*6e00*/  IMAD.HI.U32 R2, R247, R86, RZ ;  /* 0x00000056f7027227 */ /* 0x000fc600078e00ff */
[----:B------:R-:W-:Y:S01]  /*6e10*/  ISETP.GT.U32.AND P4, PT, R7, R84, PT ;  /* 0x000000540700720c */ /* 0x000fe20003f84070 */
[----:B------:R-:W-:-:S04]  /*6e20*/  IMAD.HI.U32 R3, R247, R6, RZ ;  /* 0x00000006f7037227 */ /* 0x000fc800078e00ff */
[----:B------:R-:W-:Y:S02]  /*6e30*/  IMAD.MOV R2, RZ, RZ, -R2 ;  /* 0x000000ffff027224 */ /* 0x000fe400078e0a02 */
[----:B------:R-:W-:Y:S02]  /*6e40*/  IMAD.MOV R3, RZ, RZ, -R3 ;  /* 0x000000ffff037224 */ /* 0x000fe400078e0a03 */
[--C-:B------:R-:W-:Y:S01]  /*6e50*/  @!P0 IMAD.IADD R83, R83, 0x1, -R7.reuse ;  /* 0x0000000153538824 */ /* 0x100fe200078e0a07 */
[----:B------:R-:W-:Y:S01]  /*6e60*/  ISETP.GE.AND P0, PT, R87, RZ, PT ;  /* 0x000000ff5700720c */ /* 0x000fe20003f06270 */
[C---:B------:R-:W-:Y:S02]  /*6e70*/  IMAD R86, R7.reuse, R2, R86 ;  /* 0x0000000207567224 */ /* 0x040fe400078e0256 */
[C---:B------:R-:W-:Y:S01]  /*6e80*/  IMAD R87, R7.reuse, R3, R6 ;  /* 0x0000000307577224 */ /* 0x040fe200078e0206 */
[----:B------:R-:W-:Y:S01]  /*6e90*/  IABS R6, R97 ;  /* 0x0000006100067213 */ /* 0x000fe20000000000 */
[--C-:B------:R-:W-:Y:S01]  /*6ea0*/  @!P4 IMAD.IADD R84, R84, 0x1, -R7.reuse ;  /* 0x000000015454c824 */ /* 0x100fe200078e0a07 */
[----:B------:R-:W-:Y:S01]  /*6eb0*/  ISETP.GT.U32.AND P4, PT, R7, R86, PT ;  /* 0x000000560700720c */ /* 0x000fe20003f84070 */
[----:B------:R-:W-:Y:S01]  /*6ec0*/  @!P6 IMAD.IADD R85, R85, 0x1, -R7 ;  /* 0x000000015555e824 */ /* 0x000fe200078e0a07 */
[----:B------:R-:W-:Y:S01]  /*6ed0*/  ISETP.GT.U32.AND P6, PT, R7, R87, PT ;  /* 0x000000570700720c */ /* 0x000fe20003fc4070 */
[----:B------:R-:W-:-:S04]  /*6ee0*/  IMAD.HI.U32 R5, R247, R90, RZ ;  /* 0x0000005af7057227 */ /* 0x000fc800078e00ff */
[----:B------:R-:W-:-:S04]  /*6ef0*/  IMAD.HI.U32 R4, R247, R88, RZ ;  /* 0x00000058f7047227 */ /* 0x000fc800078e00ff */
[----:B------:R-:W-:Y:S02]  /*6f00*/  IMAD.MOV R5, RZ, RZ, -R5 ;  /* 0x000000ffff057224 */ /* 0x000fe400078e0a05 */
[----:B------:R-:W-:Y:S02]  /*6f10*/  IMAD.MOV R4, RZ, RZ, -R4 ;  /* 0x000000ffff047224 */ /* 0x000fe400078e0a04 */
[----:B------:R-:W-:Y:S01]  /*6f20*/  IMAD R89, R7, R5, R90 ;  /* 0x0000000507597224 */ /* 0x000fe200078e025a */
[----:B------:R-:W-:Y:S01]  /*6f30*/  IADD3 R5, R195, 0x89, RZ ;  /* 0x00000089c3057810 */ /* 0x000fe20007ffe0ff */
[----:B------:R-:W-:Y:S01]  /*6f40*/  IMAD R88, R7, R4, R88 ;  /* 0x0000000407587224 */ /* 0x000fe200078e0258 */
[----:B------:R-:W-:Y:S01]  /*6f50*/  IABS R4, R95 ;  /* 0x0000005f00047213 */ /* 0x000fe20000000000 */
[--C-:B------:R-:W-:Y:S01]  /*6f60*/  @!P4 IMAD.IADD R86, R86, 0x1, -R7.reuse ;  /* 0x000000015656c824 */ /* 0x100fe200078e0a07 */
[----:B------:R-:W-:Y:S01]  /*6f70*/  IABS R90, R5 ;  /* 0x00000005005a7213 */ /* 0x000fe20000000000 */
[----:B------:R-:W-:Y:S01]  /*6f80*/  @!P6 IMAD.IADD R87, R87, 0x1, -R7 ;  /* 0x000000015757e824 */ /* 0x000fe200078e0a07 */
[C---:B------:R-:W-:Y:S01]  /*6f90*/  ISETP.GT.U32.AND P4, PT, R7.reuse, R85, PT ;  /* 0x000000550700720c */ /* 0x040fe20003f84070 */
[----:B------:R-:W-:Y:S01]  /*6fa0*/  @!P1 IMAD.MOV R83, RZ, RZ, -R83 ;  /* 0x000000ffff539224 */ /* 0x000fe200078e0a53 */
[----:B------:R-:W-:Y:S01]  /*6fb0*/  ISETP.GT.U32.AND P1, PT, R7, R86, PT ;  /* 0x000000560700720c */ /* 0x000fe20003f24070 */
[----:B------:R-:W-:Y:S01]  /*6fc0*/  IMAD.HI.U32 R2, R247, R90, RZ ;  /* 0x0000005af7027227 */ /* 0x000fe200078e00ff */
[----:B------:R-:W-:-:S03]  /*6fd0*/  ISETP.GT.U32.AND P6, PT, R7, R87, PT ;  /* 0x000000570700720c */ /* 0x000fc60003fc4070 */
[----:B------:R-:W-:-:S04]  /*6fe0*/  IMAD.HI.U32 R3, R247, R4, RZ ;  /* 0x00000004f7037227 */ /* 0x000fc800078e00ff */
[----:B------:R-:W-:Y:S02]  /*6ff0*/  IMAD.MOV R2, RZ, RZ, -R2 ;  /* 0x000000ffff027224 */ /* 0x000fe400078e0a02 */
[----:B------:R-:W-:Y:S02]  /*7000*/  IMAD.MOV R91, RZ, RZ, -R3 ;  /* 0x000000ffff5b7224 */ /* 0x000fe400078e0a03 */
[----:B------:R-:W-:Y:S01]  /*7010*/  @!P3 IMAD.MOV R84, RZ, RZ, -R84 ;  /* 0x000000ffff54b224 */ /* 0x000fe200078e0a54 */
[----:B------:R-:W-:Y:S01]  /*7020*/  ISETP.GT.U32.AND P3, PT, R7, R88, PT ;  /* 0x000000580700720c */ /* 0x000fe20003f64070 */
[--C-:B------:R-:W-:Y:S01]  /*7030*/  @!P4 IMAD.IADD R85, R85, 0x1, -R7.reuse ;  /* 0x000000015555c824 */ /* 0x100fe200078e0a07 */
[C---:B------:R-:W-:Y:S01]  /*7040*/  ISETP.GT.U32.AND P4, PT, R7.reuse, R89, PT ;  /* 0x000000590700720c */ /* 0x040fe20003f84070 */
        /* <DEDUP_REMOVED lines=8> */
[--C-:B------:R-:W-:Y:S01]  /*70d0*/  @!P3 IMAD.IADD R88, R88, 0x1, -R7.reuse ;  /* 0x000000015858b824 */ /* 0x100fe200078e0a07 */
[----:B------:R-:W-:Y:S01]  /*70e0*/  ISETP.GE.AND P3, PT, R93, RZ, PT ;  /* 0x000000ff5d00720c */ /* 0x000fe20003f66270 */
[----:B------:R-:W-:Y:S01]  /*70f0*/  @!P4 IMAD.IADD R89, R89, 0x1, -R7 ;  /* 0x000000015959c824 */ /* 0x000fe200078e0a07 */
[----:B------:R-:W-:Y:S01]  /*7100*/  ISETP.GE.AND P4, PT, R94, RZ, PT ;  /* 0x000000ff5e00720c */ /* 0x000fe20003f86270 */
[----:B------:R-:W-:Y:S02]  /*7110*/  IMAD.MOV R3, RZ, RZ, -R3 ;  /* 0x000000ffff037224 */ /* 0x000fe400078e0a03 */
[--C-:B------:R-:W-:Y:S01]  /*7120*/  @!P1 IMAD.IADD R90, R90, 0x1, -R7.reuse ;  /* 0x000000015a5a9824 */ /* 0x100fe200078e0a07 */
[----:B------:R-:W-:Y:S01]  /*7130*/  ISETP.GT.U32.AND P1, PT, R7, R88, PT ;  /* 0x000000580700720c */ /* 0x000fe20003f24070 */
[----:B------:R-:W-:Y:S01]  /*7140*/  @!P6 IMAD.IADD R91, R91, 0x1, -R7 ;  /* 0x000000015b5be824 */ /* 0x000fe200078e0a07 */
[C---:B------:R-:W-:Y:S01]  /*7150*/  ISETP.GT.U32.AND P6, PT, R7.reuse, R89, PT ;  /* 0x000000590700720c */ /* 0x040fe20003fc4070 */
[----:B------:R-:W-:Y:S01]  /*7160*/  @!P5 IMAD.MOV R85, RZ, RZ, -R85 ;  /* 0x000000ffff55d224 */ /* 0x000fe200078e0a55 */
[C---:B------:R-:W-:Y:S01]  /*7170*/  ISETP.GT.U32.AND P5, PT, R7.reuse, R90, PT ;  /* 0x0000005a0700720c */ /* 0x040fe20003fa4070 */
[----:B------:R-:W-:Y:S01]  /*7180*/  IMAD R93, R7, R3, R6 ;  /* 0x00000003075d7224 */ /* 0x000fe200078e0206 */
[----:B------:R-:W-:Y:S01]  /*7190*/  IADD3 R6, R195, 0x8d, RZ ;  /* 0x0000008dc3067810 */ /* 0x000fe20007ffe0ff */
[----:B------:R-:W-:-:S03]  /*71a0*/  IMAD.HI.U32 R2, R247, R92, RZ ;  /* 0x0000005cf7027227 */ /* 0x000fc600078e00ff */
[----:B------:R-:W-:Y:S01]  /*71b0*/  IABS R94, R6 ;  /* 0x00000006005e7213 */ /* 0x000fe20000000000 */
[----:B------:R-:W-:Y:S02]  /*71c0*/  IMAD.MOV R2, RZ, RZ, -R2 ;  /* 0x000000ffff027224 */ /* 0x000fe400078e0a02 */
[----:B------:R-:W-:Y:S01]  /*71d0*/  @!P2 IMAD.MOV R86, RZ, RZ, -R86 ;  /* 0x000000ffff56a224 */ /* 0x000fe200078e0a56 */
[----:B------:R-:W-:Y:S01]  /*71e0*/  ISETP.GT.U32.AND P2, PT, R7, R91, PT ;  /* 0x0000005b0700720c */ /* 0x000fe20003f44070 */
[--C-:B------:R-:W-:Y:S01]  /*71f0*/  @!P1 IMAD.IADD R88, R88, 0x1, -R7.reuse ;  /* 0x0000000158589824 */ /* 0x100fe200078e0a07 */
[----:B------:R-:W-:Y:S01]  /*7200*/  ISETP.GE.AND P1, PT, R5, RZ, PT ;  /* 0x000000ff0500720c */ /* 0x000fe20003f26270 */
[----:B------:R-:W-:Y:S01]  /*7210*/  @!P6 IMAD.IADD R89, R89, 0x1, -R7 ;  /* 0x000000015959e824 */ /* 0x000fe200078e0a07 */
[C---:B------:R-:W-:Y:S01]  /*7220*/  ISETP.GT.U32.AND P6, PT, R7.reuse, R93, PT ;  /* 0x0000005d0700720c */ /* 0x040fe20003fc4070 */
[----:B------:R-:W-:Y:S01]  /*7230*/  IMAD R92, R7, R2, R92 ;  /* 0x00000002075c7224 */ /* 0x000fe200078e025c */
[----:B------:R-:W-:Y:S01]  /*7240*/  IADD3 R5, R195, 0x91, RZ ;  /* 0x00000091c3057810 */ /* 0x000fe20007ffe0ff */
[----:B------:R-:W-:-:S04]  /*7250*/  IMAD.HI.U32 R2, R247, R94, RZ ;  /* 0x0000005ef7027227 */ /* 0x000fc800078e00ff */
[----:B------:R-:W-:Y:S01]  /*7260*/  @!P5 IMAD.IADD R90, R90, 0x1, -R7 ;  /* 0x000000015a5ad824 */ /* 0x000fe200078e0a07 */
[----:B------:R-:W-:Y:S01]  /*7270*/  ISETP.GE.AND P5, PT, R95, RZ, PT ;  /* 0x000000ff5f00720c */ /* 0x000fe20003fa6270 */
[----:B------:R-:W-:-:S04]  /*7280*/  IMAD.HI.U32 R3, R247, R4, RZ ;  /* 0x00000004f7037227 */ /* 0x000fc800078e00ff */
[----:B------:R-:W-:Y:S02]  /*7290*/  IMAD.MOV R2, RZ, RZ, -R2 ;  /* 0x000000ffff027224 */ /* 0x000fe400078e0a02 */
[----:B------:R-:W-:Y:S01]  /*72a0*/  @!P0 IMAD.MOV R87, RZ, RZ, -R87 ;  /* 0x000000ffff578224 */ /* 0x000fe200078e0a57 */
[C---:B------:R-:W-:Y:S01]  /*72b0*/  ISETP.GT.U32.AND P0, PT, R7.reuse, R92, PT ;  /* 0x0000005c0700720c */ /* 0x040fe20003f04070 */
[----:B------:R-:W-:Y:S02]  /*72c0*/  IMAD.MOV R3, RZ, RZ, -R3 ;  /* 0x000000ffff037224 */ /* 0x000fe400078e0a03 */
[----:B------:R-:W-:Y:S01]  /*72d0*/  IMAD R94, R7, R2, R94 ;  /* 0x00000002075e7224 */ /* 0x000fe200078e025e */
[----:B------:R-:W-:Y:S01]  /*72e0*/  IADD3 R2, R195, 0x8f, RZ ;  /* 0x0000008fc3027810 */ /* 0x000fe20007ffe0ff */
[--C-:B------:R-:W-:Y:S01]  /*72f0*/  @!P2 IMAD.IADD R91, R91, 0x1, -R7.reuse ;  /* 0x000000015b5ba824 */ /* 0x100fe200078e0a07 */
[----:B------:R-:W-:Y:S01]  /*7300*/  ISETP.GE.AND P2, PT, R96, RZ, PT ;  /* 0x000000ff6000720c */ /* 0x000fe20003f46270 */
[----:B------:R-:W-:Y:S01]  /*7310*/  @!P6 IMAD.IADD R93, R93, 0x1, -R7 ;  /* 0x000000015d5de824 */ /* 0x000fe200078e0a07 */
[----:B------:R-:W-:Y:S01]  /*7320*/  IABS R96, R2 ;  /* 0x0000000200607213 */ /* 0x000fe20000000000 */
[----:B------:R-:W-:Y:S01]  /*7330*/  IMAD R95, R7, R3, R4 ;  /* 0x00000003075f7224 */ /* 0x000fe200078e0204 */
[----:B------:R-:W-:Y:S01]  /*7340*/  IADD3 R3, R195, 0x90, RZ ;  /* 0x00000090c3037810 */ /* 0x000fe20007ffe0ff */
[----:B------:R-:W-:Y:S01]  /*7350*/  @!P1 IMAD.MOV R90, RZ, RZ, -R90 ;  /* 0x000000ffff5a9224 */ /* 0x000fe200078e0a5a */
[C---:B------:R-:W-:Y:S01]  /*7360*/  ISETP.GT.U32.AND P1, PT, R7.reuse, R94, PT ;  /* 0x0000005e0700720c */ /* 0x040fe20003f24070 */
[----:B------:R-:W-:Y:S01]  /*7370*/  @!P4 IMAD.MOV R89, RZ, RZ, -R89 ;  /* 0x000000ffff59c224 */ /* 0x000fe200078e0a59 */
[C---:B------:R-:W-:Y:S01]  /*7380*/  ISETP.GT.U32.AND P4, PT, R7.reuse, R93, PT ;  /* 0x0000005d0700720c */ /* 0x040fe20003f84070 */
[----:B------:R-:W-:Y:S01]  /*7390*/  @!P5 IMAD.MOV R91, RZ, RZ, -R91 ;  /* 0x000000ffff5bd224 */ /* 0x000fe200078e0a5b */
[C---:B------:R-:W-:Y:S01]  /*73a0*/  ISETP.GT.U32.AND P5, PT, R7.reuse, R95, PT ;  /* 0x0000005f0700720c */ /* 0x040fe20003fa4070 */
[----:B------:R-:W-:Y:S01]  /*73b0*/  @!P0 IMAD.IADD R92, R92, 0x1, -R7 ;  /* 0x000000015c5c8824 */ /* 0x000fe200078e0a07 */
[----:B------:R-:W-:Y:S01]  /*73c0*/  IABS R4, R3 ;  /* 0x0000000300047213 */ /* 0x000fe20000000000 */
[----:B------:R-:W-:Y:S01]  /*73d0*/  @!P3 IMAD.MOV R88, RZ, RZ, -R88 ;  /* 0x000000ffff58b224 */ /* 0x000fe200078e0a58 */
[----:B------:R-:W-:Y:S01]  /*73e0*/  ISETP.GE.AND P6, PT, R6, RZ, PT ;  /* 0x000000ff0600720c */ /* 0x000fe20003fc6270 */
[----:B------:R-:W-:Y:S01]  /*73f0*/  IMAD.MOV.U32 R9, RZ, RZ, R181 ;  /* 0x000000ffff097224 */ /* 0x000fe200078e00b5 */
[----:B------:R-:W-:Y:S01]  /*7400*/  ISETP.GT.U32.AND P3, PT, R7, R92, PT ;  /* 0x0000005c0700720c */ /* 0x000fe20003f64070 */
[----:B------:R-:W-:Y:S01]  /*7410*/  IMAD.MOV.U32 R16, RZ, RZ, R191 ;  /* 0x000000ffff107224 */ /* 0x000fe200078e00bf */
[----:B------:R-:W-:Y:S01]  /*7420*/  ISETP.GE.AND P0, PT, R97, RZ, PT ;  /* 0x000000ff6100720c */ /* 0x000fe20003f06270 */
[--C-:B------:R-:W-:Y:S01]  /*7430*/  @!P1 IMAD.IADD R94, R94, 0x1, -R7.reuse ;  /* 0x000000015e5e9824 */ /* 0x100fe200078e0a07 */
[----:B------:R-:W-:Y:S01]  /*7440*/  ISETP.GE.AND P1, PT, R3, RZ, PT ;  /* 0x000000ff0300720c */ /* 0x000fe20003f26270 */
[--C-:B------:R-:W-:Y:S01]  /*7450*/  @!P4 IMAD.IADD R93, R93, 0x1, -R7.reuse ;  /* 0x000000015d5dc824 */ /* 0x100fe200078e0a07 */
[----:B------:R-:W-:Y:S01]  /*7460*/  ISETP.GE.AND P4, PT, R2, RZ, PT ;  /* 0x000000ff0200720c */ /* 0x000fe20003f86270 */
[----:B------:R-:W-:Y:S01]  /*7470*/  @!P5 IMAD.IADD R95, R95, 0x1, -R7 ;  /* 0x000000015f5fd824 */ /* 0x000fe200078e0a07 */
[----:B------:R-:W-:Y:S01]  /*7480*/  ISETP.GT.U32.AND P5, PT, R7, R94, PT ;  /* 0x0000005e0700720c */ /* 0x000fe20003fa4070 */
[----:B------:R-:W-:Y:S01]  /*7490*/  IMAD.HI.U32 R2, R247, R96, RZ ;  /* 0x00000060f7027227 */ /* 0x000fe200078e00ff */
[----:B------:R-:W-:-:S03]  /*74a0*/  IABS R6, R103 ;  /* 0x0000006700067213 */ /* 0x000fc60000000000 */
[----:B------:R-:W-:Y:S02]  /*74b0*/  IMAD.MOV R2, RZ, RZ, -R2 ;  /* 0x000000ffff027224 */ /* 0x000fe400078e0a02 */
[----:B------:R-:W-:Y:S01]  /*74c0*/  @!P3 IMAD.IADD R92, R92, 0x1, -R7 ;  /* 0x000000015c5cb824 */ /* 0x000fe200078e0a07 */
[----:B------:R-:W-:Y:S01]  /*74d0*/  ISETP.GE.AND P3, PT, R98, RZ, PT ;  /* 0x000000ff6200720c */ /* 0x000fe20003f66270 */
[----:B------:R-:W-:Y:S01]  /*74e0*/  IMAD.HI.U32 R3, R247, R4, RZ ;  /* 0x00000004f7037227 */ /* 0x000fe200078e00ff */
[----:B------:R-:W-:-:S03]  /*74f0*/  IABS R98, R5 ;  /* 0x0000000500627213 */ /* 0x000fc60000000000 */
[----:B------:R-:W-:Y:S01]  /*7500*/  IMAD R96, R7, R2, R96 ;  /* 0x0000000207607224 */ /* 0x000fe200078e0260 */
[----:B------:R-:W-:Y:S01]  /*7510*/  IADD3 R2, R195, 0x92, RZ ;  /* 0x00000092c3027810 */ /* 0x000fe20007ffe0ff */
[----:B------:R-:W-:Y:S01]  /*7520*/  @!P2 IMAD.MOV R92, RZ, RZ, -R92 ;  /* 0x000000ffff5ca224 */ /* 0x000fe200078e0a5c */
[C---:B------:R-:W-:Y:S01]  /*7530*/  ISETP.GT.U32.AND P2, PT, R7.reuse, R95, PT ;  /* 0x0000005f0700720c */ /* 0x040fe20003f44070 */
[----:B------:R-:W-:Y:S02]  /*7540*/  IMAD.MOV R3, RZ, RZ, -R3 ;  /* 0x000000ffff037224 */ /* 0x000fe400078e0a03 */
[----:B------:R-:W-:Y:S01]  /*7550*/  @!P5 IMAD.IADD R94, R94, 0x1, -R7 ;  /* 0x000000015e5ed824 */ /* 0x000fe200078e0a07 */
[C---:B------:R-:W-:Y:S01]  /*7560*/  ISETP.GT.U32.AND P5, PT, R7.reuse, R96, PT ;  /* 0x000000600700720c */ /* 0x040fe20003fa4070 */
[----:B------:R-:W-:Y:S01]  /*7570*/  IMAD R97, R7, R3, R4 ;  /* 0x0000000307617224 */ /* 0x000fe200078e0204 */
[----:B------:R-:W-:Y:S01]  /*7580*/  IABS R4, R2 ;  /* 0x0000000200047213 */ /* 0x000fe20000000000 */
[----:B------:R-:W-:-:S02]  /*7590*/  @!P6 IMAD.MOV R94, RZ, RZ, -R94 ;  /* 0x000000ffff5ee224 */ /* 0x000fc400078e0a5e */
[----:B------:R-:W-:Y:S01]  /*75a0*/  @!P0 IMAD.MOV R93, RZ, RZ, -R93 ;  /* 0x000000ffff5d8224 */ /* 0x000fe200078e0a5d */
[----:B------:R-:W-:Y:S01]  /*75b0*/  ISETP.GT.U32.AND P6, PT, R7, R97, PT ;  /* 0x000000610700720c */ /* 0x000fe20003fc4070 */
[----:B------:R-:W-:Y:S01]  /*75c0*/  IMAD.MOV.U32 R21, RZ, RZ, R192 ;  /* 0x000000ffff157224 */ /* 0x000fe200078e00c0 */
[----:B------:R-:W-:Y:S01]  /*75d0*/  ISETP.GE.AND P0, PT, R5, RZ, PT ;  /* 0x000000ff0500720c */ /* 0x000fe20003f06270 */
[----:B------:R-:W-:Y:S01]  /*75e0*/  @!P2 IMAD.IADD R95, R95, 0x1, -R7 ;  /* 0x000000015f5fa824 */ /* 0x000fe200078e0a07 */
[----:B------:R-:W-:Y:S01]  /*75f0*/  ISETP.GE.AND P2, PT, R2, RZ, PT ;  /* 0x000000ff0200720c */ /* 0x000fe20003f46270 */
[----:B------:R-:W-:Y:S01]  /*7600*/  IMAD.HI.U32 R2, R247, R98, RZ ;  /* 0x00000062f7027227 */ /* 0x000fe200078e00ff */
[----:B------:R-:W-:-:S03]  /*7610*/  IADD3 R5, R195, 0x93, RZ ;  /* 0x00000093c3057810 */ /* 0x000fc60007ffe0ff */
[----:B------:R-:W-:Y:S01]  /*7620*/  @!P5 IMAD.IADD R96, R96, 0x1, -R7 ;  /* 0x000000016060d824 */ /* 0x000fe200078e0a07 */
[----:B------:R-:W-:Y:S01]  /*7630*/  IABS R100, R5 ;  /* 0x0000000500647213 */ /* 0x000fe20000000000 */
[----:B------:R-:W-:Y:S02]  /*7640*/  IMAD.MOV R3, RZ, RZ, -R2 ;  /* 0x000000ffff037224 */ /* 0x000fe400078e0a02 */
[----:B------:R-:W-:Y:S01]  /*7650*/  IMAD.HI.U32 R2, R247, R4, RZ ;  /* 0x00000004f7027227 */ /* 0x000fe200078e00ff */
[----:B------:R-:W-:-:S03]  /*7660*/  ISETP.GT.U32.AND P5, PT, R7, R96, PT ;  /* 0x000000600700720c */ /* 0x000fc60003fa4070 */
[----:B------:R-:W-:Y:S02]  /*7670*/  @!P6 IMAD.IADD R97, R97, 0x1, -R7 ;  /* 0x000000016161e824 */ /* 0x000fe400078e0a07 */
[----:B------:R-:W-:Y:S02]  /*7680*/  IMAD.MOV R2, RZ, RZ, -R2 ;  /* 0x000000ffff027224 */ /* 0x000fe400078e0a02 */
[C---:B------:R-:W-:Y:S01]  /*7690*/  IMAD R98, R7.reuse, R3, R98 ;  /* 0x0000000307627224 */ /* 0x040fe200078e0262 */
[C---:B------:R-:W-:Y:S01]  /*76a0*/  ISETP.GT.U32.AND P6, PT, R7.reuse, R97, PT ;  /* 0x000000610700720c */ /* 0x040fe20003fc4070 */
[----:B------:R-:W-:Y:S01]  /*76b0*/  IMAD R99, R7, R2, R4 ;  /* 0x0000000207637224 */ /* 0x000fe200078e0204 */
[----:B------:R-:W-:Y:S01]  /*76c0*/  IABS R4, R105 ;  /* 0x0000006900047213 */ /* 0x000fe20000000000 */
[----:B------:R-:W-:-:S04]  /*76d0*/  IMAD.HI.U32 R2, R247, R100, RZ ;  /* 0x00000064f7027227 */ /* 0x000fc800078e00ff */
[----:B------:R-:W-:Y:S01]  /*76e0*/  @!P5 IMAD.IADD R96, R96, 0x1, -R7 ;  /* 0x000000016060d824 */ /* 0x000fe200078e0a07 */
[----:B------:R-:W-:Y:S01]  /*76f0*/  ISETP.GT.U32.AND P5, PT, R7, R98, PT ;  /* 0x000000620700720c */ /* 0x000fe20003fa4070 */
[----:B------:R-:W-:Y:S02]  /*7700*/  IMAD.MOV R2, RZ, RZ, -R2 ;  /* 0x000000ffff027224 */ /* 0x000fe400078e0a02 */
[----:B------:R-:W-:-:S04]  /*7710*/  IMAD.HI.U32 R3, R247, R6, RZ ;  /* 0x00000006f7037227 */ /* 0x000fc800078e00ff */
[C---:B------:R-:W-:Y:S02]  /*7720*/  IMAD R100, R7.reuse, R2, R100 ;  /* 0x0000000207647224 */ /* 0x040fe400078e0264 */
[----:B------:R-:W-:Y:S01]  /*7730*/  @!P4 IMAD.MOV R96, RZ, RZ, -R96 ;  /* 0x000000ffff60c224 */ /* 0x000fe200078e0a60 */
[----:B------:R-:W-:Y:S01]  /*7740*/  ISETP.GT.U32.AND P4, PT, R7, R99, PT ;  /* 0x000000630700720c */ /* 0x000fe20003f84070 */
[----:B------:R-:W-:Y:S02]  /*7750*/  IMAD.MOV R3, RZ, RZ, -R3 ;  /* 0x000000ffff037224 */ /* 0x000fe400078e0a03 */
[----:B------:R-:W-:Y:S01]  /*7760*/  @!P6 IMAD.IADD R97, R97, 0x1, -R7 ;  /* 0x000000016161e824 */ /* 0x000fe200078e0a07 */
[----:B------:R-:W-:Y:S01]  /*7770*/  ISETP.GT.U32.AND P6, PT, R7, R100, PT ;  /* 0x000000640700720c */ /* 0x000fe20003fc4070 */
[----:B------:R-:W-:Y:S01]  /*7780*/  @!P3 IMAD.MOV R95, RZ, RZ, -R95 ;  /* 0x000000ffff5fb224 */ /* 0x000fe200078e0a5f */
[----:B------:R-:W-:Y:S01]  /*7790*/  ISETP.GE.AND P3, PT, R5, RZ, PT ;  /* 0x000000ff0500720c */ /* 0x000fe20003f66270 */
[----:B------:R-:W-:Y:S01]  /*77a0*/  IMAD R101, R7, R3, R6 ;  /* 0x0000000307657224 */ /* 0x000fe200078e0206 */
[----:B------:R-:W-:Y:S01]  /*77b0*/  IADD3 R5, R195, 0x95, RZ ;  /* 0x00000095c3057810 */ /* 0x000fe20007ffe0ff */
[----:B------:R-:W-:Y:S01]  /*77c0*/  @!P5 IMAD.IADD R98, R98, 0x1, -R7 ;  /* 0x000000016262d824 */ /* 0x000fe200078e0a07 */
[----:B------:R-:W-:Y:S01]  /*77d0*/  IABS R6, R108 ;  /* 0x0000006c00067213 */ /* 0x000fe20000000000 */
[----:B------:R-:W-:Y:S01]  /*77e0*/  @!P1 IMAD.MOV R97, RZ, RZ, -R97 ;  /* 0x000000ffff619224 */ /* 0x000fe200078e0a61 */
[----:B------:R-:W-:Y:S01]  /*77f0*/  ISETP.GT.U32.AND P5, PT, R7, R101, PT ;  /* 0x000000650700720c */ /* 0x000fe20003fa4070 */
[----:B------:R-:W-:Y:S01]  /*7800*/  @!P4 IMAD.IADD R99, R99, 0x1, -R7 ;  /* 0x000000016363c824 */ /* 0x000fe200078e0a07 */
[----:B------:R-:W-:Y:S01]  /*7810*/  IABS R102, R5 ;  /* 0x0000000500667213 */ /* 0x000fe20000000000 */
[----:B------:R-:W-:Y:S01]  /*7820*/  IMAD.HI.U32 R3, R247, R6, RZ ;  /* 0x00000006f7037227 */ /* 0x000fe200078e00ff */
[----:B------:R-:W-:-:S03]  /*7830*/  ISETP.GT.U32.AND P4, PT, R7, R98, PT ;  /* 0x000000620700720c */ /* 0x000fc60003f84070 */
[----:B------:R-:W-:-:S04]  /*7840*/  IMAD.HI.U32 R2, R247, R102, RZ ;  /* 0x00000066f7027227 */ /* 0x000fc800078e00ff */
[--C-:B------:R-:W-:Y:S01]  /*7850*/  @!P6 IMAD.IADD R100, R100, 0x1, -R7.reuse ;  /* 0x000000016464e824 */ /* 0x100fe200078e0a07 */
[----:B------:R-:W-:Y:S01]  /*7860*/  ISETP.GT.U32.AND P6, PT, R7, R99, PT ;  /* 0x000000630700720c */ /* 0x000fe20003fc4070 */
[----:B------:R-:W-:Y:S02]  /*7870*/  IMAD.MOV R2, RZ, RZ, -R2 ;  /* 0x000000ffff027224 */ /* 0x000fe400078e0a02 */
[----:B------:R-:W-:Y:S01]  /*7880*/  @!P5 IMAD.IADD R101, R101, 0x1, -R7 ;  /* 0x000000016565d824 */ /* 0x000fe200078e0a07 */
[C---:B------:R-:W-:Y:S01]  /*7890*/  ISETP.GT.U32.AND P5, PT, R7.reuse, R100, PT ;  /* 0x000000640700720c */ /* 0x040fe20003fa4070 */
[----:B------:R-:W-:Y:S02]  /*78a0*/  IMAD R102, R7, R2, R102 ;  /* 0x0000000207667224 */ /* 0x000fe400078e0266 */
[----:B------:R-:W-:Y:S01]  /*78b0*/  IMAD.HI.U32 R2, R247, R4, RZ ;  /* 0x00000004f7027227 */ /* 0x000fe200078e00ff */
[----:B------:R-:W-:-:S03]  /*78c0*/  ISETP.GT.U32.AND P1, PT, R7, R101, PT ;  /* 0x000000650700720c */ /* 0x000fc60003f24070 */
[----:B------:R-:W-:Y:S02]  /*78d0*/  IMAD.MOV R2, RZ, RZ, -R2 ;  /* 0x000000ffff027224 */ /* 0x000fe400078e0a02 */
[--C-:B------:R-:W-:Y:S01]  /*78e0*/  @!P6 IMAD.IADD R99, R99, 0x1, -R7.reuse ;  /* 0x000000016363e824 */ /* 0x100fe200078e0a07 */
[----:B------:R-:W-:Y:S01]  /*78f0*/  ISETP.GE.AND P6, PT, R103, RZ, PT ;  /* 0x000000ff6700720c */ /* 0x000fe20003fc6270 */
[----:B------:R-:W-:Y:S02]  /*7900*/  IMAD R103, R7, R2, R4 ;  /* 0x0000000207677224 */ /* 0x000fe400078e0204 */
[----:B------:R-:W-:Y:S02]  /*7910*/  @!P5 IMAD.IADD R100, R100, 0x1, -R7 ;  /* 0x000000016464d824 */ /* 0x000fe400078e0a07 */
[----:B------:R-:W-:Y:S01]  /*7920*/  IMAD.HI.U32 R2, R247, R104, RZ ;  /* 0x00000068f7027227 */ /* 0x000fe200078e00ff */
[----:B------:R-:W-:-:S03]  /*7930*/  ISETP.GT.U32.AND P5, PT, R7, R103, PT ;  /* 0x000000670700720c */ /* 0x000fc60003fa4070 */
[----:B------:R-:W-:Y:S01]  /*7940*/  @!P4 IMAD.IADD R98, R98, 0x1, -R7 ;  /* 0x000000016262c824 */ /* 0x000fe200078e0a07 */
[C---:B------:R-:W-:Y:S01]  /*7950*/  ISETP.GT.U32.AND P4, PT, R7.reuse, R102, PT ;  /* 0x000000660700720c */ /* 0x040fe20003f84070 */
[----:B------:R-:W-:Y:S02]  /*7960*/  IMAD.MOV R2, RZ, RZ, -R2 ;  /* 0x000000ffff027224 */ /* 0x000fe400078e0a02 */
[----:B------:R-:W-:Y:S02]  /*7970*/  @!P0 IMAD.MOV R98, RZ, RZ, -R98 ;  /* 0x000000ffff628224 */ /* 0x000fe400078e0a62 */
[----:B------:R-:W-:Y:S02]  /*7980*/  IMAD R104, R7, R2, R104 ;  /* 0x0000000207687224 */ /* 0x000fe400078e0268 */
[----:B------:R-:W-:-:S04]  /*7990*/  IMAD.HI.U32 R2, R247, R106, RZ ;  /* 0x0000006af7027227 */ /* 0x000fc800078e00ff */
[--C-:B------:R-:W-:Y:S02]  /*79a0*/  @!P5 IMAD.IADD R103, R103, 0x1, -R7.reuse ;  /* 0x000000016767d824 */ /* 0x100fe400078e0a07 */
[----:B------:R-:W-:Y:S02]  /*79b0*/  IMAD.MOV R2, RZ, RZ, -R2 ;  /* 0x000000ffff027224 */ /* 0x000fe400078e0a02 */
[----:B------:R-:W-:Y:S01]  /*79c0*/  @!P4 IMAD.IADD R102, R102, 0x1, -R7 ;  /* 0x000000016666c824 */ /* 0x000fe200078e0a07 */
[C---:B------:R-:W-:Y:S01]  /*79d0*/  ISETP.GT.U32.AND P5, PT, R7.reuse, R103, PT ;  /* 0x000000670700720c */ /* 0x040fe20003fa4070 */
[----:B------:R-:W-:Y:S01]  /*79e0*/  IMAD R106, R7, R2, R106 ;  /* 0x00000002076a7224 */ /* 0x000fe200078e026a */
[----:B------:R-:W-:Y:S01]  /*79f0*/  ISETP.GE.AND P4, PT, R105, RZ, PT ;  /* 0x000000ff6900720c */ /* 0x000fe20003f86270 */
[----:B------:R-:W-:Y:S01]  /*7a00*/  IMAD.MOV R3, RZ, RZ, -R3 ;  /* 0x000000ffff037224 */ /* 0x000fe200078e0a03 */
[----:B------:R-:W-:Y:S01]  /*7a10*/  ISETP.GT.U32.AND P0, PT, R7, R102, PT ;  /* 0x000000660700720c */ /* 0x000fe20003f04070 */
[----:B------:R-:W-:Y:S01]  /*7a20*/  @!P1 IMAD.IADD R101, R101, 0x1, -R7 ;  /* 0x0000000165659824 */ /* 0x000fe200078e0a07 */
[----:B------:R-:W-:Y:S01]  /*7a30*/  ISETP.GE.AND P1, PT, R5, RZ, PT ;  /* 0x000000ff0500720c */ /* 0x000fe20003f26270 */
[----:B------:R-:W-:Y:S01]  /*7a40*/  IMAD R105, R7, R3, R6 ;  /* 0x0000000307697224 */ /* 0x000fe200078e0206 */
[----:B------:R-:W-:Y:S01]  /*7a50*/  IADD3 R5, R195, 0x9a, RZ ;  /* 0x0000009ac3057810 */ /* 0x000fe20007ffe0ff */
[----:B------:R-:W-:Y:S01]  /*7a60*/  @!P6 IMAD.MOV R101, RZ, RZ, -R101 ;  /* 0x000000ffff65e224 */ /* 0x000fe200078e0a65 */
[----:B------:R-:W-:Y:S01]  /*7a70*/  IABS R3, R113 ;  /* 0x0000007100037213 */ /* 0x000fe20000000000 */
[----:B------:R-:W-:Y:S01]  /*7a80*/  @!P2 IMAD.MOV R99, RZ, RZ, -R99 ;  /* 0x000000ffff63a224 */ /* 0x000fe200078e0a63 */
[----:B------:R-:W-:Y:S01]  /*7a90*/  IABS R4, R5 ;  /* 0x0000000500047213 */ /* 0x000fe20000000000 */
[--C-:B------:R-:W-:Y:S01]  /*7aa0*/  @!P5 IMAD.IADD R103, R103, 0x1, -R7.reuse ;  /* 0x000000016767d824 */ /* 0x100fe200078e0a07 */
[C---:B------:R-:W-:Y:S01]  /*7ab0*/  ISETP.GT.U32.AND P5, PT, R7.reuse, R106, PT ;  /* 0x0000006a0700720c */ /* 0x040fe20003fa4070 */
[----:B------:R-:W-:Y:S01]  /*7ac0*/  @!P3 IMAD.MOV R100, RZ, RZ, -R100 ;  /* 0x000000ffff64b224 */ /* 0x000fe200078e0a64 */
[C---:B------:R-:W-:Y:S01]  /*7ad0*/  ISETP.GT.U32.AND P6, PT, R7.reuse, R105, PT ;  /* 0x000000690700720c */ /* 0x040fe20003fc4070 */
[----:B------:R-:W-:Y:S01]  /*7ae0*/  @!P0 IMAD.IADD R102, R102, 0x1, -R7 ;  /* 0x0000000166668824 */ /* 0x000fe200078e0a07 */
[----:B------:R-:W-:Y:S01]  /*7af0*/  ISETP.GT.U32.AND P2, PT, R7, R104, PT ;  /* 0x000000680700720c */ /* 0x000fe20003f44070 */
[----:B------:R-:W-:Y:S01]  /*7b00*/  IMAD.HI.U32 R2, R247, R4, RZ ;  /* 0x00000004f7027227 */ /* 0x000fe200078e00ff */
[----:B------:R-:W-:-:S02]  /*7b10*/  ISETP.GE.AND P0, PT, R108, RZ, PT ;  /* 0x000000ff6c00720c */ /* 0x000fc40003f06270 */
[----:B------:R-:W-:Y:S01]  /*7b20*/  IABS R108, R111 ;  /* 0x0000006f006c7213 */ /* 0x000fe20000000000 */
[----:B------:R-:W-:Y:S01]  /*7b30*/  @!P1 IMAD.MOV R102, RZ, RZ, -R102 ;  /* 0x000000ffff669224 */ /* 0x000fe200078e0a66 */
[----:B------:R-:W-:Y:S01]  /*7b40*/  ISETP.GE.AND P3, PT, R107, RZ, PT ;  /* 0x000000ff6b00720c */ /* 0x000fe20003f66270 */
[----:B------:R-:W-:Y:S02]  /*7b50*/  IMAD.MOV R107, RZ, RZ, -R2 ;  /* 0x000000ffff6b7224 */ /* 0x000fe400078e0a02 */
[----:B------:R-:W-:Y:S02]  /*7b60*/  @!P5 IMAD.IADD R106, R106, 0x1, -R7 ;  /* 0x000000016a6ad824 */ /* 0x000fe400078e0a07 */
[----:B------:R-:W-:-:S03]  /*7b70*/  IMAD.HI.U32 R2, R247, R108, RZ ;  /* 0x0000006cf7027227 */ /* 0x000fc600078e00ff */
[----:B------:R-:W-:Y:S01]  /*7b80*/  ISETP.GT.U32.AND P5, PT, R7, R106, PT ;  /* 0x0000006a0700720c */ /* 0x000fe20003fa4070 */
[--C-:B------:R-:W-:Y:S02]  /*7b90*/  @!P6 IMAD.IADD R105, R105, 0x1, -R7.reuse ;  /* 0x000000016969e824 */ /* 0x100fe400078e0a07 */
[----:B------:R-:W-:Y:S02]  /*7ba0*/  IMAD.MOV R2, RZ, RZ, -R2 ;  /* 0x000000ffff027224 */ /* 0x000fe400078e0a02 */
[----:B------:R-:W-:Y:S01]  /*7bb0*/  @!P2 IMAD.IADD R104, R104, 0x1, -R7 ;  /* 0x000000016868a824 */ /* 0x000fe200078e0a07 */
[C---:B------:R-:W-:Y:S01]  /*7bc0*/  ISETP.GT.U32.AND P1, PT, R7.reuse, R105, PT ;  /* 0x000000690700720c */ /* 0x040fe20003f24070 */
[----:B------:R-:W-:Y:S01]  /*7bd0*/  IMAD R108, R7, R2, R108 ;  /* 0x00000002076c7224 */ /* 0x000fe200078e026c */
[----:B------:R-:W-:Y:S01]  /*7be0*/  ISETP.GE.AND P2, PT, R109, RZ, PT ;  /* 0x000000ff6d00720c */ /* 0x000fe20003f46270 */
[C---:B------:R-:W-:Y:S01]  /*7bf0*/  IMAD R107, R7.reuse, R107, R4 ;  /* 0x0000006b076b7224 */ /* 0x040fe200078e0204 */
[----:B------:R-:W-:Y:S01]  /*7c00*/  ISETP.GT.U32.AND P6, PT, R7, R104, PT ;  /* 0x000000680700720c */ /* 0x000fe20003fc4070 */
[----:B------:R-:W-:-:S02]  /*7c10*/  IMAD.MOV.U32 R4, RZ, RZ, R3 ;  /* 0x000000ffff047224 */ /* 0x000fc400078e0003 */
[----:B------:R-:W-:Y:S01]  /*7c20*/  @!P5 IMAD.IADD R106, R106, 0x1, -R7 ;  /* 0x000000016a6ad824 */ /* 0x000fe200078e0a07 */
[----:B------:R-:W-:Y:S01]  /*7c30*/  ISETP.GT.U32.AND P5, PT, R7, R108, PT ;  /* 0x0000006c0700720c */ /* 0x000fe20003fa4070 */
[----:B------:R-:W-:-:S04]  /*7c40*/  IMAD.HI.U32 R2, R247, R4, RZ ;  /* 0x00000004f7027227 */ /* 0x000fc800078e00ff */
[--C-:B------:R-:W-:Y:S01]  /*7c50*/  @!P1 IMAD.IADD R105, R105, 0x1, -R7.reuse ;  /* 0x0000000169699824 */ /* 0x100fe200078e0a07 */
[----:B------:R-:W-:Y:S01]  /*7c60*/  ISETP.GE.AND P1, PT, R5, RZ, PT ;  /* 0x000000ff0500720c */ /* 0x000fe20003f26270 */
[----:B------:R-:W-:Y:S01]  /*7c70*/  IMAD.MOV R2, RZ, RZ, -R2 ;  /* 0x000000ffff027224 */ /* 0x000fe200078e0a02 */
[----:B------:R-:W-:Y:S01]  /*7c80*/  IADD3 R5, R195, 0x9e, RZ ;  /* 0x0000009ec3057810 */ /* 0x000fe20007ffe0ff */
[----:B------:R-:W-:Y:S01]  /*7c90*/  @!P6 IMAD.IADD R104, R104, 0x1, -R7 ;  /* 0x000000016868e824 */ /* 0x000fe200078e0a07 */
[----:B------:R-:W-:Y:S01]  /*7ca0*/  ISETP.GT.U32.AND P6, PT, R7, R107, PT ;  /* 0x0000006b0700720c */ /* 0x000fe20003fc4070 */
[----:B------:R-:W-:Y:S01]  /*7cb0*/  IMAD.HI.U32 R3, R247, R110, RZ ;  /* 0x0000006ef7037227 */ /* 0x000fe200078e00ff */
[----:B------:R-:W-:-:S03]  /*7cc0*/  IABS R6, R5 ;  /* 0x0000000500067213 */ /* 0x000fc60000000000 */
[----:B------:R-:W-:Y:S02]  /*7cd0*/  @!P5 IMAD.IADD R108, R108, 0x1, -R7 ;  /* 0x000000016c6cd824 */ /* 0x000fe400078e0a07 */
[----:B------:R-:W-:Y:S02]  /*7ce0*/  @!P4 IMAD.MOV R103, RZ, RZ, -R103 ;  /* 0x000000ffff67c224 */ /* 0x000fe400078e0a67 */
[C---:B------:R-:W-:Y:S01]  /*7cf0*/  IMAD R109, R7.reuse, R2, R4 ;  /* 0x00000002076d7224 */ /* 0x040fe200078e0204 */
[----:B------:R-:W-:Y:S01]  /*7d00*/  ISETP.GT.U32.AND P4, PT, R7, R108, PT ;  /* 0x0000006c0700720c */ /* 0x000fe20003f84070 */
[----:B------:R-:W-:-:S04]  /*7d10*/  IMAD.HI.U32 R2, R247, R6, RZ ;  /* 0x00000006f7027227 */ /* 0x000fc800078e00ff */
[----:B------:R-:W-:Y:S02]  /*7d20*/  IMAD.MOV R3, RZ, RZ, -R3 ;  /* 0x000000ffff037224 */ /* 0x000fe400078e0a03 */
[----:B------:R-:W-:Y:S02]  /*7d30*/  IMAD.MOV R2, RZ, RZ, -R2 ;  /* 0x000000ffff027224 */ /* 0x000fe400078e0a02 */
[--C-:B------:R-:W-:Y:S01]  /*7d40*/  @!P6 IMAD.IADD R107, R107, 0x1, -R7.reuse ;  /* 0x000000016b6be824 */ /* 0x100fe200078e0a07 */
        /* <DEDUP_REMOVED lines=9> */
[----:B------:R-:W-:Y:S01]  /*7de0*/  @!P4 IMAD.IADD R108, R108, 0x1, -R7 ;  /* 0x000000016c6cc824 */ /* 0x000fe200078e0a07 */
[----:B------:R-:W-:Y:S01]  /*7df0*/  ISETP.GT.U32.AND P4, PT, R7, R111, PT ;  /* 0x0000006f0700720c */ /* 0x000fe20003f84070 */
[----:B------:R-:W-:Y:S01]  /*7e00*/  IMAD.HI.U32 R2, R247, R112, RZ ;  /* 0x00000070f7027227 */ /* 0x000fe200078e00ff */
[----:B------:R-:W-:-:S02]  /*7e10*/  ISETP.GT.U32.AND P5, PT, R7, R107, PT ;  /* 0x0000006b0700720c */ /* 0x000fc40003fa4070 */
[----:B------:R-:W-:Y:S01]  /*7e20*/  IADD3 R6, R195, 0xa2, RZ ;  /* 0x000000a2c3067810 */ /* 0x000fe20007ffe0ff */
[----:B------:R-:W-:Y:S02]  /*7e30*/  IMAD.MOV R2, RZ, RZ, -R2 ;  /* 0x000000ffff027224 */ /* 0x000fe400078e0a02 */
[--C-:B------:R-:W-:Y:S01]  /*7e40*/  @!P3 IMAD.IADD R109, R109, 0x1, -R7.reuse ;  /* 0x000000016d6db824 */ /* 0x100fe200078e0a07 */
[----:B------:R-:W-:Y:S01]  /*7e50*/  ISETP.GE.AND P3, PT, R5, RZ, PT ;  /* 0x000000ff0500720c */ /* 0x000fe20003f66270 */
[----:B------:R-:W-:Y:S01]  /*7e60*/  IMAD R112, R7, R2, R112 ;  /* 0x0000000207707224 */ /* 0x000fe200078e0270 */
[----:B------:R-:W-:Y:S01]  /*7e70*/  IADD3 R5, R195, 0xa1, RZ ;  /* 0x000000a1c3057810 */ /* 0x000fe20007ffe0ff */
[--C-:B------:R-:W-:Y:S01]  /*7e80*/  @!P2 IMAD.IADD R110, R110, 0x1, -R7.reuse ;  /* 0x000000016e6ea824 */ /* 0x100fe200078e0a07 */
[----:B------:R-:W-:Y:S01]  /*7e90*/  ISETP.GT.U32.AND P2, PT, R7, R109, PT ;  /* 0x0000006d0700720c */ /* 0x000fe20003f44070 */
[----:B------:R-:W-:Y:S02]  /*7ea0*/  @!P4 IMAD.IADD R111, R111, 0x1, -R7 ;  /* 0x000000016f6fc824 */ /* 0x000fe400078e0a07 */
[----:B------:R-:W-:-:S03]  /*7eb0*/  IMAD.HI.U32 R2, R247, R4, RZ ;  /* 0x00000004f7027227 */ /* 0x000fc600078e00ff */
[----:B------:R-:W-:Y:S01]  /*7ec0*/  ISETP.GT.U32.AND P4, PT, R7, R111, PT ;  /* 0x0000006f0700720c */ /* 0x000fe20003f84070 */
[----:B------:R-:W-:Y:S02]  /*7ed0*/  IMAD.MOV R2, RZ, RZ, -R2 ;  /* 0x000000ffff027224 */ /* 0x000fe400078e0a02 */
[----:B------:R-:W-:Y:S01]  /*7ee0*/  @!P0 IMAD.MOV R105, RZ, RZ, -R105 ;  /* 0x000000ffff698224 */ /* 0x000fe200078e0a69 */
[----:B------:R-:W-:Y:S01]  /*7ef0*/  ISETP.GE.AND P0, PT, R113, RZ, PT ;  /* 0x000000ff7100720c */ /* 0x000fe20003f06270 */
[----:B------:R-:W-:Y:S01]  /*7f00*/  IMAD R113, R7, R2, R4 ;  /* 0x0000000207717224 */ /* 0x000fe200078e0204 */
[----:B------:R-:W-:Y:S01]  /*7f10*/  IABS R4, R6 ;  /* 0x0000000600047213 */ /* 0x000fe20000000000 */
[--C-:B------:R-:W-:Y:S01]  /*7f20*/  @!P2 IMAD.IADD R109, R109, 0x1, -R7.reuse ;  /* 0x000000016d6da824 */ /* 0x100fe200078e0a07 */
[----:B------:R-:W-:Y:S01]  /*7f30*/  ISETP.GT.U32.AND P2, PT, R7, R112, PT ;  /* 0x000000700700720c */ /* 0x000fe20003f44070 */
[--C-:B------:R-:W-:Y:S01]  /*7f40*/  @!P5 IMAD.IADD R107, R107, 0x1, -R7.reuse ;  /* 0x000000016b6bd824 */ /* 0x100fe200078e0a07 */
[----:B------:R-:W-:Y:S01]  /*7f50*/  ISETP.GE.AND P5, PT, R114, RZ, PT ;  /* 0x000000ff7200720c */ /* 0x000fe20003fa6270 */
[----:B------:R-:W-:Y:S01]  /*7f60*/  @!P6 IMAD.MOV R108, RZ, RZ, -R108 ;  /* 0x000000ffff6ce224 */ /* 0x000fe200078e0a6c */
[----:B------:R-:W-:Y:S01]  /*7f70*/  IABS R114, R5 ;  /* 0x0000000500727213 */ /* 0x000fe20000000000 */
[----:B------:R-:W-:Y:S01]  /*7f80*/  @!P4 IMAD.IADD R111, R111, 0x1, -R7 ;  /* 0x000000016f6fc824 */ /* 0x000fe200078e0a07 */
[C---:B------:R-:W-:Y:S01]  /*7f90*/  ISETP.GT.U32.AND P4, PT, R7.reuse, R113, PT ;  /* 0x000000710700720c */ /* 0x040fe20003f84070 */
[----:B------:R-:W-:Y:S01]  /*7fa0*/  @!P1 IMAD.MOV R107, RZ, RZ, -R107 ;  /* 0x000000ffff6b9224 */ /* 0x000fe200078e0a6b */
[----:B------:R-:W-:Y:S01]  /*7fb0*/  ISETP.GT.U32.AND P1, PT, R7, R110, PT ;  /* 0x0000006e0700720c */ /* 0x000fe20003f24070 */
[----:B------:R-:W-:Y:S01]  /*7fc0*/  IMAD.HI.U32 R2, R247, R114, RZ ;  /* 0x00000072f7027227 */ /* 0x000fe200078e00ff */
[----:B------:R-:W-:-:S02]  /*7fd0*/  ISETP.GE.AND P6, PT, R115, RZ, PT ;  /* 0x000000ff7300720c */ /* 0x000fc40003fc6270 */
[----:B------:R-:W-:Y:S01]  /*7fe0*/  IADD3 R115, R195, 0xa3, RZ ;  /* 0x000000a3c3737810 */ /* 0x000fe20007ffe0ff */
[----:B------:R-:W-:Y:S01]  /*7ff0*/  @!P2 IMAD.IADD R112, R112, 0x1, -R7 ;  /* 0x000000017070a824 */ /* 0x000fe200078e0a07 */
[----:B------:R-:W-:Y:S01]  /*8000*/  ISETP.GE.AND P2, PT, R5, RZ, PT ;  /* 0x000000ff0500720c */ /* 0x000fe20003f46270 */
[----:B------:R-:W-:Y:S01]  /*8010*/  @!P0 IMAD.MOV R109, RZ, RZ, -R109 ;  /* 0x000000ffff6d8224 */ /* 0x000fe200078e0a6d */
[----:B------:R-:W-:Y:S01]  /*8020*/  IABS R116, R115 ;  /* 0x0000007300747213 */ /* 0x000fe20000000000 */
[----:B------:R-:W-:Y:S01]  /*8030*/  IMAD.MOV R2, RZ, RZ, -R2 ;  /* 0x000000ffff027224 */ /* 0x000fe200078e0a02 */
[----:B------:R-:W-:Y:S01]  /*8040*/  ISETP.GT.U32.AND P0, PT, R7, R112, PT ;  /* 0x000000700700720c */ /* 0x000fe20003f04070 */
[----:B------:R-:W-:Y:S01]  /*8050*/  @!P4 IMAD.IADD R113, R113, 0x1, -R7 ;  /* 0x000000017171c824 */ /* 0x000fe200078e0a07 */
[----:B------:R-:W-:Y:S01]  /*8060*/  IADD3 R5, R195, 0xa4, RZ ;  /* 0x000000a4c3057810 */ /* 0x000fe20007ffe0ff */
[----:B------:R-:W-:Y:S02]  /*8070*/  IMAD R114, R7, R2, R114 ;  /* 0x0000000207727224 */ /* 0x000fe400078e0272 */
[----:B------:R-:W-:Y:S01]  /*8080*/  IMAD.HI.U32 R2, R247, R4, RZ ;  /* 0x00000004f7027227 */ /* 0x000fe200078e00ff */
[----:B------:R-:W-:-:S03]  /*8090*/  ISETP.GT.U32.AND P4, PT, R7, R113, PT ;  /* 0x000000710700720c */ /* 0x000fc60003f84070 */
[----:B------:R-:W-:Y:S01]  /*80a0*/  @!P1 IMAD.IADD R110, R110, 0x1, -R7 ;  /* 0x000000016e6e9824 */ /* 0x000fe200078e0a07 */
[----:B------:R-:W-:Y:S01]  /*80b0*/  ISETP.GE.AND P1, PT, R3, RZ, PT ;  /* 0x000000ff0300720c */ /* 0x000fe20003f26270 */
[----:B------:R-:W-:Y:S02]  /*80c0*/  IMAD.MOV R2, RZ, RZ, -R2 ;  /* 0x000000ffff027224 */ /* 0x000fe400078e0a02 */
[----:B------:R-:W-:-:S04]  /*80d0*/  IMAD.HI.U32 R3, R247, R116, RZ ;  /* 0x00000074f7037227 */ /* 0x000fc800078e00ff */
[----:B------:R-:W-:Y:S01]  /*80e0*/  @!P0 IMAD.IADD R112, R112, 0x1, -R7 ;  /* 0x0000000170708824 */ /* 0x000fe200078e0a07 */
[----:B------:R-:W-:Y:S01]  /*80f0*/  ISETP.GE.AND P0, PT, R115, RZ, PT ;  /* 0x000000ff7300720c */ /* 0x000fe20003f06270 */
[----:B------:R-:W-:Y:S01]  /*8100*/  @!P5 IMAD.MOV R110, RZ, RZ, -R110 ;  /* 0x000000ffff6ed224 */ /* 0x000fe200078e0a6e */
[C---:B------:R-:W-:Y:S01]  /*8110*/  ISETP.GT.U32.AND P5, PT, R7.reuse, R114, PT ;  /* 0x000000720700720c */ /* 0x040fe20003fa4070 */
[----:B------:R-:W-:Y:S01]  /*8120*/  IMAD R115, R7, R2, R4 ;  /* 0x0000000207737224 */ /* 0x000fe200078e0204 */
[----:B------:R-:W-:Y:S01]  /*8130*/  IABS R4, R5 ;  /* 0x0000000500047213 */ /* 0x000fe20000000000 */
[----:B------:R-:W-:Y:S02]  /*8140*/  IMAD.MOV R3, RZ, RZ, -R3 ;  /* 0x000000ffff037224 */ /* 0x000fe400078e0a03 */
[----:B------:R-:W-:Y:S01]  /*8150*/  @!P4 IMAD.IADD R113, R113, 0x1, -R7 ;  /* 0x000000017171c824 */ /* 0x000fe200078e0a07 */
[C---:B------:R-:W-:Y:S01]  /*8160*/  ISETP.GT.U32.AND P4, PT, R7.reuse, R115, PT ;  /* 0x000000730700720c */ /* 0x040fe20003f84070 */
[----:B------:R-:W-:Y:S01]  /*8170*/  IMAD R116, R7, R3, R116 ;  /* 0x0000000307747224 */ /* 0x000fe200078e0274 */
[----:B------:R-:W-:Y:S01]  /*8180*/  IADD3 R3, R195, 0xa5, RZ ;  /* 0x000000a5c3037810 */ /* 0x000fe20007ffe0ff */
[----:B------:R-:W-:-:S02]  /*8190*/  @!P6 IMAD.MOV R112, RZ, RZ, -R112 ;  /* 0x000000ffff70e224 */ /* 0x000fc400078e0a70 */
[----:B------:R-:W-:Y:S01]  /*81a0*/  IMAD.HI.U32 R2, R247, R4, RZ ;  /* 0x00000004f7027227 */ /* 0x000fe200078e00ff */
[----:B------:R-:W-:Y:S02]  /*81b0*/  ISETP.GT.U32.AND P6, PT, R7, R116, PT ;  /* 0x000000740700720c */ /* 0x000fe40003fc4070 */
[----:B------:R-:W-:Y:S01]  /*81c0*/  IABS R118, R3 ;  /* 0x0000000300767213 */ /* 0x000fe20000000000 */
[----:B------:R-:W-:Y:S02]  /*81d0*/  @!P5 IMAD.IADD R114, R114, 0x1, -R7 ;  /* 0x000000017272d824 */ /* 0x000fe400078e0a07 */
[----:B------:R-:W-:Y:S01]  /*81e0*/  @!P3 IMAD.MOV R111, RZ, RZ, -R111 ;  /* 0x000000ffff6fb224 */ /* 0x000fe200078e0a6f */
[----:B------:R-:W-:Y:S01]  /*81f0*/  ISETP.GE.AND P3, PT, R6, RZ, PT ;  /* 0x000000ff0600720c */ /* 0x000fe20003f66270 */
[----:B------:R-:W-:Y:S01]  /*8200*/  @!P4 IMAD.IADD R115, R115, 0x1, -R7 ;  /* 0x000000017373c824 */ /* 0x000fe200078e0a07 */
[----:B------:R-:W-:Y:S01]  /*8210*/  ISETP.GT.U32.AND P5, PT, R7, R114, PT ;  /* 0x000000720700720c */ /* 0x000fe20003fa4070 */
[----:B------:R-:W-:Y:S01]  /*8220*/  IMAD.MOV R117, RZ, RZ, -R2 ;  /* 0x000000ffff757224 */ /* 0x000fe200078e0a02 */
[----:B------:R-:W-:Y:S01]  /*8230*/  IABS R6, R119 ;  /* 0x0000007700067213 */ /* 0x000fe20000000000 */
[----:B------:R-:W-:Y:S01]  /*8240*/  IMAD.HI.U32 R2, R247, R118, RZ ;  /* 0x00000076f7027227 */ /* 0x000fe200078e00ff */
[----:B------:R-:W-:-:S03]  /*8250*/  ISETP.GT.U32.AND P4, PT, R7, R115, PT ;  /* 0x000000730700720c */ /* 0x000fc60003f84070 */
[--C-:B------:R-:W-:Y:S02]  /*8260*/  @!P6 IMAD.IADD R116, R116, 0x1, -R7.reuse ;  /* 0x000000017474e824 */ /* 0x100fe400078e0a07 */
[----:B------:R-:W-:Y:S02]  /*8270*/  IMAD.MOV R2, RZ, RZ, -R2 ;  /* 0x000000ffff027224 */ /* 0x000fe400078e0a02 */
[C---:B------:R-:W-:Y:S01]  /*8280*/  IMAD R117, R7.reuse, R117, R4 ;  /* 0x0000007507757224 */ /* 0x040fe200078e0204 */
[----:B------:R-:W-:Y:S01]  /*8290*/  ISETP.GT.U32.AND P6, PT, R7, R116, PT ;  /* 0x000000740700720c */ /* 0x000fe20003fc4070 */
[----:B------:R-:W-:Y:S01]  /*82a0*/  @!P5 IMAD.IADD R114, R114, 0x1, -R7 ;  /* 0x000000017272d824 */ /* 0x000fe200078e0a07 */
[----:B------:R-:W-:Y:S01]  /*82b0*/  ISETP.GE.AND P5, PT, R3, RZ, PT ;  /* 0x000000ff0300720c */ /* 0x000fe20003fa6270 */
[----:B------:R-:W-:-:S04]  /*82c0*/  IMAD.HI.U32 R3, R247, R6, RZ ;  /* 0x00000006f7037227 */ /* 0x000fc800078e00ff */
[----:B------:R-:W-:Y:S01]  /*82d0*/  @!P4 IMAD.IADD R115, R115, 0x1, -R7 ;  /* 0x000000017373c824 */ /* 0x000fe200078e0a07 */
[C---:B------:R-:W-:Y:S01]  /*82e0*/  ISETP.GT.U32.AND P4, PT, R7.reuse, R117, PT ;  /* 0x000000750700720c */ /* 0x040fe20003f84070 */
[----:B------:R-:W-:Y:S01]  /*82f0*/  IMAD R118, R7, R2, R118 ;  /* 0x0000000207767224 */ /* 0x000fe200078e0276 */
[----:B------:R-:W-:Y:S01]  /*8300*/  IADD3 R2, R195, 0xa7, RZ ;  /* 0x000000a7c3027810 */ /* 0x000fe20007ffe0ff */
[----:B------:R-:W-:Y:S02]  /*8310*/  IMAD.MOV R3, RZ, RZ, -R3 ;  /* 0x000000ffff037224 */ /* 0x000fe400078e0a03 */
[----:B------:R-:W-:Y:S01]  /*8320*/  @!P2 IMAD.MOV R114, RZ, RZ, -R114 ;  /* 0x000000ffff72a224 */ /* 0x000fe200078e0a72 */
[----:B------:R-:W-:Y:S01]  /*8330*/  ISETP.GE.AND P2, PT, R119, RZ, PT ;  /* 0x000000ff7700720c */ /* 0x000fe20003f46270 */
[----:B------:R-:W-:Y:S01]  /*8340*/  @!P3 IMAD.MOV R115, RZ, RZ, -R115 ;  /* 0x000000ffff73b224 */ /* 0x000fe200078e0a73 */
[C---:B------:R-:W-:Y:S01]  /*8350*/  ISETP.GT.U32.AND P3, PT, R7.reuse, R118, PT ;  /* 0x000000760700720c */ /* 0x040fe20003f64070 */
[----:B------:R-:W-:Y:S01]  /*8360*/  IMAD R119, R7, R3, R6 ;  /* 0x0000000307777224 */ /* 0x000fe200078e0206 */
[----:B------:R-:W-:Y:S01]  /*8370*/  IABS R120, R2 ;  /* 0x0000000200787213 */ /* 0x000fe20000000000 */
[----:B------:R-:W-:Y:S01]  /*8380*/  @!P6 IMAD.IADD R116, R116, 0x1, -R7 ;  /* 0x000000017474e824 */ /* 0x000fe200078e0a07 */
[----:B------:R-:W-:Y:S01]  /*8390*/  ISETP.GE.AND P6, PT, R2, RZ, PT ;  /* 0x000000ff0200720c */ /* 0x000fe20003fc6270 */
[----:B------:R-:W-:Y:S01]  /*83a0*/  @!P1 IMAD.MOV R113, RZ, RZ, -R113 ;  /* 0x000000ffff719224 */ /* 0x000fe200078e0a71 */
[----:B------:R-:W-:Y:S01]  /*83b0*/  ISETP.GE.AND P1, PT, R5, RZ, PT ;  /* 0x000000ff0500720c */ /* 0x000fe20003f26270 */
[----:B------:R-:W-:Y:S01]  /*83c0*/  @!P0 IMAD.MOV R116, RZ, RZ, -R116 ;  /* 0x000000ffff748224 */ /* 0x000fe200078e0a74 */
[----:B------:R-:W-:Y:S01]  /*83d0*/  ISETP.GT.U32.AND P0, PT, R7, R119, PT ;  /* 0x000000770700720c */ /* 0x000fe20003f04070 */
[----:B------:R-:W-:Y:S01]  /*83e0*/  @!P4 IMAD.IADD R117, R117, 0x1, -R7 ;  /* 0x000000017575c824 */ /* 0x000fe200078e0a07 */
[----:B------:R-:W-:Y:S01]  /*83f0*/  IADD3 R5, R195, 0xa8, RZ ;  /* 0x000000a8c3057810 */ /* 0x000fe20007ffe0ff */
[----:B------:R-:W-:-:S03]  /*8400*/  IMAD.HI.U32 R2, R247, R120, RZ ;  /* 0x00000078f7027227 */ /* 0x000fc600078e00ff */
[----:B------:R-:W-:Y:S01]  /*8410*/  IABS R6, R5 ;  /* 0x0000000500067213 */ /* 0x000fe20000000000 */
[----:B------:R-:W-:Y:S01]  /*8420*/  @!P3 IMAD.IADD R118, R118, 0x1, -R7 ;  /* 0x000000017676b824 */ /* 0x000fe200078e0a07 */
[----:B------:R-:W-:Y:S01]  /*8430*/  ISETP.GT.U32.AND P4, PT, R7, R117, PT ;  /* 0x000000750700720c */ /* 0x000fe20003f84070 */
        /* <DEDUP_REMOVED lines=8> */
[----:B------:R-:W-:Y:S01]  /*84c0*/  IADD3 R6, R195, 0xac, RZ ;  /* 0x000000acc3067810 */ /* 0x000fe20007ffe0ff */
[----:B------:R-:W-:-:S03]  /*84d0*/  IMAD.HI.U32 R3, R247, R124, RZ ;  /* 0x0000007cf7037227 */ /* 0x000fc600078e00ff */
[----:B------:R-:W-:Y:S01]  /*84e0*/  IABS R4, R6 ;  /* 0x0000000600047213 */ /* 0x000fe20000000000 */
[--C-:B------:R-:W-:Y:S01]  /*84f0*/  @!P4 IMAD.IADD R117, R117, 0x1, -R7.reuse ;  /* 0x000000017575c824 */ /* 0x100fe200078e0a07 */
[----:B------:R-:W-:Y:S01]  /*8500*/  ISETP.GE.AND P4, PT, R5, RZ, PT ;  /* 0x000000ff0500720c */ /* 0x000fe20003f86270 */
[----:B------:R-:W-:Y:S01]  /*8510*/  @!P3 IMAD.IADD R118, R118, 0x1, -R7 ;  /* 0x000000017676b824 */ /* 0x000fe200078e0a07 */
[----:B------:R-:W-:Y:S01]  /*8520*/  ISETP.GT.U32.AND P3, PT, R7, R120, PT ;  /* 0x000000780700720c */ /* 0x000fe20003f64070 */
[----:B------:R-:W-:Y:S01]  /*8530*/  IMAD.MOV R3, RZ, RZ, -R3 ;  /* 0x000000ffff037224 */ /* 0x000fe200078e0a03 */
[----:B------:R-:W-:Y:S01]  /*8540*/  IADD3 R5, R195, 0xab, RZ ;  /* 0x000000abc3057810 */ /* 0x000fe20007ffe0ff */
[----:B------:R-:W-:Y:S01]  /*8550*/  @!P1 IMAD.MOV R117, RZ, RZ, -R117 ;  /* 0x000000ffff759224 */ /* 0x000fe200078e0a75 */
[----:B------:R-:W-:Y:S01]  /*8560*/  ISETP.GT.U32.AND P1, PT, R7, R121, PT ;  /* 0x000000790700720c */ /* 0x000fe20003f24070 */
[----:B------:R-:W-:Y:S01]  /*8570*/  @!P5 IMAD.MOV R118, RZ, RZ, -R118 ;  /* 0x000000ffff76d224 */ /* 0x000fe200078e0a76 */
[----:B------:R-:W-:Y:S01]  /*8580*/  ISETP.GE.AND P5, PT, R123, RZ, PT ;  /* 0x000000ff7b00720c */ /* 0x000fe20003fa6270 */
[----:B------:R-:W-:Y:S01]  /*8590*/  IMAD R123, R7, R3, R124 ;  /* 0x00000003077b7224 */ /* 0x000fe200078e027c */
[----:B------:R-:W-:Y:S01]  /*85a0*/  IABS R124, R5 ;  /* 0x00000005007c7213 */ /* 0x000fe20000000000 */
[----:B------:R-:W-:-:S02]  /*85b0*/  @!P0 IMAD.IADD R119, R119, 0x1, -R7 ;  /* 0x0000000177778824 */ /* 0x000fc400078e0a07 */
[----:B------:R-:W-:-:S04]  /*85c0*/  IMAD.HI.U32 R2, R247, R122, RZ ;  /* 0x0000007af7027227 */ /* 0x000fc800078e00ff */
[----:B------:R-:W-:Y:S01]  /*85d0*/  @!P2 IMAD.MOV R119, RZ, RZ, -R119 ;  /* 0x000000ffff77a224 */ /* 0x000fe200078e0a77 */
[----:B------:R-:W-:Y:S01]  /*85e0*/  ISETP.GT.U32.AND P2, PT, R7, R123, PT ;  /* 0x0000007b0700720c */ /* 0x000fe20003f44070 */
[----:B------:R-:W-:Y:S02]  /*85f0*/  IMAD.MOV R2, RZ, RZ, -R2 ;  /* 0x000000ffff027224 */ /* 0x000fe400078e0a02 */
[--C-:B------:R-:W-:Y:S02]  /*8600*/  @!P3 IMAD.IADD R120, R120, 0x1, -R7.reuse ;  /* 0x000000017878b824 */ /* 0x100fe400078e0a07 */
[----:B------:R-:W-:Y:S02]  /*8610*/  @!P1 IMAD.IADD R121, R121, 0x1, -R7 ;  /* 0x0000000179799824 */ /* 0x000fe400078e0a07 */
[C---:B------:R-:W-:Y:S01]  /*8620*/  IMAD R122, R7.reuse, R2, R122 ;  /* 0x00000002077a7224 */ /* 0x040fe200078e027a */
[----:B------:R-:W-:Y:S01]  /*8630*/  ISETP.GT.U32.AND P3, PT, R7, R120, PT ;  /* 0x000000780700720c */ /* 0x000fe20003f64070 */
[----:B------:R-:W-:Y:S01]  /*8640*/  IMAD.HI.U32 R2, R247, R124, RZ ;  /* 0x0000007cf7027227 */ /* 0x000fe200078e00ff */
[----:B------:R-:W-:-:S02]  /*8650*/  ISETP.GT.U32.AND P1, PT, R7, R121, PT ;  /* 0x000000790700720c */ /* 0x000fc40003f24070 */
        /* <DEDUP_REMOVED lines=10> */
[--C-:B------:R-:W-:Y:S01]  /*8700*/  @!P1 IMAD.IADD R121, R121, 0x1, -R7.reuse ;  /* 0x0000000179799824 */ /* 0x100fe200078e0a07 */
[C---:B------:R-:W-:Y:S01]  /*8710*/  ISETP.GT.U32.AND P1, PT, R7.reuse, R124, PT ;  /* 0x0000007c0700720c */ /* 0x040fe20003f24070 */
[--C-:B------:R-:W-:Y:S02]  /*8720*/  @!P0 IMAD.IADD R122, R122, 0x1, -R7.reuse ;  /* 0x000000017a7a8824 */ /* 0x100fe400078e0a07 */
[----:B------:R-:W-:Y:S01]  /*8730*/  IMAD R125, R7, R2, R4 ;  /* 0x00000002077d7224 */ /* 0x000fe200078e0204 */
[----:B------:R-:W-:Y:S01]  /*8740*/  IADD3 R2, R195, 0xae, RZ ;  /* 0x000000aec3027810 */ /* 0x000fe20007ffe0ff */
[----:B------:R-:W-:Y:S01]  /*8750*/  @!P2 IMAD.IADD R123, R123, 0x1, -R7 ;  /* 0x000000017b7ba824 */ /* 0x000fe200078e0a07 */
[C---:B------:R-:W-:Y:S01]  /*8760*/  ISETP.GT.U32.AND P0, PT, R7.reuse, R122, PT ;  /* 0x0000007a0700720c */ /* 0x040fe20003f04070 */
[----:B------:R-:W-:Y:S01]  /*8770*/  IMAD.MOV R3, RZ, RZ, -R3 ;  /* 0x000000ffff037224 */ /* 0x000fe200078e0a03 */
[C---:B------:R-:W-:Y:S01]  /*8780*/  ISETP.GT.U32.AND P2, PT, R7.reuse, R125, PT ;  /* 0x0000007d0700720c */ /* 0x040fe20003f44070 */
[----:B------:R-:W-:Y:S01]  /*8790*/  @!P6 IMAD.MOV R120, RZ, RZ, -R120 ;  /* 0x000000ffff78e224 */ /* 0x000fe200078e0a78 */
[----:B------:R-:W-:Y:S01]  /*87a0*/  IABS R4, R2 ;  /* 0x0000000200047213 */ /* 0x000fe20000000000 */
[----:B------:R-:W-:Y:S01]  /*87b0*/  IMAD R126, R7, R3, R126 ;  /* 0x00000003077e7224 */ /* 0x000fe200078e027e */
[----:B------:R-:W-:Y:S01]  /*87c0*/  IADD3 R3, R195, 0xaf, RZ ;  /* 0x000000afc3037810 */ /* 0x000fe20007ffe0ff */
[----:B------:R-:W-:Y:S01]  /*87d0*/  @!P1 IMAD.IADD R124, R124, 0x1, -R7 ;  /* 0x000000017c7c9824 */ /* 0x000fe200078e0a07 */
[----:B------:R-:W-:Y:S01]  /*87e0*/  ISETP.GE.AND P6, PT, R5, RZ, PT ;  /* 0x000000ff0500720c */ /* 0x000fe20003fc6270 */
[----:B------:R-:W-:Y:S01]  /*87f0*/  @!P3 IMAD.MOV R123, RZ, RZ, -R123 ;  /* 0x000000ffff7bb224 */ /* 0x000fe200078e0a7b */
[----:B------:R-:W-:Y:S01]  /*8800*/  IABS R128, R3 ;  /* 0x0000000300807213 */ /* 0x000fe20000000000 */
[----:B------:R-:W-:Y:S01]  /*8810*/  @!P4 IMAD.MOV R121, RZ, RZ, -R121 ;  /* 0x000000ffff79c224 */ /* 0x000fe200078e0a79 */
[----:B------:R-:W-:Y:S01]  /*8820*/  ISETP.GT.U32.AND P1, PT, R7, R124, PT ;  /* 0x0000007c0700720c */ /* 0x000fe20003f24070 */
[--C-:B------:R-:W-:Y:S01]  /*8830*/  @!P0 IMAD.IADD R122, R122, 0x1, -R7.reuse ;  /* 0x000000017a7a8824 */ /* 0x100fe200078e0a07 */
[----:B------:R-:W-:Y:S01]  /*8840*/  ISETP.GE.AND P3, PT, R3, RZ, PT ;  /* 0x000000ff0300720c */ /* 0x000fe20003f66270 */
[----:B------:R-:W-:Y:S01]  /*8850*/  @!P2 IMAD.IADD R125, R125, 0x1, -R7 ;  /* 0x000000017d7da824 */ /* 0x000fe200078e0a07 */
[----:B------:R-:W-:Y:S01]  /*8860*/  ISETP.GE.AND P0, PT, R127, RZ, PT ;  /* 0x000000ff7f00720c */ /* 0x000fe20003f06270 */
[----:B------:R-:W-:Y:S01]  /*8870*/  @!P5 IMAD.MOV R122, RZ, RZ, -R122 ;  /* 0x000000ffff7ad224 */ /* 0x000fe200078e0a7a */
[----:B------:R-:W-:Y:S01]  /*8880*/  ISETP.GE.AND P5, PT, R2, RZ, PT ;  /* 0x000000ff0200720c */ /* 0x000fe20003fa6270 */
[----:B------:R-:W-:Y:S01]  /*8890*/  IMAD.HI.U32 R2, R247, R4, RZ ;  /* 0x00000004f7027227 */ /* 0x000fe200078e00ff */
[----:B------:R-:W-:-:S02]  /*88a0*/  ISETP.GT.U32.AND P2, PT, R7, R125, PT ;  /* 0x0000007d0700720c */ /* 0x000fc40003f44070 */
[----:B------:R-:W-:Y:S01]  /*88b0*/  IADD3 R5, R195, 0xb0, RZ ;  /* 0x000000b0c3057810 */ /* 0x000fe20007ffe0ff */
[----:B------:R-:W-:Y:S01]  /*88c0*/  IMAD.HI.U32 R3, R247, R128, RZ ;  /* 0x00000080f7037227 */ /* 0x000fe200078e00ff */
[----:B------:R-:W-:Y:S02]  /*88d0*/  ISETP.GE.AND P4, PT, R6, RZ, PT ;  /* 0x000000ff0600720c */ /* 0x000fe40003f86270 */
[----:B------:R-:W-:Y:S01]  /*88e0*/  IABS R6, R5 ;  /* 0x0000000500067213 */ /* 0x000fe20000000000 */
[----:B------:R-:W-:Y:S02]  /*88f0*/  IMAD.MOV R2, RZ, RZ, -R2 ;  /* 0x000000ffff027224 */ /* 0x000fe400078e0a02 */
[----:B------:R-:W-:Y:S01]  /*8900*/  @!P1 IMAD.IADD R124, R124, 0x1, -R7 ;  /* 0x000000017c7c9824 */ /* 0x000fe200078e0a07 */
[C---:B------:R-:W-:Y:S01]  /*8910*/  ISETP.GT.U32.AND P1, PT, R7.reuse, R126, PT ;  /* 0x0000007e0700720c */ /* 0x040fe20003f24070 */
[----:B------:R-:W-:Y:S02]  /*8920*/  IMAD.MOV R3, RZ, RZ, -R3 ;  /* 0x000000ffff037224 */ /* 0x000fe400078e0a03 */
[C---:B------:R-:W-:Y:S01]  /*8930*/  IMAD R127, R7.reuse, R2, R4 ;  /* 0x00000002077f7224 */ /* 0x040fe200078e0204 */
[----:B------:R-:W-:Y:S01]  /*8940*/  IABS R4, R137 ;  /* 0x0000008900047213 */ /* 0x000fe20000000000 */
[----:B------:R-:W-:-:S02]  /*8950*/  IMAD R128, R7, R3, R128 ;  /* 0x0000000307807224 */ /* 0x000fc400078e0280 */
[----:B------:R-:W-:Y:S01]  /*8960*/  @!P2 IMAD.IADD R125, R125, 0x1, -R7 ;  /* 0x000000017d7da824 */ /* 0x000fe200078e0a07 */
[C---:B------:R-:W-:Y:S01]  /*8970*/  ISETP.GT.U32.AND P2, PT, R7.reuse, R127, PT ;  /* 0x0000007f0700720c */ /* 0x040fe20003f44070 */
[----:B------:R-:W-:Y:S01]  /*8980*/  @!P6 IMAD.MOV R124, RZ, RZ, -R124 ;  /* 0x000000ffff7ce224 */ /* 0x000fe200078e0a7c */
[----:B------:R-:W-:Y:S01]  /*8990*/  ISETP.GT.U32.AND P6, PT, R7, R128, PT ;  /* 0x000000800700720c */ /* 0x000fe20003fc4070 */
[----:B------:R-:W-:-:S04]  /*89a0*/  IMAD.HI.U32 R2, R247, R6, RZ ;  /* 0x00000006f7027227 */ /* 0x000fc800078e00ff */
[----:B------:R-:W-:Y:S02]  /*89b0*/  @!P1 IMAD.IADD R126, R126, 0x1, -R7 ;  /* 0x000000017e7e9824 */ /* 0x000fe400078e0a07 */
[----:B------:R-:W-:-:S03]  /*89c0*/  IMAD.HI.U32 R3, R247, R130, RZ ;  /* 0x00000082f7037227 */ /* 0x000fc600078e00ff */
[----:B------:R-:W-:Y:S01]  /*89d0*/  ISETP.GT.U32.AND P1, PT, R7, R126, PT ;  /* 0x0000007e0700720c */ /* 0x000fe20003f24070 */
[--C-:B------:R-:W-:Y:S02]  /*89e0*/  @!P2 IMAD.IADD R127, R127, 0x1, -R7.reuse ;  /* 0x000000017f7fa824 */ /* 0x100fe400078e0a07 */
[----:B------:R-:W-:Y:S02]  /*89f0*/  @!P6 IMAD.IADD R128, R128, 0x1, -R7 ;  /* 0x000000018080e824 */ /* 0x000fe400078e0a07 */
[----:B------:R-:W-:Y:S01]  /*8a00*/  IMAD.MOV R2, RZ, RZ, -R2 ;  /* 0x000000ffff027224 */ /* 0x000fe200078e0a02 */
[C---:B------:R-:W-:Y:S01]  /*8a10*/  ISETP.GT.U32.AND P2, PT, R7.reuse, R127, PT ;  /* 0x0000007f0700720c */ /* 0x040fe20003f44070 */
[----:B------:R-:W-:Y:S01]  /*8a20*/  IMAD.MOV R3, RZ, RZ, -R3 ;  /* 0x000000ffff037224 */ /* 0x000fe200078e0a03 */
[----:B------:R-:W-:Y:S01]  /*8a30*/  ISETP.GT.U32.AND P6, PT, R7, R128, PT ;  /* 0x000000800700720c */ /* 0x000fe20003fc4070 */
[----:B------:R-:W-:Y:S01]  /*8a40*/  @!P4 IMAD.MOV R125, RZ, RZ, -R125 ;  /* 0x000000ffff7dc224 */ /* 0x000fe200078e0a7d */
[----:B------:R-:W-:Y:S01]  /*8a50*/  ISETP.GE.AND P4, PT, R5, RZ, PT ;  /* 0x000000ff0500720c */ /* 0x000fe20003f86270 */
[----:B------:R-:W-:-:S02]  /*8a60*/  IMAD R130, R7, R3, R130 ;  /* 0x0000000307827224 */ /* 0x000fc400078e0282 */
[----:B------:R-:W-:Y:S01]  /*8a70*/  @!P1 IMAD.IADD R126, R126, 0x1, -R7 ;  /* 0x000000017e7e9824 */ /* 0x000fe200078e0a07 */
[----:B------:R-:W-:Y:S01]  /*8a80*/  ISETP.GE.AND P1, PT, R129, RZ, PT ;  /* 0x000000ff8100720c */ /* 0x000fe20003f26270 */
[----:B------:R-:W-:Y:S01]  /*8a90*/  IMAD R129, R7, R2, R6 ;  /* 0x0000000207817224 */ /* 0x000fe200078e0206 */
[----:B------:R-:W-:Y:S01]  /*8aa0*/  IABS R6, R139 ;  /* 0x0000008b00067213 */ /* 0x000fe20000000000 */
[----:B------:R-:W-:-:S04]  /*8ab0*/  IMAD.HI.U32 R2, R247, R4, RZ ;  /* 0x00000004f7027227 */ /* 0x000fc800078e00ff */
[--C-:B------:R-:W-:Y:S01]  /*8ac0*/  @!P2 IMAD.IADD R127, R127, 0x1, -R7.reuse ;  /* 0x000000017f7fa824 */ /* 0x100fe200078e0a07 */
[C---:B------:R-:W-:Y:S01]  /*8ad0*/  ISETP.GT.U32.AND P2, PT, R7.reuse, R129, PT ;  /* 0x000000810700720c */ /* 0x040fe20003f44070 */
[----:B------:R-:W-:Y:S01]  /*8ae0*/  @!P6 IMAD.IADD R128, R128, 0x1, -R7 ;  /* 0x000000018080e824 */ /* 0x000fe200078e0a07 */
[----:B------:R-:W-:Y:S01]  /*8af0*/  ISETP.GT.U32.AND P6, PT, R7, R130, PT ;  /* 0x000000820700720c */ /* 0x000fe20003fc4070 */
[----:B------:R-:W-:Y:S02]  /*8b00*/  IMAD.MOV R131, RZ, RZ, -R2 ;  /* 0x000000ffff837224 */ /* 0x000fe400078e0a02 */
[----:B------:R-:W-:-:S04]  /*8b10*/  IMAD.HI.U32 R2, R247, R132, RZ ;  /* 0x00000084f7027227 */ /* 0x000fc800078e00ff */
[----:B------:R-:W-:Y:S02]  /*8b20*/  IMAD R131, R7, R131, R4 ;  /* 0x0000008307837224 */ /* 0x000fe400078e0204 */
        /* <DEDUP_REMOVED lines=9> */
[----:B------:R-:W-:-:S04]  /*8bc0*/  IMAD.HI.U32 R2, R247, R136, RZ ;  /* 0x00000088f7027227 */ /* 0x000fc800078e00ff */
[--C-:B------:R-:W-:Y:S01]  /*8bd0*/  @!P2 IMAD.IADD R131, R131, 0x1, -R7.reuse ;  /* 0x000000018383a824 */ /* 0x100fe200078e0a07 */
[C---:B------:R-:W-:Y:S01]  /*8be0*/  ISETP.GT.U32.AND P2, PT, R7.reuse, R129, PT ;  /* 0x000000810700720c */ /* 0x040fe20003f44070 */
[----:B------:R-:W-:Y:S01]  /*8bf0*/  IMAD R133, R7, R3, R6 ;  /* 0x0000000307857224 */ /* 0x000fe200078e0206 */
[----:B------:R-:W-:Y:S01]  /*8c00*/  IADD3 R6, R195, 0xb8, RZ ;  /* 0x000000b8c3067810 */ /* 0x000fe20007ffe0ff */
[----:B------:R-:W-:Y:S01]  /*8c10*/  @!P6 IMAD.IADD R132, R132, 0x1, -R7 ;  /* 0x000000018484e824 */ /* 0x000fe200078e0a07 */
[----:B------:R-:W-:Y:S01]  /*8c20*/  ISETP.GT.U32.AND P6, PT, R7, R131, PT ;  /* 0x000000830700720c */ /* 0x000fe20003fc4070 */
[----:B------:R-:W-:-:S04]  /*8c30*/  IMAD.HI.U32 R4, R247, R134, RZ ;  /* 0x00000086f7047227 */ /* 0x000fc800078e00ff */
[----:B------:R-:W-:Y:S02]  /*8c40*/  IMAD.MOV R2, RZ, RZ, -R2 ;  /* 0x000000ffff027224 */ /* 0x000fe400078e0a02 */
[----:B------:R-:W-:Y:S01]  /*8c50*/  @!P0 IMAD.MOV R126, RZ, RZ, -R126 ;  /* 0x000000ffff7e8224 */ /* 0x000fe200078e0a7e */
[C---:B------:R-:W-:Y:S01]  /*8c60*/  ISETP.GT.U32.AND P0, PT, R7.reuse, R130, PT ;  /* 0x000000820700720c */ /* 0x040fe20003f04070 */
[----:B------:R-:W-:Y:S01]  /*8c70*/  @!P5 IMAD.MOV R127, RZ, RZ, -R127 ;  /* 0x000000ffff7fd224 */ /* 0x000fe200078e0a7f */
[C---:B------:R-:W-:Y:S01]  /*8c80*/  ISETP.GT.U32.AND P5, PT, R7.reuse, R132, PT ;  /* 0x000000840700720c */ /* 0x040fe20003fa4070 */
[----:B------:R-:W-:Y:S01]  /*8c90*/  @!P3 IMAD.MOV R128, RZ, RZ, -R128 ;  /* 0x000000ffff80b224 */ /* 0x000fe200078e0a80 */
[C---:B------:R-:W-:Y:S01]  /*8ca0*/  ISETP.GT.U32.AND P3, PT, R7.reuse, R133, PT ;  /* 0x000000850700720c */ /* 0x040fe20003f64070 */
[----:B------:R-:W-:Y:S02]  /*8cb0*/  IMAD.MOV R4, RZ, RZ, -R4 ;  /* 0x000000ffff047224 */ /* 0x000fe400078e0a04 */
[C---:B------:R-:W-:Y:S01]  /*8cc0*/  IMAD R135, R7.reuse, R2, R136 ;  /* 0x0000000207877224 */ /* 0x040fe200078e0288 */
[----:B------:R-:W-:Y:S01]  /*8cd0*/  IABS R136, R5 ;  /* 0x0000000500887213 */ /* 0x000fe20000000000 */
[----:B------:R-:W-:Y:S01]  /*8ce0*/  IMAD R134, R7, R4, R134 ;  /* 0x0000000407867224 */ /* 0x000fe200078e0286 */
        /* <DEDUP_REMOVED lines=8> */
[--C-:B------:R-:W-:Y:S01]  /*8d70*/  @!P5 IMAD.IADD R132, R132, 0x1, -R7.reuse ;  /* 0x000000018484d824 */ /* 0x100fe200078e0a07 */
[----:B------:R-:W-:Y:S01]  /*8d80*/  ISETP.GE.AND P5, PT, R138, RZ, PT ;  /* 0x000000ff8a00720c */ /* 0x000fe20003fa6270 */
[----:B------:R-:W-:Y:S01]  /*8d90*/  @!P3 IMAD.IADD R133, R133, 0x1, -R7 ;  /* 0x000000018585b824 */ /* 0x000fe200078e0a07 */
[----:B------:R-:W-:Y:S01]  /*8da0*/  ISETP.GE.AND P3, PT, R139, RZ, PT ;  /* 0x000000ff8b00720c */ /* 0x000fe20003f66270 */
[----:B------:R-:W-:Y:S01]  /*8db0*/  IMAD.HI.U32 R2, R247, R136, RZ ;  /* 0x00000088f7027227 */ /* 0x000fe200078e00ff */
[----:B------:R-:W-:-:S03]  /*8dc0*/  IADD3 R139, R195, 0xba, RZ ;  /* 0x000000bac38b7810 */ /* 0x000fc60007ffe0ff */
[----:B------:R-:W-:Y:S02]  /*8dd0*/  IMAD.MOV R3, RZ, RZ, -R3 ;  /* 0x000000ffff037224 */ /* 0x000fe400078e0a03 */
[----:B------:R-:W-:Y:S01]  /*8de0*/  @!P4 IMAD.MOV R129, RZ, RZ, -R129 ;  /* 0x000000ffff81c224 */ /* 0x000fe200078e0a81 */
[C---:B------:R-:W-:Y:S01]  /*8df0*/  ISETP.GT.U32.AND P4, PT, R7.reuse, R133, PT ;  /* 0x000000850700720c */ /* 0x040fe20003f84070 */
[----:B------:R-:W-:Y:S02]  /*8e00*/  IMAD.MOV R2, RZ, RZ, -R2 ;  /* 0x000000ffff027224 */ /* 0x000fe400078e0a02 */
[----:B------:R-:W-:Y:S01]  /*8e10*/  IMAD R137, R7, R3, R4 ;  /* 0x0000000307897224 */ /* 0x000fe200078e0204 */
[----:B------:R-:W-:Y:S01]  /*8e20*/  IADD3 R3, R195, 0xb9, RZ ;  /* 0x000000b9c3037810 */ /* 0x000fe20007ffe0ff */
[----:B------:R-:W-:Y:S01]  /*8e30*/  @!P6 IMAD.IADD R135, R135, 0x1, -R7 ;  /* 0x000000018787e824 */ /* 0x000fe200078e0a07 */
[----:B------:R-:W-:Y:S01]  /*8e40*/  IABS R4, R139 ;  /* 0x0000008b00047213 */ /* 0x000fe20000000000 */
[C---:B------:R-:W-:Y:S01]  /*8e50*/  IMAD R136, R7.reuse, R2, R136 ;  /* 0x0000000207887224 */ /* 0x040fe200078e0288 */
[----:B------:R-:W-:Y:S01]  /*8e60*/  IABS R138, R3 ;  /* 0x00000003008a7213 */ /* 0x000fe20000000000 */
[----:B------:R-:W-:Y:S01]  /*8e70*/  @!P0 IMAD.MOV R131, RZ, RZ, -R131 ;  /* 0x000000ffff838224 */ /* 0x000fe200078e0a83 */
[C---:B------:R-:W-:Y:S01]  /*8e80*/  ISETP.GT.U32.AND P6, PT, R7.reuse, R135, PT ;  /* 0x000000870700720c */ /* 0x040fe20003fc4070 */
[----:B------:R-:W-:Y:S01]  /*8e90*/  @!P5 IMAD.MOV R132, RZ, RZ, -R132 ;  /* 0x000000ffff84d224 */ /* 0x000fe200078e0a84 */
[----:B------:R-:W-:Y:S01]  /*8ea0*/  ISETP.GT.U32.AND P0, PT, R7, R136, PT ;  /* 0x000000880700720c */ /* 0x000fe20003f04070 */
[----:B------:R-:W-:Y:S01]  /*8eb0*/  IMAD.HI.U32 R2, R247, R138, RZ ;  /* 0x0000008af7027227 */ /* 0x000fe200078e00ff */
[----:B------:R-:W-:-:S03]  /*8ec0*/  ISETP.GE.AND P5, PT, R141, RZ, PT ;  /* 0x000000ff8d00720c */ /* 0x000fc60003fa6270 */
[--C-:B------:R-:W-:Y:S01]  /*8ed0*/  @!P4 IMAD.IADD R133, R133, 0x1, -R7.reuse ;  /* 0x000000018585c824 */ /* 0x100fe200078e0a07 */
[----:B------:R-:W-:Y:S01]  /*8ee0*/  ISETP.GT.U32.AND P4, PT, R7, R137, PT ;  /* 0x000000890700720c */ /* 0x000fe20003f84070 */
[----:B------:R-:W-:Y:S02]  /*8ef0*/  IMAD.MOV R2, RZ, RZ, -R2 ;  /* 0x000000ffff027224 */ /* 0x000fe400078e0a02 */
[--C-:B------:R-:W-:Y:S01]  /*8f00*/  @!P2 IMAD.IADD R134, R134, 0x1, -R7.reuse ;  /* 0x000000018686a824 */ /* 0x100fe200078e0a07 */
[----:B------:R-:W-:Y:S01]  /*8f10*/  ISETP.GE.AND P2, PT, R140, RZ, PT ;  /* 0x000000ff8c00720c */ /* 0x000fe20003f46270 */
[--C-:B------:R-:W-:Y:S01]  /*8f20*/  @!P6 IMAD.IADD R135, R135, 0x1, -R7.reuse ;  /* 0x000000018787e824 */ /* 0x100fe200078e0a07 */
[----:B------:R-:W-:Y:S01]  /*8f30*/  ISETP.GE.AND P6, PT, R6, RZ, PT ;  /* 0x000000ff0600720c */ /* 0x000fe20003fc6270 */
[----:B------:R-:W-:Y:S01]  /*8f40*/  IMAD R138, R7, R2, R138 ;  /* 0x00000002078a7224 */ /* 0x000fe200078e028a */
[----:B------:R-:W-:Y:S01]  /*8f50*/  IADD3 R2, R195, 0xbb, RZ ;  /* 0x000000bbc3027810 */ /* 0x000fe20007ffe0ff */
[----:B------:R-:W-:Y:S01]  /*8f60*/  @!P1 IMAD.MOV R130, RZ, RZ, -R130 ;  /* 0x000000ffff829224 */ /* 0x000fe200078e0a82 */
[----:B------:R-:W-:Y:S01]  /*8f70*/  ISETP.GT.U32.AND P1, PT, R7, R134, PT ;  /* 0x000000860700720c */ /* 0x000fe20003f24070 */
[----:B------:R-:W-:Y:S01]  /*8f80*/  @!P0 IMAD.IADD R136, R136, 0x1, -R7 ;  /* 0x0000000188888824 */ /* 0x000fe200078e0a07 */
[----:B------:R-:W-:Y:S01]  /*8f90*/  ISETP.GE.AND P0, PT, R3, RZ, PT ;  /* 0x000000ff0300720c */ /* 0x000fe20003f06270 */
[----:B------:R-:W-:Y:S01]  /*8fa0*/  @!P5 IMAD.MOV R135, RZ, RZ, -R135 ;  /* 0x000000ffff87d224 */ /* 0x000fe200078e0a87 */
[----:B------:R-:W-:Y:S01]  /*8fb0*/  ISETP.GT.U32.AND P5, PT, R7, R138, PT ;  /* 0x0000008a0700720c */ /* 0x000fe20003fa4070 */
[----:B------:R-:W-:Y:S01]  /*8fc0*/  @!P4 IMAD.IADD R137, R137, 0x1, -R7 ;  /* 0x000000018989c824 */ /* 0x000fe200078e0a07 */
[----:B------:R-:W-:Y:S01]  /*8fd0*/  IABS R140, R2 ;  /* 0x00000002008c7213 */ /* 0x000fe20000000000 */
[----:B------:R-:W-:Y:S01]  /*8fe0*/  @!P3 IMAD.MOV R133, RZ, RZ, -R133 ;  /* 0x000000ffff85b224 */ /* 0x000fe200078e0a85 */
[----:B------:R-:W-:Y:S01]  /*8ff0*/  ISETP.GT.U32.AND P3, PT, R7, R136, PT ;  /* 0x000000880700720c */ /* 0x000fe20003f64070 */
[----:B------:R-:W-:Y:S01]  /*9000*/  IMAD.HI.U32 R3, R247, R4, RZ ;  /* 0x00000004f7037227 */ /* 0x000fe200078e00ff */
[----:B------:R-:W-:-:S03]  /*9010*/  ISETP.GT.U32.AND P4, PT, R7, R137, PT ;  /* 0x000000890700720c */ /* 0x000fc60003f84070 */
[----:B------:R-:W-:Y:S01]  /*9020*/  @!P1 IMAD.IADD R134, R134, 0x1, -R7 ;  /* 0x0000000186869824 */ /* 0x000fe200078e0a07 */
[----:B------:R-:W-:Y:S01]  /*9030*/  ISETP.GE.AND P1, PT, R5, RZ, PT ;  /* 0x000000ff0500720c */ /* 0x000fe20003f26270 */
[----:B------:R-:W-:Y:S01]  /*9040*/  IMAD.MOV R3, RZ, RZ, -R3 ;  /* 0x000000ffff037224 */ /* 0x000fe200078e0a03 */
[----:B------:R-:W-:Y:S01]  /*9050*/  IADD3 R5, R195, 0xbd, RZ ;  /* 0x000000bdc3057810 */ /* 0x000fe20007ffe0ff */
[--C-:B------:R-:W-:Y:S02]  /*9060*/  @!P5 IMAD.IADD R138, R138, 0x1, -R7.reuse ;  /* 0x000000018a8ad824 */ /* 0x100fe400078e0a07 */
[----:B------:R-:W-:Y:S01]  /*9070*/  @!P2 IMAD.MOV R134, RZ, RZ, -R134 ;  /* 0x000000ffff86a224 */ /* 0x000fe200078e0a86 */
[----:B------:R-:W-:Y:S01]  /*9080*/  ISETP.GE.AND P2, PT, R139, RZ, PT ;  /* 0x000000ff8b00720c */ /* 0x000fe20003f46270 */
[C---:B------:R-:W-:Y:S01]  /*9090*/  IMAD R139, R7.reuse, R3, R4 ;  /* 0x00000003078b7224 */ /* 0x040fe200078e0204 */
[----:B------:R-:W-:Y:S01]  /*90a0*/  ISETP.GT.U32.AND P5, PT, R7, R138, PT ;  /* 0x0000008a0700720c */ /* 0x000fe20003fa4070 */
[----:B------:R-:W-:Y:S01]  /*90b0*/  @!P3 IMAD.IADD R136, R136, 0x1, -R7 ;  /* 0x000000018888b824 */ /* 0x000fe200078e0a07 */
[----:B------:R-:W-:Y:S01]  /*90c0*/  ISETP.GE.AND P3, PT, R2, RZ, PT ;  /* 0x000000ff0200720c */ /* 0x000fe20003f66270 */
[----:B------:R-:W-:Y:S01]  /*90d0*/  IMAD.HI.U32 R2, R247, R140, RZ ;  /* 0x0000008cf7027227 */ /* 0x000fe200078e00ff */
[----:B------:R-:W-:-:S02]  /*90e0*/  IADD3 R3, R195, 0xbc, RZ ;  /* 0x000000bcc3037810 */ /* 0x000fc40007ffe0ff */
[----:B------:R-:W-:Y:S01]  /*90f0*/  IABS R142, R5 ;  /* 0x00000005008e7213 */ /* 0x000fe20000000000 */
[----:B------:R-:W-:Y:S01]  /*9100*/  @!P4 IMAD.IADD R137, R137, 0x1, -R7 ;  /* 0x000000018989c824 */ /* 0x000fe200078e0a07 */
[----:B------:R-:W-:Y:S01]  /*9110*/  ISETP.GT.U32.AND P4, PT, R7, R139, PT ;  /* 0x0000008b0700720c */ /* 0x000fe20003f84070 */
[----:B------:R-:W-:Y:S01]  /*9120*/  IMAD.MOV R2, RZ, RZ, -R2 ;  /* 0x000000ffff027224 */ /* 0x000fe200078e0a02 */
[----:B------:R-:W-:Y:S01]  /*9130*/  IABS R6, R3 ;  /* 0x0000000300067213 */ /* 0x000fe20000000000 */
[----:B------:R-:W-:Y:S01]  /*9140*/  @!P1 IMAD.MOV R136, RZ, RZ, -R136 ;  /* 0x000000ffff889224 */ /* 0x000fe200078e0a88 */
[----:B------:R-:W-:Y:S01]  /*9150*/  ISETP.GE.AND P1, PT, R3, RZ, PT ;  /* 0x000000ff0300720c */ /* 0x000fe20003f26270 */
[----:B------:R-:W-:-:S04]  /*9160*/  IMAD.HI.U32 R4, R247, R142, RZ ;  /* 0x0000008ef7047227 */ /* 0x000fc800078e00ff */
[----:B------:R-:W-:Y:S02]  /*9170*/  IMAD R140, R7, R2, R140 ;  /* 0x00000002078c7224 */ /* 0x000fe400078e028c */
[----:B------:R-:W-:-:S04]  /*9180*/  IMAD.HI.U32 R3, R247, R6, RZ ;  /* 0x00000006f7037227 */ /* 0x000fc800078e00ff */
[----:B------:R-:W-:Y:S02]  /*9190*/  IMAD.MOV R4, RZ, RZ, -R4 ;  /* 0x000000ffff047224 */ /* 0x000fe400078e0a04 */
[----:B------:R-:W-:Y:S01]  /*91a0*/  @!P5 IMAD.IADD R138, R138, 0x1, -R7 ;  /* 0x000000018a8ad824 */ /* 0x000fe200078e0a07 */
[----:B------:R-:W-:Y:S01]  /*91b0*/  ISETP.GT.U32.AND P5, PT, R7, R140, PT ;  /* 0x0000008c0700720c */ /* 0x000fe20003fa4070 */
[----:B------:R-:W-:Y:S02]  /*91c0*/  IMAD.MOV R3, RZ, RZ, -R3 ;  /* 0x000000ffff037224 */ /* 0x000fe400078e0a03 */
[----:B------:R-:W-:Y:S02]  /*91d0*/  @!P4 IMAD.IADD R139, R139, 0x1, -R7 ;  /* 0x000000018b8bc824 */ /* 0x000fe400078e0a07 */
[C---:B------:R-:W-:Y:S02]  /*91e0*/  IMAD R142, R7.reuse, R4, R142 ;  /* 0x00000004078e7224 */ /* 0x040fe400078e028e */
[----:B------:R-:W-:Y:S01]  /*91f0*/  IMAD R141, R7, R3, R6 ;  /* 0x00000003078d7224 */ /* 0x000fe200078e0206 */
[----:B------:R-:W-:Y:S01]  /*9200*/  IADD3 R3, R195, 0xbe, RZ ;  /* 0x000000bec3037810 */ /* 0x000fe20007ffe0ff */
[----:B------:R-:W-:Y:S01]  /*9210*/  @!P0 IMAD.MOV R138, RZ, RZ, -R138 ;  /* 0x000000ffff8a8224 */ /* 0x000fe200078e0a8a */
[C---:B------:R-:W-:Y:S01]  /*9220*/  ISETP.GT.U32.AND P4, PT, R7.reuse, R139, PT ;  /* 0x0000008b0700720c */ /* 0x040fe20003f84070 */
[----:B------:R-:W-:Y:S01]  /*9230*/  @!P6 IMAD.MOV R137, RZ, RZ, -R137 ;  /* 0x000000ffff89e224 */ /* 0x000fe200078e0a89 */
[----:B------:R-:W-:Y:S01]  /*9240*/  ISETP.GT.U32.AND P0, PT, R7, R142, PT ;  /* 0x0000008e0700720c */ /* 0x000fe20003f04070 */
[----:B------:R-:W-:Y:S01]  /*9250*/  @!P5 IMAD.IADD R140, R140, 0x1, -R7 ;  /* 0x000000018c8cd824 */ /* 0x000fe200078e0a07 */
[----:B------:R-:W-:Y:S01]  /*9260*/  IABS R4, R3 ;  /* 0x0000000300047213 */ /* 0x000fe20000000000 */
[----:B------:R-:W-:Y:S01]  /*9270*/  IMAD.MOV.U32 R19, RZ, RZ, R194 ;  /* 0x000000ffff137224 */ /* 0x000fe200078e00c2 */
[----:B------:R-:W-:Y:S01]  /*9280*/  ISETP.GE.AND P6, PT, R5, RZ, PT ;  /* 0x000000ff0500720c */ /* 0x000fe20003fc6270 */
[----:B------:R-:W-:Y:S01]  /*9290*/  IMAD.MOV.U32 R28, RZ, RZ, R202 ;  /* 0x000000ffff1c7224 */ /* 0x000fe200078e00ca */
[----:B------:R-:W-:Y:S01]  /*92a0*/  IADD3 R5, R195, 0xbf, RZ ;  /* 0x000000bfc3057810 */ /* 0x000fe20007ffe0ff */
[----:B------:R-:W-:Y:S01]  /*92b0*/  IMAD.HI.U32 R2, R247, R4, RZ ;  /* 0x00000004f7027227 */ /* 0x000fe200078e00ff */
[----:B------:R-:W-:-:S02]  /*92c0*/  ISETP.GT.U32.AND P5, PT, R7, R140, PT ;  /* 0x0000008c0700720c */ /* 0x000fc40003fa4070 */
[----:B------:R-:W-:Y:S01]  /*92d0*/  IABS R144, R5 ;  /* 0x0000000500907213 */ /* 0x000fe20000000000 */
[----:B------:R-:W-:Y:S01]  /*92e0*/  IMAD.MOV R2, RZ, RZ, -R2 ;  /* 0x000000ffff027224 */ /* 0x000fe200078e0a02 */
[----:B------:R-:W-:Y:S01]  /*92f0*/  IABS R6, R147 ;  /* 0x0000009300067213 */ /* 0x000fe20000000000 */
[--C-:B------:R-:W-:Y:S01]  /*9300*/  @!P4 IMAD.IADD R139, R139, 0x1, -R7.reuse ;  /* 0x000000018b8bc824 */ /* 0x100fe200078e0a07 */
[C---:B------:R-:W-:Y:S01]  /*9310*/  ISETP.GT.U32.AND P4, PT, R7.reuse, R141, PT ;  /* 0x0000008d0700720c */ /* 0x040fe20003f84070 */
[----:B------:R-:W-:Y:S02]  /*9320*/  @!P0 IMAD.IADD R142, R142, 0x1, -R7 ;  /* 0x000000018e8e8824 */ /* 0x000fe400078e0a07 */
[----:B------:R-:W-:Y:S02]  /*9330*/  IMAD R143, R7, R2, R4 ;  /* 0x00000002078f7224 */ /* 0x000fe400078e0204 */
[----:B------:R-:W-:Y:S01]  /*9340*/  IMAD.HI.U32 R2, R247, R144, RZ ;  /* 0x00000090f7027227 */ /* 0x000fe200078e00ff */
[----:B------:R-:W-:-:S03]  /*9350*/  ISETP.GT.U32.AND P0, PT, R7, R142, PT ;  /* 0x0000008e0700720c */ /* 0x000fc60003f04070 */
[----:B------:R-:W-:Y:S01]  /*9360*/  @!P2 IMAD.MOV R139, RZ, RZ, -R139 ;  /* 0x000000ffff8ba224 */ /* 0x000fe200078e0a8b */
[----:B------:R-:W-:Y:S01]  /*9370*/  ISETP.GE.AND P2, PT, R3, RZ, PT ;  /* 0x000000ff0300720c */ /* 0x000fe20003f46270 */
[----:B------:R-:W-:-:S04]  /*9380*/  IMAD.HI.U32 R3, R247, R6, RZ ;  /* 0x00000006f7037227 */ /* 0x000fc800078e00ff */
[----:B------:R-:W-:Y:S02]  /*9390*/  IMAD.MOV R2, RZ, RZ, -R2 ;  /* 0x000000ffff027224 */ /* 0x000fe400078e0a02 */
[----:B------:R-:W-:Y:S01]  /*93a0*/  @!P5 IMAD.IADD R140, R140, 0x1, -R7 ;  /* 0x000000018c8cd824 */ /* 0x000fe200078e0a07 */
[C---:B------:R-:W-:Y:S01]  /*93b0*/  ISETP.GT.U32.AND P5, PT, R7.reuse, R143, PT ;  /* 0x0000008f0700720c */ /* 0x040fe20003fa4070 */
[----:B------:R-:W-:Y:S02]  /*93c0*/  IMAD.MOV R3, RZ, RZ, -R3 ;  /* 0x000000ffff037224 */ /* 0x000fe400078e0a03 */
[C---:B------:R-:W-:Y:S02]  /*93d0*/  IMAD R144, R7.reuse, R2, R144 ;  /* 0x0000000207907224 */ /* 0x040fe400078e0290 */
[----:B------:R-:W-:Y:S01]  /*93e0*/  IMAD R145, R7, R3, R6 ;  /* 0x0000000307917224 */ /* 0x000fe200078e0206 */
[----:B------:R-:W-:Y:S01]  /*93f0*/  IADD3 R3, R195, 0xc2, RZ ;  /* 0x000000c2c3037810 */ /* 0x000fe20007ffe0ff */
[----:B------:R-:W-:Y:S01]  /*9400*/  @!P3 IMAD.MOV R140, RZ, RZ, -R140 ;  /* 0x000000ffff8cb224 */ /* 0x000fe200078e0a8c */
[----:B------:R-:W-:Y:S01]  /*9410*/  ISETP.GT.U32.AND P3, PT, R7, R144, PT ;  /* 0x000000900700720c */ /* 0x000fe20003f64070 */
[----:B------:R-:W-:-:S04]  /*9420*/  IMAD.HI.U32 R4, R247, R146, RZ ;  /* 0x00000092f7047227 */ /* 0x000fc800078e00ff */
[--C-:B------:R-:W-:Y:S02]  /*9430*/  @!P4 IMAD.IADD R141, R141, 0x1, -R7.reuse ;  /* 0x000000018d8dc824 */ /* 0x100fe400078e0a07 */
[--C-:B------:R-:W-:Y:S01]  /*9440*/  @!P0 IMAD.IADD R142, R142, 0x1, -R7.reuse ;  /* 0x000000018e8e8824 */ /* 0x100fe200078e0a07 */
[C---:B------:R-:W-:Y:S01]  /*9450*/  ISETP.GT.U32.AND P0, PT, R7.reuse, R145, PT ;  /* 0x000000910700720c */ /* 0x040fe20003f04070 */
[----:B------:R-:W-:Y:S01]  /*9460*/  IMAD.MOV R4, RZ, RZ, -R4 ;  /* 0x000000ffff047224 */ /* 0x000fe200078e0a04 */
[----:B------:R-:W-:Y:S01]  /*9470*/  ISETP.GT.U32.AND P4, PT, R7, R141, PT ;  /* 0x0000008d0700720c */ /* 0x000fe20003f84070 */
[--C-:B------:R-:W-:Y:S02]  /*9480*/  @!P5 IMAD.IADD R143, R143, 0x1, -R7.reuse ;  /* 0x000000018f8fd824 */ /* 0x100fe400078e0a07 */
[C---:B------:R-:W-:Y:S01]  /*9490*/  IMAD R146, R7.reuse, R4, R146 ;  /* 0x0000000407927224 */ /* 0x040fe200078e0292 */
[----:B------:R-:W-:Y:S01]  /*94a0*/  IABS R4, R3 ;  /* 0x0000000300047213 */ /* 0x000fe20000000000 */
[----:B------:R-:W-:Y:S01]  /*94b0*/  @!P6 IMAD.MOV R142, RZ, RZ, -R142 ;  /* 0x000000ffff8ee224 */ /* 0x000fe200078e0a8e */
[C---:B------:R-:W-:Y:S01]  /*94c0*/  ISETP.GT.U32.AND P5, PT, R7.reuse, R143, PT ;  /* 0x0000008f0700720c */ /* 0x040fe20003fa4070 */
[----:B------:R-:W-:Y:S01]  /*94d0*/  @!P3 IMAD.IADD R144, R144, 0x1, -R7 ;  /* 0x000000019090b824 */ /* 0x000fe200078e0a07 */
[----:B------:R-:W-:Y:S01]  /*94e0*/  ISETP.GT.U32.AND P6, PT, R7, R146, PT ;  /* 0x000000920700720c */ /* 0x000fe20003fc4070 */
[----:B------:R-:W-:Y:S01]  /*94f0*/  IMAD.HI.U32 R2, R247, R4, RZ ;  /* 0x00000004f7027227 */ /* 0x000fe200078e00ff */
[----:B------:R-:W-:-:S03]  /*9500*/  ISETP.GE.AND P3, PT, R3, RZ, PT ;  /* 0x000000ff0300720c */ /* 0x000fc60003f66270 */
[--C-:B------:R-:W-:Y:S01]  /*9510*/  @!P0 IMAD.IADD R145, R145, 0x1, -R7.reuse ;  /* 0x0000000191918824 */ /* 0x100fe200078e0a07 */
[----:B------:R-:W-:Y:S01]  /*9520*/  ISETP.GT.U32.AND P0, PT, R7, R144, PT ;  /* 0x000000900700720c */ /* 0x000fe20003f04070 */
[----:B------:R-:W-:Y:S01]  /*9530*/  @!P4 IMAD.IADD R141, R141, 0x1, -R7 ;  /* 0x000000018d8dc824 */ /* 0x000fe200078e0a07 */
[----:B------:R-:W-:Y:S01]  /*9540*/  ISETP.GE.AND P4, PT, R5, RZ, PT ;  /* 0x000000ff0500720c */ /* 0x000fe20003f86270 */
[----:B------:R-:W-:Y:S01]  /*9550*/  IMAD.MOV R2, RZ, RZ, -R2 ;  /* 0x000000ffff027224 */ /* 0x000fe200078e0a02 */
[----:B------:R-:W-:Y:S01]  /*9560*/  IADD3 R5, R195, 0xc3, RZ ;  /* 0x000000c3c3057810 */ /* 0x000fe20007ffe0ff */
[----:B------:R-:W-:Y:S01]  /*9570*/  @!P1 IMAD.MOV R141, RZ, RZ, -R141 ;  /* 0x000000ffff8d9224 */ /* 0x000fe200078e0a8d */
[----:B------:R-:W-:Y:S01]  /*9580*/  ISETP.GE.AND P1, PT, R147, RZ, PT ;  /* 0x000000ff9300720c */ /* 0x000fe20003f26270 */
[--C-:B------:R-:W-:Y:S01]  /*9590*/  @!P5 IMAD.IADD R143, R143, 0x1, -R7.reuse ;  /* 0x000000018f8fd824 */ /* 0x100fe200078e0a07 */
[----:B------:R-:W-:Y:S01]  /*95a0*/  ISETP.GE.AND P5, PT, R148, RZ, PT ;  /* 0x000000ff9400720c */ /* 0x000fe20003fa6270 */
[----:B------:R-:W-:Y:S01]  /*95b0*/  IMAD R147, R7, R2, R4 ;  /* 0x0000000207937224 */ /* 0x000fe200078e0204 */
[----:B------:R-:W-:Y:S01]  /*95c0*/  IABS R148, R5 ;  /* 0x0000000500947213 */ /* 0x000fe20000000000 */
[----:B------:R-:W-:Y:S01]  /*95d0*/  @!P6 IMAD.IADD R146, R146, 0x1, -R7 ;  /* 0x000000019292e824 */ /* 0x000fe200078e0a07 */
[----:B------:R-:W-:Y:S01]  /*95e0*/  IADD3 R4, R195, 0xc4, RZ ;  /* 0x000000c4c3047810 */ /* 0x000fe20007ffe0ff */
[----:B------:R-:W-:Y:S01]  /*95f0*/  @!P2 IMAD.MOV R143, RZ, RZ, -R143 ;  /* 0x000000ffff8fa224 */ /* 0x000fe200078e0a8f */
[C---:B------:R-:W-:Y:S01]  /*9600*/  ISETP.GT.U32.AND P6, PT, R7.reuse, R145, PT ;  /* 0x000000910700720c */ /* 0x040fe20003fc4070 */
[----:B------:R-:W-:Y:S01]  /*9610*/  @!P0 IMAD.IADD R144, R144, 0x1, -R7 ;  /* 0x0000000190908824 */ /* 0x000fe200078e0a07 */
[----:B------:R-:W-:Y:S01]  /*9620*/  ISETP.GT.U32.AND P2, PT, R7, R146, PT ;  /* 0x000000920700720c */ /* 0x000fe20003f44070 */
[----:B------:R-:W-:Y:S01]  /*9630*/  IMAD.HI.U32 R3, R247, R150, RZ ;  /* 0x00000096f7037227 */ /* 0x000fe200078e00ff */
[----:B------:R-:W-:-:S02]  /*9640*/  ISETP.GT.U32.AND P0, PT, R7, R147, PT ;  /* 0x000000930700720c */ /* 0x000fc40003f04070 */
[----:B------:R-:W-:Y:S01]  /*9650*/  IABS R6, R4 ;  /* 0x0000000400067213 */ /* 0x000fe20000000000 */
[----:B------:R-:W-:Y:S02]  /*9660*/  IMAD.MOV R3, RZ, RZ, -R3 ;  /* 0x000000ffff037224 */ /* 0x000fe400078e0a03 */
[----:B------:R-:W-:-:S04]  /*9670*/  IMAD.HI.U32 R2, R247, R148, RZ ;  /* 0x00000094f7027227 */ /* 0x000fc800078e00ff */
[----:B------:R-:W-:Y:S02]  /*9680*/  IMAD R150, R7, R3, R150 ;  /* 0x0000000307967224 */ /* 0x000fe400078e0296 */
        /* <DEDUP_REMOVED lines=8> */
[----:B------:R-:W-:Y:S01]  /*9710*/  @!P5 IMAD.MOV R146, RZ, RZ, -R146 ;  /* 0x000000ffff92d224 */ /* 0x000fe200078e0a92 */
[C---:B------:R-:W-:Y:S01]  /*9720*/  ISETP.GT.U32.AND P5, PT, R7.reuse, R150, PT ;  /* 0x000000960700720c */ /* 0x040fe20003fa4070 */
[----:B------:R-:W-:-:S02]  /*9730*/  IMAD R148, R7, R2, R148 ;  /* 0x0000000207947224 */ /* 0x000fc400078e0294 */
[----:B------:R-:W-:-:S04]  /*9740*/  IMAD.HI.U32 R4, R247, R152, RZ ;  /* 0x00000098f7047227 */ /* 0x000fc800078e00ff */
[----:B------:R-:W-:-:S04]  /*9750*/  IMAD.HI.U32 R2, R247, R6, RZ ;  /* 0x00000006f7027227 */ /* 0x000fc800078e00ff */
[----:B------:R-:W-:Y:S02]  /*9760*/  IMAD.MOV R4, RZ, RZ, -R4 ;  /* 0x000000ffff047224 */ /* 0x000fe400078e0a04 */
[----:B------:R-:W-:Y:S02]  /*9770*/  IMAD.MOV R2, RZ, RZ, -R2 ;  /* 0x000000ffff027224 */ /* 0x000fe400078e0a02 */
[C---:B------:R-:W-:Y:S01]  /*9780*/  IMAD R151, R7.reuse, R4, R152 ;  /* 0x0000000407977224 */ /* 0x040fe200078e0298 */
[----:B------:R-:W-:Y:S01]  /*9790*/  IABS R152, R5 ;  /* 0x0000000500987213 */ /* 0x000fe20000000000 */
[----:B------:R-:W-:Y:S01]  /*97a0*/  IMAD R149, R7, R2, R6 ;  /* 0x0000000207957224 */ /* 0x000fe200078e0206 */
[----:B------:R-:W-:Y:S01]  /*97b0*/  IADD3 R6, R195, 0xc8, RZ ;  /* 0x000000c8c3067810 */ /* 0x000fe20007ffe0ff */
[--C-:B------:R-:W-:Y:S01]  /*97c0*/  @!P4 IMAD.IADD R147, R147, 0x1, -R7.reuse ;  /* 0x000000019393c824 */ /* 0x100fe200078e0a07 */
[----:B------:R-:W-:Y:S01]  /*97d0*/  ISETP.GE.AND P4, PT, R153, RZ, PT ;  /* 0x000000ff9900720c */ /* 0x000fe20003f86270 */
[----:B------:R-:W-:Y:S01]  /*97e0*/  @!P5 IMAD.IADD R150, R150, 0x1, -R7 ;  /* 0x000000019696d824 */ /* 0x000fe200078e0a07 */
[----:B------:R-:W-:Y:S01]  /*97f0*/  IABS R4, R6 ;  /* 0x0000000600047213 */ /* 0x000fe20000000000 */
[----:B------:R-:W-:-:S04]  /*9800*/  IMAD.HI.U32 R2, R247, R152, RZ ;  /* 0x00000098f7027227 */ /* 0x000fc800078e00ff */
[----:B------:R-:W-:Y:S01]  /*9810*/  @!P6 IMAD.IADD R145, R145, 0x1, -R7 ;  /* 0x000000019191e824 */ /* 0x000fe200078e0a07 */
[C---:B------:R-:W-:Y:S01]  /*9820*/  ISETP.GT.U32.AND P6, PT, R7.reuse, R148, PT ;  /* 0x000000940700720c */ /* 0x040fe20003fc4070 */
[----:B------:R-:W-:Y:S01]  /*9830*/  @!P3 IMAD.MOV R147, RZ, RZ, -R147 ;  /* 0x000000ffff93b224 */ /* 0x000fe200078e0a93 */
[----:B------:R-:W-:Y:S01]  /*9840*/  ISETP.GT.U32.AND P3, PT, R7, R150, PT ;  /* 0x000000960700720c */ /* 0x000fe20003f64070 */
[----:B------:R-:W-:Y:S02]  /*9850*/  IMAD.MOV R3, RZ, RZ, -R2 ;  /* 0x000000ffff037224 */ /* 0x000fe400078e0a02 */
[----:B------:R-:W-:-:S04]  /*9860*/  IMAD.HI.U32 R2, R247, R4, RZ ;  /* 0x00000004f7027227 */ /* 0x000fc800078e00ff */
[----:B------:R-:W-:Y:S02]  /*9870*/  IMAD.MOV R2, RZ, RZ, -R2 ;  /* 0x000000ffff027224 */ /* 0x000fe400078e0a02 */
[----:B------:R-:W-:Y:S01]  /*9880*/  @!P1 IMAD.MOV R145, RZ, RZ, -R145 ;  /* 0x000000ffff919224 */ /* 0x000fe200078e0a91 */
[C---:B------:R-:W-:Y:S01]  /*9890*/  ISETP.GT.U32.AND P1, PT, R7.reuse, R149, PT ;  /* 0x000000950700720c */ /* 0x040fe20003f24070 */
[C---:B------:R-:W-:Y:S01]  /*98a0*/  IMAD R153, R7.reuse, R2, R4 ;  /* 0x0000000207997224 */ /* 0x040fe200078e0204 */
[----:B------:R-:W-:Y:S01]  /*98b0*/  IABS R4, R158 ;  /* 0x0000009e00047213 */ /* 0x000fe20000000000 */
[--C-:B------:R-:W-:Y:S02]  /*98c0*/  @!P6 IMAD.IADD R148, R148, 0x1, -R7.reuse ;  /* 0x000000019494e824 */ /* 0x100fe400078e0a07 */
[----:B------:R-:W-:Y:S01]  /*98d0*/  @!P3 IMAD.IADD R150, R150, 0x1, -R7 ;  /* 0x000000019696b824 */ /* 0x000fe200078e0a07 */
[C---:B------:R-:W-:Y:S01]  /*98e0*/  ISETP.GT.U32.AND P3, PT, R7.reuse, R153, PT ;  /* 0x000000990700720c */ /* 0x040fe20003f64070 */
[C---:B------:R-:W-:Y:S01]  /*98f0*/  IMAD R152, R7.reuse, R3, R152 ;  /* 0x0000000307987224 */ /* 0x040fe200078e0298 */
[----:B------:R-:W-:Y:S01]  /*9900*/  ISETP.GT.U32.AND P6, PT, R7, R148, PT ;  /* 0x000000940700720c */ /* 0x000fe20003fc4070 */
[----:B------:R-:W-:Y:S01]  /*9910*/  @!P4 IMAD.MOV R150, RZ, RZ, -R150 ;  /* 0x000000ffff96c224 */ /* 0x000fe200078e0a96 */
[----:B------:R-:W-:Y:S01]  /*9920*/  ISETP.GE.AND P4, PT, R157, RZ, PT ;  /* 0x000000ff9d00720c */ /* 0x000fe20003f86270 */
[----:B------:R-:W-:-:S02]  /*9930*/  IMAD.MOV.U32 R30, RZ, RZ, R204 ;  /* 0x000000ffff1e7224 */ /* 0x000fc400078e00cc */
[----:B------:R-:W-:Y:S01]  /*9940*/  @!P1 IMAD.IADD R149, R149, 0x1, -R7 ;  /* 0x0000000195959824 */ /* 0x000fe200078e0a07 */
[----:B------:R-:W-:Y:S01]  /*9950*/  ISETP.GE.AND P1, PT, R154, RZ, PT ;  /* 0x000000ff9a00720c */ /* 0x000fe20003f26270 */
[----:B------:R-:W-:Y:S01]  /*9960*/  IMAD.MOV.U32 R11, RZ, RZ, R206 ;  /* 0x000000ffff0b7224 */ /* 0x000fe200078e00ce */
[----:B------:R-:W-:Y:S01]  /*9970*/  IABS R154, R157 ;  /* 0x0000009d009a7213 */ /* 0x000fe20000000000 */
[----:B------:R-:W-:Y:S01]  /*9980*/  IMAD.MOV.U32 R10, RZ, RZ, R205 ;  /* 0x000000ffff0a7224 */ /* 0x000fe200078e00cd */
[----:B------:R-:W-:Y:S01]  /*9990*/  ISETP.GT.U32.AND P5, PT, R7, R149, PT ;  /* 0x000000950700720c */ /* 0x000fe20003fa4070 */
[----:B------:R-:W-:Y:S02]  /*99a0*/  @!P3 IMAD.IADD R153, R153, 0x1, -R7 ;  /* 0x000000019999b824 */ /* 0x000fe400078e0a07 */
[----:B------:R-:W-:-:S03]  /*99b0*/  IMAD.HI.U32 R2, R247, R154, RZ ;  /* 0x0000009af7027227 */ /* 0x000fc600078e00ff */
[C---:B------:R-:W-:Y:S01]  /*99c0*/  ISETP.GT.U32.AND P3, PT, R7.reuse, R153, PT ;  /* 0x000000990700720c */ /* 0x040fe20003f64070 */
[----:B------:R-:W-:Y:S01]  /*99d0*/  @!P6 IMAD.IADD R148, R148, 0x1, -R7 ;  /* 0x000000019494e824 */ /* 0x000fe200078e0a07 */
[----:B------:R-:W-:Y:S01]  /*99e0*/  ISETP.GT.U32.AND P6, PT, R7, R151, PT ;  /* 0x000000970700720c */ /* 0x000fe20003fc4070 */
[----:B------:R-:W-:Y:S02]  /*99f0*/  IMAD.MOV R3, RZ, RZ, -R2 ;  /* 0x000000ffff037224 */ /* 0x000fe400078e0a02 */
[----:B------:R-:W-:-:S04]  /*9a00*/  IMAD.HI.U32 R2, R247, R4, RZ ;  /* 0x00000004f7027227 */ /* 0x000fc800078e00ff */
[----:B------:R-:W-:Y:S02]  /*9a10*/  IMAD.MOV R155, RZ, RZ, -R2 ;  /* 0x000000ffff9b7224 */ /* 0x000fe400078e0a02 */
[--C-:B------:R-:W-:Y:S01]  /*9a20*/  @!P5 IMAD.IADD R149, R149, 0x1, -R7.reuse ;  /* 0x000000019595d824 */ /* 0x100fe200078e0a07 */
[C---:B------:R-:W-:Y:S01]  /*9a30*/  ISETP.GT.U32.AND P5, PT, R7.reuse, R152, PT ;  /* 0x000000980700720c */ /* 0x040fe20003fa4070 */
[----:B------:R-:W-:Y:S02]  /*9a40*/  IMAD R155, R7, R155, R4 ;  /* 0x0000009b079b7224 */ /* 0x000fe400078e0204 */
[--C-:B------:R-:W-:Y:S02]  /*9a50*/  @!P6 IMAD.IADD R151, R151, 0x1, -R7.reuse ;  /* 0x000000019797e824 */ /* 0x100fe400078e0a07 */
[----:B------:R-:W-:Y:S01]  /*9a60*/  @!P3 IMAD.IADD R153, R153, 0x1, -R7 ;  /* 0x000000019999b824 */ /* 0x000fe200078e0a07 */
[C---:B------:R-:W-:Y:S01]  /*9a70*/  ISETP.GT.U32.AND P3, PT, R7.reuse, R155, PT ;  /* 0x0000009b0700720c */ /* 0x040fe20003f64070 */
[C---:B------:R-:W-:Y:S01]  /*9a80*/  IMAD R154, R7.reuse, R3, R154 ;  /* 0x00000003079a7224 */ /* 0x040fe200078e029a */
[----:B------:R-:W-:Y:S01]  /*9a90*/  ISETP.GT.U32.AND P6, PT, R7, R151, PT ;  /* 0x000000970700720c */ /* 0x000fe20003fc4070 */
[----:B------:R-:W-:Y:S01]  /*9aa0*/  IMAD.HI.U32 R2, R247, R156, RZ ;  /* 0x0000009cf7027227 */ /* 0x000fe200078e00ff */
[----:B------:R-:W-:-:S03]  /*9ab0*/  IADD3 R3, R195, 0xcc, RZ ;  /* 0x000000ccc3037810 */ /* 0x000fc60007ffe0ff */
[--C-:B------:R-:W-:Y:S01]  /*9ac0*/  @!P5 IMAD.IADD R152, R152, 0x1, -R7.reuse ;  /* 0x000000019898d824 */ /* 0x100fe200078e0a07 */
[----:B------:R-:W-:Y:S01]  /*9ad0*/  ISETP.GE.AND P5, PT, R6, RZ, PT ;  /* 0x000000ff0600720c */ /* 0x000fe20003fa6270 */
[----:B------:R-:W-:Y:S01]  /*9ae0*/  @!P2 IMAD.MOV R148, RZ, RZ, -R148 ;  /* 0x000000ffff94a224 */ /* 0x000fe200078e0a94 */
[----:B------:R-:W-:Y:S01]  /*9af0*/  IABS R4, R3 ;  /* 0x0000000300047213 */ /* 0x000fe20000000000 */
[----:B------:R-:W-:Y:S01]  /*9b00*/  IMAD.MOV R2, RZ, RZ, -R2 ;  /* 0x000000ffff027224 */ /* 0x000fe200078e0a02 */
[----:B------:R-:W-:Y:S01]  /*9b10*/  ISETP.GT.U32.AND P2, PT, R7, R152, PT ;  /* 0x000000980700720c */ /* 0x000fe20003f44070 */
[--C-:B------:R-:W-:Y:S01]  /*9b20*/  @!P3 IMAD.IADD R155, R155, 0x1, -R7.reuse ;  /* 0x000000019b9bb824 */ /* 0x100fe200078e0a07 */
[----:B------:R-:W-:Y:S01]  /*9b30*/  IADD3 R6, R195, 0xcf, RZ ;  /* 0x000000cfc3067810 */ /* 0x000fe20007ffe0ff */
[----:B------:R-:W-:Y:S01]  /*9b40*/  @!P6 IMAD.IADD R151, R151, 0x1, -R7 ;  /* 0x000000019797e824 */ /* 0x000fe200078e0a07 */
[----:B------:R-:W-:Y:S01]  /*9b50*/  ISETP.GE.AND P6, PT, R5, RZ, PT ;  /* 0x000000ff0500720c */ /* 0x000fe20003fc6270 */
[C---:B------:R-:W-:Y:S01]  /*9b60*/  IMAD R156, R7.reuse, R2, R156 ;  /* 0x00000002079c7224 */ /* 0x040fe200078e029c */
[----:B------:R-:W-:Y:S01]  /*9b70*/  ISETP.GT.U32.AND P3, PT, R7, R155, PT ;  /* 0x0000009b0700720c */ /* 0x000fe20003f64070 */
[----:B------:R-:W-:Y:S01]  /*9b80*/  IMAD.HI.U32 R2, R247, R4, RZ ;  /* 0x00000004f7027227 */ /* 0x000fe200078e00ff */
[----:B------:R-:W-:-:S02]  /*9b90*/  IABS R160, R6 ;  /* 0x0000000600a07213 */ /* 0x000fc40000000000 */
[----:B------:R-:W-:Y:S01]  /*9ba0*/  IADD3 R5, R195, 0xce, RZ ;  /* 0x000000cec3057810 */ /* 0x000fe20007ffe0ff */
[----:B------:R-:W-:Y:S01]  /*9bb0*/  @!P0 IMAD.MOV R149, RZ, RZ, -R149 ;  /* 0x000000ffff958224 */ /* 0x000fe200078e0a95 */
[C---:B------:R-:W-:Y:S01]  /*9bc0*/  ISETP.GT.U32.AND P0, PT, R7.reuse, R154, PT ;  /* 0x0000009a0700720c */ /* 0x040fe20003f04070 */
[----:B------:R-:W-:Y:S01]  /*9bd0*/  @!P5 IMAD.MOV R153, RZ, RZ, -R153 ;  /* 0x000000ffff99d224 */ /* 0x000fe200078e0a99 */
[----:B------:R-:W-:Y:S01]  /*9be0*/  ISETP.GT.U32.AND P5, PT, R7, R156, PT ;  /* 0x0000009c0700720c */ /* 0x000fe20003fa4070 */
[----:B------:R-:W-:Y:S02]  /*9bf0*/  IMAD.MOV R2, RZ, RZ, -R2 ;  /* 0x000000ffff027224 */ /* 0x000fe400078e0a02 */
[--C-:B------:R-:W-:Y:S01]  /*9c00*/  @!P2 IMAD.IADD R152, R152, 0x1, -R7.reuse ;  /* 0x000000019898a824 */ /* 0x100fe200078e0a07 */
[----:B------:R-:W-:Y:S01]  /*9c10*/  ISETP.GE.AND P2, PT, R159, RZ, PT ;  /* 0x000000ff9f00720c */ /* 0x000fe20003f46270 */
[----:B------:R-:W-:Y:S02]  /*9c20*/  IMAD R157, R7, R2, R4 ;  /* 0x00000002079d7224 */ /* 0x000fe400078e0204 */
[----:B------:R-:W-:Y:S01]  /*9c30*/  @!P6 IMAD.MOV R152, RZ, RZ, -R152 ;  /* 0x000000ffff98e224 */ /* 0x000fe200078e0a98 */
[----:B------:R-:W-:Y:S01]  /*9c40*/  ISETP.GE.AND P6, PT, R3, RZ, PT ;  /* 0x000000ff0300720c */ /* 0x000fe20003fc6270 */
[----:B------:R-:W-:Y:S01]  /*9c50*/  @!P3 IMAD.IADD R155, R155, 0x1, -R7 ;  /* 0x000000019b9bb824 */ /* 0x000fe200078e0a07 */
[----:B------:R-:W-:Y:S01]  /*9c60*/  ISETP.GT.U32.AND P3, PT, R7, R157, PT ;  /* 0x0000009d0700720c */ /* 0x000fe20003f64070 */
[----:B------:R-:W-:Y:S01]  /*9c70*/  @!P1 IMAD.MOV R151, RZ, RZ, -R151 ;  /* 0x000000ffff979224 */ /* 0x000fe200078e0a97 */
[----:B------:R-:W-:Y:S01]  /*9c80*/  IADD3 R3, R195, 0xcd, RZ ;  /* 0x000000cdc3037810 */ /* 0x000fe20007ffe0ff */
[--C-:B------:R-:W-:Y:S01]  /*9c90*/  @!P0 IMAD.IADD R154, R154, 0x1, -R7.reuse ;  /* 0x000000019a9a8824 */ /* 0x100fe200078e0a07 */
[----:B------:R-:W-:Y:S01]  /*9ca0*/  ISETP.GE.AND P1, PT, R158, RZ, PT ;  /* 0x000000ff9e00720c */ /* 0x000fe20003f26270 */
[----:B------:R-:W-:Y:S01]  /*9cb0*/  @!P5 IMAD.IADD R156, R156, 0x1, -R7 ;  /* 0x000000019c9cd824 */ /* 0x000fe200078e0a07 */
[----:B------:R-:W-:Y:S01]  /*9cc0*/  IABS R158, R3 ;  /* 0x00000003009e7213 */ /* 0x000fe20000000000 */
[----:B------:R-:W-:Y:S01]  /*9cd0*/  IMAD.MOV.U32 R33, RZ, RZ, R11 ;  /* 0x000000ffff217224 */ /* 0x000fe200078e000b */
[C---:B------:R-:W-:Y:S01]  /*9ce0*/  ISETP.GT.U32.AND P0, PT, R7.reuse, R154, PT ;  /* 0x0000009a0700720c */ /* 0x040fe20003f04070 */
[----:B------:R-:W-:Y:S01]  /*9cf0*/  IMAD.MOV.U32 R11, RZ, RZ, R241 ;  /* 0x000000ffff0b7224 */ /* 0x000fe200078e00f1 */
[----:B------:R-:W-:Y:S01]  /*9d00*/  ISETP.GT.U32.AND P5, PT, R7, R156, PT ;  /* 0x0000009c0700720c */ /* 0x000fe20003fa4070 */
[----:B------:R-:W-:-:S04]  /*9d10*/  IMAD.HI.U32 R2, R247, R158, RZ ;  /* 0x0000009ef7027227 */ /* 0x000fc800078e00ff */
[----:B------:R-:W-:Y:S02]  /*9d20*/  @!P3 IMAD.IADD R157, R157, 0x1, -R7 ;  /* 0x000000019d9db824 */ /* 0x000fe400078e0a07 */
[----:B------:R-:W-:Y:S02]  /*9d30*/  IMAD.MOV R2, RZ, RZ, -R2 ;  /* 0x000000ffff027224 */ /* 0x000fe400078e0a02 */
[----:B------:R-:W-:Y:S01]  /*9d40*/  @!P1 IMAD.MOV R155, RZ, RZ, -R155 ;  /* 0x000000ffff9b9224 */ /* 0x000fe200078e0a9b */
[C---:B------:R-:W-:Y:S01]  /*9d50*/  ISETP.GT.U32.AND P3, PT, R7.reuse, R157, PT ;  /* 0x0000009d0700720c */ /* 0x040fe20003f64070 */
[----:B------:R-:W-:Y:S01]  /*9d60*/  IMAD R158, R7, R2, R158 ;  /* 0x00000002079e7224 */ /* 0x000fe200078e029e */
[----:B------:R-:W-:Y:S01]  /*9d70*/  ISETP.GE.AND P1, PT, R6, RZ, PT ;  /* 0x000000ff0600720c */ /* 0x000fe20003f26270 */
[----:B------:R-:W-:-:S04]  /*9d80*/  IMAD.HI.U32 R2, R247, R160, RZ ;  /* 0x000000a0f7027227 */ /* 0x000fc800078e00ff */
[--C-:B------:R-:W-:Y:S01]  /*9d90*/  @!P0 IMAD.IADD R154, R154, 0x1, -R7.reuse ;  /* 0x000000019a9a8824 */ /* 0x100fe200078e0a07 */
[----:B------:R-:W-:Y:S01]  /*9da0*/  ISETP.GE.AND P0, PT, R3, RZ, PT ;  /* 0x000000ff0300720c */ /* 0x000fe20003f06270 */
[--C-:B------:R-:W-:Y:S01]  /*9db0*/  @!P5 IMAD.IADD R156, R156, 0x1, -R7.reuse ;  /* 0x000000019c9cd824 */ /* 0x100fe200078e0a07 */
[----:B------:R-:W-:Y:S01]  /*9dc0*/  ISETP.GT.U32.AND P5, PT, R7, R158, PT ;  /* 0x0000009e0700720c */ /* 0x000fe20003fa4070 */
[----:B------:R-:W-:Y:S01]  /*9dd0*/  IMAD.MOV R2, RZ, RZ, -R2 ;  /* 0x000000ffff027224 */ /* 0x000fe200078e0a02 */
[----:B------:R-:W-:Y:S01]  /*9de0*/  IABS R3, R5 ;  /* 0x0000000500037213 */ /* 0x000fe20000000000 */
[----:B------:R-:W-:Y:S02]  /*9df0*/  @!P3 IMAD.IADD R157, R157, 0x1, -R7 ;  /* 0x000000019d9db824 */ /* 0x000fe400078e0a07 */
[----:B------:R-:W-:Y:S02]  /*9e00*/  IMAD R160, R7, R2, R160 ;  /* 0x0000000207a07224 */ /* 0x000fe400078e02a0 */
[----:B------:R-:W-:-:S02]  /*9e10*/  IMAD.MOV.U32 R4, RZ, RZ, R3 ;  /* 0x000000ffff047224 */ /* 0x000fc400078e0003 */
[----:B------:R-:W-:Y:S01]  /*9e20*/  @!P4 IMAD.MOV R154, RZ, RZ, -R154 ;  /* 0x000000ffff9ac224 */ /* 0x000fe200078e0a9a */
[----:B------:R-:W-:Y:S01]  /*9e30*/  ISETP.GT.U32.AND P3, PT, R7, R160, PT ;  /* 0x000000a00700720c */ /* 0x000fe20003f64070 */
[----:B------:R-:W-:Y:S01]  /*9e40*/  IMAD.HI.U32 R3, R247, R4, RZ ;  /* 0x00000004f7037227 */ /* 0x000fe200078e00ff */
[----:B------:R-:W-:Y:S02]  /*9e50*/  ISETP.GE.AND P4, PT, R5, RZ, PT ;  /* 0x000000ff0500720c */ /* 0x000fe40003f86270 */
[----:B------:R-:W-:Y:S01]  /*9e60*/  IADD3 R5, R195, 0xd1, RZ ;  /* 0x000000d1c3057810 */ /* 0x000fe20007ffe0ff */
[----:B------:R-:W-:Y:S02]  /*9e70*/  @!P5 IMAD.IADD R158, R158, 0x1, -R7 ;  /* 0x000000019e9ed824 */ /* 0x000fe400078e0a07 */
[----:B------:R-:W-:Y:S01]  /*9e80*/  IMAD.MOV R3, RZ, RZ, -R3 ;  /* 0x000000ffff037224 */ /* 0x000fe200078e0a03 */
[----:B------:R-:W-:Y:S01]  /*9e90*/  IABS R162, R5 ;  /* 0x0000000500a27213 */ /* 0x000fe20000000000 */
[----:B------:R-:W-:Y:S01]  /*9ea0*/  @!P2 IMAD.MOV R156, RZ, RZ, -R156 ;  /* 0x000000ffff9ca224 */ /* 0x000fe200078e0a9c */
[C---:B------:R-:W-:Y:S01]  /*9eb0*/  ISETP.GT.U32.AND P5, PT, R7.reuse, R158, PT ;  /* 0x0000009e0700720c */ /* 0x040fe20003fa4070 */
[----:B------:R-:W-:Y:S01]  /*9ec0*/  IMAD R159, R7, R3, R4 ;  /* 0x00000003079f7224 */ /* 0x000fe200078e0204 */
[----:B------:R-:W-:Y:S01]  /*9ed0*/  IADD3 R4, R195, 0xd0, RZ ;  /* 0x000000d0c3047810 */ /* 0x000fe20007ffe0ff */
[----:B------:R-:W-:-:S02]  /*9ee0*/  @!P3 IMAD.IADD R160, R160, 0x1, -R7 ;  /* 0x00000001a0a0b824 */ /* 0x000fc400078e0a07 */
[----:B------:R-:W-:Y:S01]  /*9ef0*/  IMAD.HI.U32 R3, R247, R162, RZ ;  /* 0x000000a2f7037227 */ /* 0x000fe200078e00ff */
[----:B------:R-:W-:Y:S02]  /*9f00*/  ISETP.GT.U32.AND P2, PT, R7, R159, PT ;  /* 0x0000009f0700720c */ /* 0x000fe40003f44070 */
[----:B------:R-:W-:Y:S01]  /*9f10*/  IABS R6, R4 ;  /* 0x0000000400067213 */ /* 0x000fe20000000000 */
[----:B------:R-:W-:Y:S01]  /*9f20*/  @!P6 IMAD.MOV R157, RZ, RZ, -R157 ;  /* 0x000000ffff9de224 */ /* 0x000fe200078e0a9d */
[----:B------:R-:W-:Y:S01]  /*9f30*/  ISETP.GE.AND P6, PT, R4, RZ, PT ;  /* 0x000000ff0400720c */ /* 0x000fe20003fc6270 */
[----:B------:R-:W-:Y:S01]  /*9f40*/  IMAD.HI.U32 R4, R247, R164, RZ ;  /* 0x000000a4f7047227 */ /* 0x000fe200078e00ff */
[----:B------:R-:W-:-:S03]  /*9f50*/  ISETP.GT.U32.AND P3, PT, R7, R160, PT ;  /* 0x000000a00700720c */ /* 0x000fc60003f64070 */
[----:B------:R-:W-:Y:S02]  /*9f60*/  IMAD.MOV R3, RZ, RZ, -R3 ;  /* 0x000000ffff037224 */ /* 0x000fe400078e0a03 */
[--C-:B------:R-:W-:Y:S01]  /*9f70*/  @!P5 IMAD.IADD R158, R158, 0x1, -R7.reuse ;  /* 0x000000019e9ed824 */ /* 0x100fe200078e0a07 */
[----:B------:R-:W-:Y:S01]  /*9f80*/  ISETP.GE.AND P5, PT, R5, RZ, PT ;  /* 0x000000ff0500720c */ /* 0x000fe20003fa6270 */
[----:B------:R-:W-:Y:S01]  /*9f90*/  IMAD.MOV R4, RZ, RZ, -R4 ;  /* 0x000000ffff047224 */ /* 0x000fe200078e0a04 */
[----:B------:R-:W-:Y:S01]  /*9fa0*/  IADD3 R5, R195, 0xd4, RZ ;  /* 0x000000d4c3057810 */ /* 0x000fe20007ffe0ff */
[C---:B------:R-:W-:Y:S02]  /*9fb0*/  IMAD R162, R7.reuse, R3, R162 ;  /* 0x0000000307a27224 */ /* 0x040fe400078e02a2 */
[C---:B------:R-:W-:Y:S01]  /*9fc0*/  IMAD R163, R7.reuse, R4, R164 ;  /* 0x0000000407a37224 */ /* 0x040fe200078e02a4 */
[----:B------:R-:W-:Y:S01]  /*9fd0*/  IABS R4, R5 ;  /* 0x0000000500047213 */ /* 0x000fe20000000000 */
[----:B------:R-:W-:Y:S01]  /*9fe0*/  @!P0 IMAD.MOV R158, RZ, RZ, -R158 ;  /* 0x000000ffff9e8224 */ /* 0x000fe200078e0a9e */
[----:B------:R-:W-:Y:S01]  /*9ff0*/  ISETP.GT.U32.AND P0, PT, R7, R162, PT ;  /* 0x000000a20700720c */ /* 0x000fe20003f04070 */
[----:B------:R-:W-:-:S02]  /*a000*/  @!P2 IMAD.IADD R159, R159, 0x1, -R7 ;  /* 0x000000019f9fa824 */ /* 0x000fc400078e0a07 */
[----:B------:R-:W-:Y:S01]  /*a010*/  @!P3 IMAD.IADD R160, R160, 0x1, -R7 ;  /* 0x00000001a0a0b824 */ /* 0x000fe200078e0a07 */
[----:B------:R-:W-:Y:S01]  /*a020*/  ISETP.GT.U32.AND P3, PT, R7, R163, PT ;  /* 0x000000a30700720c */ /* 0x000fe20003f64070 */
[----:B------:R-:W-:Y:S01]  /*a030*/  IMAD.HI.U32 R2, R247, R6, RZ ;  /* 0x00000006f7027227 */ /* 0x000fe200078e00ff */
[----:B------:R-:W-:-:S03]  /*a040*/  ISETP.GT.U32.AND P2, PT, R7, R159, PT ;  /* 0x0000009f0700720c */ /* 0x000fc60003f44070 */
[----:B------:R-:W-:Y:S02]  /*a050*/  IMAD.MOV R2, RZ, RZ, -R2 ;  /* 0x000000ffff027224 */ /* 0x000fe400078e0a02 */
[----:B------:R-:W-:-:S04]  /*a060*/  IMAD.HI.U32 R3, R247, R4, RZ ;  /* 0x00000004f7037227 */ /* 0x000fc800078e00ff */
[--C-:B------:R-:W-:Y:S02]  /*a070*/  @!P0 IMAD.IADD R162, R162, 0x1, -R7.reuse ;  /* 0x00000001a2a28824 */ /* 0x100fe400078e0a07 */
[----:B------:R-:W-:Y:S01]  /*a080*/  IMAD R161, R7, R2, R6 ;  /* 0x0000000207a17224 */ /* 0x000fe200078e0206 */
[----:B------:R-:W-:Y:S01]  /*a090*/  IADD3 R2, R195, 0xd3, RZ ;  /* 0x000000d3c3027810 */ /* 0x000fe20007ffe0ff */
[--C-:B------:R-:W-:Y:S01]  /*a0a0*/  @!P3 IMAD.IADD R163, R163, 0x1, -R7.reuse ;  /* 0x00000001a3a3b824 */ /* 0x100fe200078e0a07 */
[----:B------:R-:W-:Y:S01]  /*a0b0*/  ISETP.GT.U32.AND P3, PT, R7, R162, PT ;  /* 0x000000a20700720c */ /* 0x000fe20003f64070 */
[----:B------:R-:W-:Y:S01]  /*a0c0*/  @!P2 IMAD.IADD R159, R159, 0x1, -R7 ;  /* 0x000000019f9fa824 */ /* 0x000fe200078e0a07 */
[----:B------:R-:W-:Y:S01]  /*a0d0*/  ISETP.GT.U32.AND P2, PT, R7, R161, PT ;  /* 0x000000a10700720c */ /* 0x000fe20003f44070 */
[----:B------:R-:W-:Y:S01]  /*a0e0*/  IMAD.MOV R3, RZ, RZ, -R3 ;  /* 0x000000ffff037224 */ /* 0x000fe200078e0a03 */
[----:B------:R-:W-:Y:S01]  /*a0f0*/  IABS R164, R2 ;  /* 0x0000000200a47213 */ /* 0x000fe20000000000 */
[----:B------:R-:W-:Y:S01]  /*a100*/  @!P4 IMAD.MOV R159, RZ, RZ, -R159 ;  /* 0x000000ffff9fc224 */ /* 0x000fe200078e0a9f */
[----:B------:R-:W-:Y:S01]  /*a110*/  ISETP.GE.AND P4, PT, R165, RZ, PT ;  /* 0x000000ffa500720c */ /* 0x000fe20003f86270 */
[----:B------:R-:W-:Y:S01]  /*a120*/  IMAD R165, R7, R3, R4 ;  /* 0x0000000307a57224 */ /* 0x000fe200078e0204 */
[----:B------:R-:W-:Y:S01]  /*a130*/  IADD3 R6, R195, 0xd5, RZ ;  /* 0x000000d5c3067810 */ /* 0x000fe20007ffe0ff */
[----:B------:R-:W-:Y:S01]  /*a140*/  @!P1 IMAD.MOV R160, RZ, RZ, -R160 ;  /* 0x000000ffffa09224 */ /* 0x000fe200078e0aa0 */
[C---:B------:R-:W-:Y:S01]  /*a150*/  ISETP.GT.U32.AND P1, PT, R7.reuse, R163, PT ;  /* 0x000000a30700720c */ /* 0x040fe20003f24070 */
[----:B------:R-:W-:Y:S01]  /*a160*/  IMAD.MOV.U32 R32, RZ, RZ, R10 ;  /* 0x000000ffff207224 */ /* 0x000fe200078e000a */
[----:B------:R-:W-:Y:S01]  /*a170*/  IABS R166, R6 ;  /* 0x0000000600a67213 */ /* 0x000fe20000000000 */
[--C-:B------:R-:W-:Y:S01]  /*a180*/  @!P3 IMAD.IADD R162, R162, 0x1, -R7.reuse ;  /* 0x00000001a2a2b824 */ /* 0x100fe200078e0a07 */
[----:B------:R-:W-:Y:S01]  /*a190*/  ISETP.GT.U32.AND P3, PT, R7, R165, PT ;  /* 0x000000a50700720c */ /* 0x000fe20003f64070 */
[----:B------:R-:W-:Y:S01]  /*a1a0*/  @!P2 IMAD.IADD R161, R161, 0x1, -R7 ;  /* 0x00000001a1a1a824 */ /* 0x000fe200078e0a07 */
[----:B------:R-:W-:Y:S01]  /*a1b0*/  ISETP.GE.AND P2, PT, R2, RZ, PT ;  /* 0x000000ff0200720c */ /* 0x000fe20003f46270 */
[----:B------:R-:W-:Y:S01]  /*a1c0*/  IMAD.HI.U32 R2, R247, R164, RZ ;  /* 0x000000a4f7027227 */ /* 0x000fe200078e00ff */
[----:B------:R-:W-:-:S02]  /*a1d0*/  IABS R4, R167 ;  /* 0x000000a700047213 */ /* 0x000fc40000000000 */
[----:B------:R-:W-:Y:S01]  /*a1e0*/  ISETP.GT.U32.AND P0, PT, R7, R161, PT ;  /* 0x000000a10700720c */ /* 0x000fe20003f04070 */
[----:B------:R-:W-:Y:S02]  /*a1f0*/  IMAD.MOV R2, RZ, RZ, -R2 ;  /* 0x000000ffff027224 */ /* 0x000fe400078e0a02 */
[--C-:B------:R-:W-:Y:S01]  /*a200*/  @!P1 IMAD.IADD R163, R163, 0x1, -R7.reuse ;  /* 0x00000001a3a39824 */ /* 0x100fe200078e0a07 */
[----:B------:R-:W-:Y:S01]  /*a210*/  ISETP.GE.AND P1, PT, R5, RZ, PT ;  /* 0x000000ff0500720c */ /* 0x000fe20003f26270 */
[----:B------:R-:W-:Y:S01]  /*a220*/  IMAD R164, R7, R2, R164 ;  /* 0x0000000207a47224 */ /* 0x000fe200078e02a4 */
[----:B------:R-:W-:Y:S01]  /*a230*/  IADD3 R5, R195, 0xda, RZ ;  /* 0x000000dac3057810 */ /* 0x000fe20007ffe0ff */
[----:B------:R-:W-:Y:S02]  /*a240*/  @!P3 IMAD.IADD R165, R165, 0x1, -R7 ;  /* 0x00000001a5a5b824 */ /* 0x000fe400078e0a07 */
[----:B------:R-:W-:-:S03]  /*a250*/  IMAD.HI.U32 R2, R247, R166, RZ ;  /* 0x000000a6f7027227 */ /* 0x000fc600078e00ff */
[----:B------:R-:W-:Y:S01]  /*a260*/  ISETP.GT.U32.AND P3, PT, R7, R165, PT ;  /* 0x000000a50700720c */ /* 0x000fe20003f64070 */
[----:B------:R-:W-:Y:S01]  /*a270*/  @!P0 IMAD.IADD R161, R161, 0x1, -R7 ;  /* 0x00000001a1a18824 */ /* 0x000fe200078e0a07 */
[----:B------:R-:W-:Y:S01]  /*a280*/  ISETP.GT.U32.AND P0, PT, R7, R164, PT ;  /* 0x000000a40700720c */ /* 0x000fe20003f04070 */
[----:B------:R-:W-:Y:S02]  /*a290*/  IMAD.MOV R3, RZ, RZ, -R2 ;  /* 0x000000ffff037224 */ /* 0x000fe400078e0a02 */
[----:B------:R-:W-:-:S04]  /*a2a0*/  IMAD.HI.U32 R2, R247, R4, RZ ;  /* 0x00000004f7027227 */ /* 0x000fc800078e00ff */
[----:B------:R-:W-:Y:S02]  /*a2b0*/  IMAD R166, R7, R3, R166 ;  /* 0x0000000307a67224 */ /* 0x000fe400078e02a6 */
[----:B------:R-:W-:Y:S02]  /*a2c0*/  IMAD.MOV R2, RZ, RZ, -R2 ;  /* 0x000000ffff027224 */ /* 0x000fe400078e0a02 */
[----:B------:R-:W-:Y:S01]  /*a2d0*/  @!P4 IMAD.MOV R163, RZ, RZ, -R163 ;  /* 0x000000ffffa3c224 */ /* 0x000fe200078e0aa3 */
[----:B------:R-:W-:Y:S01]  /*a2e0*/  ISETP.GE.AND P4, PT, R167, RZ, PT ;  /* 0x000000ffa700720c */ /* 0x000fe20003f86270 */
[----:B------:R-:W-:Y:S01]  /*a2f0*/  @!P5 IMAD.MOV R162, RZ, RZ, -R162 ;  /* 0x000000ffffa2d224 */ /* 0x000fe200078e0aa2 */
[C---:B------:R-:W-:Y:S01]  /*a300*/  ISETP.GT.U32.AND P5, PT, R7.reuse, R166, PT ;  /* 0x000000a60700720c */ /* 0x040fe20003fa4070 */
[----:B------:R-:W-:Y:S01]  /*a310*/  IMAD R167, R7, R2, R4 ;  /* 0x0000000207a77224 */ /* 0x000fe200078e0204 */
[----:B------:R-:W-:Y:S01]  /*a320*/  IADD3 R2, R195, 0xd8, RZ ;  /* 0x000000d8c3027810 */ /* 0x000fe20007ffe0ff */
[----:B------:R-:W-:-:S02]  /*a330*/  @!P3 IMAD.IADD R165, R165, 0x1, -R7 ;  /* 0x00000001a5a5b824 */ /* 0x000fc400078e0a07 */
[----:B------:R-:W-:Y:S01]  /*a340*/  @!P0 IMAD.IADD R164, R164, 0x1, -R7 ;  /* 0x00000001a4a48824 */ /* 0x000fe200078e0a07 */
[----:B------:R-:W-:Y:S01]  /*a350*/  ISETP.GT.U32.AND P3, PT, R7, R167, PT ;  /* 0x000000a70700720c */ /* 0x000fe20003f64070 */
[----:B------:R-:W-:Y:S01]  /*a360*/  @!P6 IMAD.MOV R161, RZ, RZ, -R161 ;  /* 0x000000ffffa1e224 */ /* 0x000fe200078e0aa1 */
[----:B------:R-:W-:Y:S01]  /*a370*/  IABS R4, R2 ;  /* 0x0000000200047213 */ /* 0x000fe20000000000 */
[----:B------:R-:W-:Y:S01]  /*a380*/  IMAD.HI.U32 R3, R247, R168, RZ ;  /* 0x000000a8f7037227 */ /* 0x000fe200078e00ff */
[----:B------:R-:W-:Y:S02]  /*a390*/  ISETP.GT.U32.AND P6, PT, R7, R164, PT ;  /* 0x000000a40700720c */ /* 0x000fe40003fc4070 */
[----:B------:R-:W-:Y:S01]  /*a3a0*/  ISETP.GE.AND P0, PT, R6, RZ, PT ;  /* 0x000000ff0600720c */ /* 0x000fe20003f06270 */
[----:B------:R-:W-:Y:S01]  /*a3b0*/  @!P5 IMAD.IADD R166, R166, 0x1, -R7 ;  /* 0x00000001a6a6d824 */ /* 0x000fe200078e0a07 */
[----:B------:R-:W-:Y:S01]  /*a3c0*/  ISETP.GE.AND P5, PT, R2, RZ, PT ;  /* 0x000000ff0200720c */ /* 0x000fe20003fa6270 */
[----:B------:R-:W-:Y:S01]  /*a3d0*/  IMAD.MOV R3, RZ, RZ, -R3 ;  /* 0x000000ffff037224 */ /* 0x000fe200078e0a03 */
[----:B------:R-:W-:Y:S01]  /*a3e0*/  IABS R6, R5 ;  /* 0x0000000500067213 */ /* 0x000fe20000000000 */
[----:B------:R-:W-:-:S04]  /*a3f0*/  IMAD.HI.U32 R2, R247, R4, RZ ;  /* 0x00000004f7027227 */ /* 0x000fc800078e00ff */
[--C-:B------:R-:W-:Y:S01]  /*a400*/  @!P3 IMAD.IADD R167, R167, 0x1, -R7.reuse ;  /* 0x00000001a7a7b824 */ /* 0x100fe200078e0a07 */
[----:B------:R-:W-:Y:S01]  /*a410*/  ISETP.GT.U32.AND P3, PT, R7, R166, PT ;  /* 0x000000a60700720c */ /* 0x000fe20003f64070 */
[----:B------:R-:W-:Y:S01]  /*a420*/  @!P6 IMAD.IADD R164, R164, 0x1, -R7 ;  /* 0x00000001a4a4e824 */ /* 0x000fe200078e0a07 */
[----:B------:R-:W-:Y:S01]  /*a430*/  ISETP.GE.AND P6, PT, R169, RZ, PT ;  /* 0x000000ffa900720c */ /* 0x000fe20003fc6270 */
[C---:B------:R-:W-:Y:S02]  /*a440*/  IMAD R168, R7.reuse, R3, R168 ;  /* 0x0000000307a87224 */ /* 0x040fe400078e02a8 */
[----:B------:R-:W-:Y:S02]  /*a450*/  IMAD.MOV R2, RZ, RZ, -R2 ;  /* 0x000000ffff027224 */ /* 0x000fe400078e0a02 */
[----:B------:R-:W-:Y:S01]  /*a460*/  @!P2 IMAD.MOV R164, RZ, RZ, -R164 ;  /* 0x000000ffffa4a224 */ /* 0x000fe200078e0aa4 */
[C---:B------:R-:W-:Y:S01]  /*a470*/  ISETP.GT.U32.AND P2, PT, R7.reuse, R167, PT ;  /* 0x000000a70700720c */ /* 0x040fe20003f44070 */
[----:B------:R-:W-:Y:S01]  /*a480*/  @!P1 IMAD.MOV R165, RZ, RZ, -R165 ;  /* 0x000000ffffa59224 */ /* 0x000fe200078e0aa5 */
[C---:B------:R-:W-:Y:S01]  /*a490*/  ISETP.GT.U32.AND P1, PT, R7.reuse, R168, PT ;  /* 0x000000a80700720c */ /* 0x040fe20003f24070 */
[----:B------:R-:W-:Y:S01]  /*a4a0*/  IMAD R169, R7, R2, R4 ;  /* 0x0000000207a97224 */ /* 0x000fe200078e0204 */
[----:B------:R-:W-:Y:S01]  /*a4b0*/  IABS R4, R177 ;  /* 0x000000b100047213 */ /* 0x000fe20000000000 */
[----:B------:R-:W-:-:S04]  /*a4c0*/  IMAD.HI.U32 R3, R247, R170, RZ ;  /* 0x000000aaf7037227 */ /* 0x000fc800078e00ff */
[----:B------:R-:W-:Y:S01]  /*a4d0*/  @!P3 IMAD.IADD R166, R166, 0x1, -R7 ;  /* 0x00000001a6a6b824 */ /* 0x000fe200078e0a07 */
[----:B------:R-:W-:Y:S01]  /*a4e0*/  ISETP.GT.U32.AND P3, PT, R7, R169, PT ;  /* 0x000000a90700720c */ /* 0x000fe20003f64070 */
[----:B------:R-:W-:Y:S02]  /*a4f0*/  IMAD.MOV R3, RZ, RZ, -R3 ;  /* 0x000000ffff037224 */ /* 0x000fe400078e0a03 */
[--C-:B------:R-:W-:Y:S02]  /*a500*/  @!P2 IMAD.IADD R167, R167, 0x1, -R7.reuse ;  /* 0x00000001a7a7a824 */ /* 0x100fe400078e0a07 */
[----:B------:R-:W-:Y:S02]  /*a510*/  IMAD R170, R7, R3, R170 ;  /* 0x0000000307aa7224 */ /* 0x000fe400078e02aa */
[----:B------:R-:W-:Y:S01]  /*a520*/  @!P1 IMAD.IADD R168, R168, 0x1, -R7 ;  /* 0x00000001a8a89824 */ /* 0x000fe200078e0a07 */
[----:B------:R-:W-:Y:S01]  /*a530*/  ISETP.GE.AND P1, PT, R171, RZ, PT ;  /* 0x000000ffab00720c */ /* 0x000fe20003f26270 */
[----:B------:R-:W-:Y:S01]  /*a540*/  IMAD.HI.U32 R3, R247, R172, RZ ;  /* 0x000000acf7037227 */ /* 0x000fe200078e00ff */
[----:B------:R-:W-:-:S03]  /*a550*/  ISETP.GT.U32.AND P2, PT, R7, R170, PT ;  /* 0x000000aa0700720c */ /* 0x000fc60003f44070 */
[----:B------:R-:W-:Y:S01]  /*a560*/  @!P3 IMAD.IADD R169, R169, 0x1, -R7 ;  /* 0x00000001a9a9b824 */ /* 0x000fe200078e0a07 */
[----:B------:R-:W-:Y:S01]  /*a570*/  ISETP.GT.U32.AND P3, PT, R7, R168, PT ;  /* 0x000000a80700720c */ /* 0x000fe20003f64070 */
[----:B------:R-:W-:-:S04]  /*a580*/  IMAD.HI.U32 R2, R247, R6, RZ ;  /* 0x00000006f7027227 */ /* 0x000fc800078e00ff */
[----:B------:R-:W-:Y:S02]  /*a590*/  IMAD.MOV R3, RZ, RZ, -R3 ;  /* 0x000000ffff037224 */ /* 0x000fe400078e0a03 */
[----:B------:R-:W-:Y:S02]  /*a5a0*/  IMAD.MOV R2, RZ, RZ, -R2 ;  /* 0x000000ffff027224 */ /* 0x000fe400078e0a02 */
[--C-:B------:R-:W-:Y:S02]  /*a5b0*/  @!P2 IMAD.IADD R170, R170, 0x1, -R7.reuse ;  /* 0x00000001aaaaa824 */ /* 0x100fe400078e0a07 */
[----:B------:R-:W-:Y:S01]  /*a5c0*/  IMAD R172, R7, R3, R172 ;  /* 0x0000000307ac7224 */ /* 0x000fe200078e02ac */
[----:B------:R-:W-:Y:S01]  /*a5d0*/  IADD3 R3, R195, 0xdd, RZ ;  /* 0x000000ddc3037810 */ /* 0x000fe20007ffe0ff */
[C---:B------:R-:W-:Y:S01]  /*a5e0*/  IMAD R171, R7.reuse, R2, R6 ;  /* 0x0000000207ab7224 */ /* 0x040fe200078e0206 */
[C---:B------:R-:W-:Y:S01]  /*a5f0*/  ISETP.GT.U32.AND P2, PT, R7.reuse, R170, PT ;  /* 0x000000aa0700720c */ /* 0x040fe20003f44070 */
[----:B------:R-:W-:Y:S01]  /*a600*/  @!P3 IMAD.IADD R168, R168, 0x1, -R7 ;  /* 0x00000001a8a8b824 */ /* 0x000fe200078e0a07 */
[----:B------:R-:W-:Y:S01]  /*a610*/  ISETP.GT.U32.AND P3, PT, R7, R172, PT ;  /* 0x000000ac0700720c */ /* 0x000fe20003f64070 */
[----:B------:R-:W-:Y:S01]  /*a620*/  IMAD.HI.U32 R2, R247, R4, RZ ;  /* 0x00000004f7027227 */ /* 0x000fe200078e00ff */
[----:B------:R-:W-:-:S02]  /*a630*/  IABS R174, R3 ;  /* 0x0000000300ae7213 */ /* 0x000fc40000000000 */
[----:B------:R-:W-:Y:S01]  /*a640*/  IADD3 R6, R195, 0xde, RZ ;  /* 0x000000dec3067810 */ /* 0x000fe20007ffe0ff */
[----:B------:R-:W-:Y:S02]  /*a650*/  IMAD.MOV R2, RZ, RZ, -R2 ;  /* 0x000000ffff027224 */ /* 0x000fe400078e0a02 */
[----:B------:R-:W-:Y:S01]  /*a660*/  @!P4 IMAD.MOV R167, RZ, RZ, -R167 ;  /* 0x000000ffffa7c224 */ /* 0x000fe200078e0aa7 */
[C---:B------:R-:W-:Y:S01]  /*a670*/  ISETP.GT.U32.AND P4, PT, R7.reuse, R171, PT ;  /* 0x000000ab0700720c */ /* 0x040fe20003f84070 */
[C---:B------:R-:W-:Y:S01]  /*a680*/  IMAD R173, R7.reuse, R2, R4 ;  /* 0x0000000207ad7224 */ /* 0x040fe200078e0204 */
[----:B------:R-:W-:Y:S01]  /*a690*/  IABS R176, R6 ;  /* 0x0000000600b07213 */ /* 0x000fe20000000000 */
[--C-:B------:R-:W-:Y:S02]  /*a6a0*/  @!P2 IMAD.IADD R170, R170, 0x1, -R7.reuse ;  /* 0x00000001aaaaa824 */ /* 0x100fe400078e0a07 */
[----:B------:R-:W-:Y:S01]  /*a6b0*/  @!P3 IMAD.IADD R172, R172, 0x1, -R7 ;  /* 0x00000001acacb824 */ /* 0x000fe200078e0a07 */
[----:B------:R-:W-:Y:S01]  /*a6c0*/  ISETP.GT.U32.AND P2, PT, R7, R173, PT ;  /* 0x000000ad0700720c */ /* 0x000fe20003f44070 */
[----:B------:R-:W-:-:S04]  /*a6d0*/  IMAD.HI.U32 R2, R247, R174, RZ ;  /* 0x000000aef7027227 */ /* 0x000fc800078e00ff */
[----:B------:R-:W-:Y:S01]  /*a6e0*/  @!P0 IMAD.MOV R166, RZ, RZ, -R166 ;  /* 0x000000ffffa68224 */ /* 0x000fe200078e0aa6 */
[C---:B------:R-:W-:Y:S01]  /*a6f0*/  ISETP.GT.U32.AND P0, PT, R7.reuse, R169, PT ;  /* 0x000000a90700720c */ /* 0x040fe20003f04070 */
[----:B------:R-:W-:Y:S01]  /*a700*/  @!P6 IMAD.MOV R168, RZ, RZ, -R168 ;  /* 0x000000ffffa8e224 */ /* 0x000fe200078e0aa8 */
[----:B------:R-:W-:Y:S01]  /*a710*/  ISETP.GT.U32.AND P6, PT, R7, R172, PT ;  /* 0x000000ac0700720c */ /* 0x000fe20003fc4070 */
[----:B------:R-:W-:Y:S02]  /*a720*/  IMAD.MOV R2, RZ, RZ, -R2 ;  /* 0x000000ffff027224 */ /* 0x000fe400078e0a02 */
[----:B------:R-:W-:Y:S01]  /*a730*/  @!P4 IMAD.IADD R171, R171, 0x1, -R7 ;  /* 0x00000001ababc824 */ /* 0x000fe200078e0a07 */
[----:B------:R-:W-:Y:S01]  /*a740*/  ISETP.GE.AND P4, PT, R175, RZ, PT ;  /* 0x000000ffaf00720c */ /* 0x000fe20003f86270 */
[----:B------:R-:W-:Y:S01]  /*a750*/  IMAD R174, R7, R2, R174 ;  /* 0x0000000207ae7224 */ /* 0x000fe200078e02ae */
[----:B------:R-:W-:Y:S01]  /*a760*/  IADD3 R175, R195, 0xe2, RZ ;  /* 0x000000e2c3af7810 */ /* 0x000fe20007ffe0ff */
[----:B------:R-:W-:Y:S01]  /*a770*/  IMAD.HI.U32 R2, R247, R176, RZ ;  /* 0x000000b0f7027227 */ /* 0x000fe200078e00ff */
[----:B------:R-:W-:-:S02]  /*a780*/  ISETP.GT.U32.AND P3, PT, R7, R171, PT ;  /* 0x000000ab0700720c */ /* 0x000fc40003f64070 */
[----:B------:R-:W-:Y:S01]  /*a790*/  IABS R184, R175 ;  /* 0x000000af00b87213 */ /* 0x000fe20000000000 */
[--C-:B------:R-:W-:Y:S02]  /*a7a0*/  @!P2 IMAD.IADD R173, R173, 0x1, -R7.reuse ;  /* 0x00000001adada824 */ /* 0x100fe400078e0a07 */
[----:B------:R-:W-:Y:S02]  /*a7b0*/  IMAD.MOV R2, RZ, RZ, -R2 ;  /* 0x000000ffff027224 */ /* 0x000fe400078e0a02 */
[----:B------:R-:W-:Y:S01]  /*a7c0*/  @!P1 IMAD.MOV R170, RZ, RZ, -R170 ;  /* 0x000000ffffaa9224 */ /* 0x000fe200078e0aaa */
[----:B------:R-:W-:Y:S01]  /*a7d0*/  ISETP.GT.U32.AND P1, PT, R7, R174, PT ;  /* 0x000000ae0700720c */ /* 0x000fe20003f24070 */
[--C-:B------:R-:W-:Y:S01]  /*a7e0*/  @!P0 IMAD.IADD R169, R169, 0x1, -R7.reuse ;  /* 0x00000001a9a98824 */ /* 0x100fe200078e0a07 */
[----:B------:R-:W-:Y:S01]  /*a7f0*/  ISETP.GT.U32.AND P2, PT, R7, R173, PT ;  /* 0x000000ad0700720c */ /* 0x000fe20003f44070 */
[--C-:B------:R-:W-:Y:S01]  /*a800*/  @!P6 IMAD.IADD R172, R172, 0x1, -R7.reuse ;  /* 0x00000001acace824 */ /* 0x100fe200078e0a07 */
[----:B------:R-:W-:Y:S01]  /*a810*/  ISETP.GE.AND P0, PT, R5, RZ, PT ;  /* 0x000000ff0500720c */ /* 0x000fe20003f06270 */
[----:B------:R-:W-:Y:S01]  /*a820*/  IMAD R176, R7, R2, R176 ;  /* 0x0000000207b07224 */ /* 0x000fe200078e02b0 */
[C---:B------:R-:W-:Y:S01]  /*a830*/  IADD3 R2, R195.reuse, 0xdf, RZ ;  /* 0x000000dfc3027810 */ /* 0x040fe20007ffe0ff */
[----:B------:R-:W-:Y:S01]  /*a840*/  @!P4 IMAD.MOV R172, RZ, RZ, -R172 ;  /* 0x000000ffffacc224 */ /* 0x000fe200078e0aac */
[----:B------:R-:W-:Y:S01]  /*a850*/  IADD3 R5, R195, 0xe1, RZ ;  /* 0x000000e1c3057810 */ /* 0x000fe20007ffe0ff */
[----:B------:R-:W-:Y:S01]  /*a860*/  @!P3 IMAD.IADD R171, R171, 0x1, -R7 ;  /* 0x00000001ababb824 */ /* 0x000fe200078e0a07 */
[----:B------:R-:W-:Y:S01]  /*a870*/  ISETP.GT.U32.AND P4, PT, R7, R176, PT ;  /* 0x000000b00700720c */ /* 0x000fe20003f84070 */
[----:B------:R-:W-:Y:S01]  /*a880*/  @!P5 IMAD.MOV R169, RZ, RZ, -R169 ;  /* 0x000000ffffa9d224 */ /* 0x000fe200078e0aa9 */
[----:B------:R-:W-:Y:S01]  /*a890*/  IABS R4, R2 ;  /* 0x0000000200047213 */ /* 0x000fe20000000000 */
[--C-:B------:R-:W-:Y:S01]  /*a8a0*/  @!P1 IMAD.IADD R174, R174, 0x1, -R7.reuse ;  /* 0x00000001aeae9824 */ /* 0x100fe200078e0a07 */
[----:B------:R-:W-:Y:S01]  /*a8b0*/  ISETP.GE.AND P3, PT, R3, RZ, PT ;  /* 0x000000ff0300720c */ /* 0x000fe20003f66270 */
[----:B------:R-:W-:Y:S01]  /*a8c0*/  @!P2 IMAD.IADD R173, R173, 0x1, -R7 ;  /* 0x00000001adada824 */ /* 0x000fe200078e0a07 */
[----:B------:R-:W-:Y:S01]  /*a8d0*/  ISETP.GE.AND P2, PT, R2, RZ, PT ;  /* 0x000000ff0200720c */ /* 0x000fe20003f46270 */
[----:B------:R-:W-:Y:S01]  /*a8e0*/  @!P0 IMAD.MOV R171, RZ, RZ, -R171 ;  /* 0x000000ffffab8224 */ /* 0x000fe200078e0aab */
[----:B------:R-:W-:Y:S01]  /*a8f0*/  IADD3 R3, R195, 0xe0, RZ ;  /* 0x000000e0c3037810 */ /* 0x000fe20007ffe0ff */
[----:B------:R-:W-:Y:S01]  /*a900*/  IMAD.HI.U32 R2, R247, R4, RZ ;  /* 0x00000004f7027227 */ /* 0x000fe200078e00ff */
[----:B------:R-:W-:-:S02]  /*a910*/  ISETP.GT.U32.AND P0, PT, R7, R174, PT ;  /* 0x000000ae0700720c */ /* 0x000fc40003f04070 */
[----:B------:R-:W-:Y:S01]  /*a920*/  IABS R178, R3 ;  /* 0x0000000300b27213 */ /* 0x000fe20000000000 */
[----:B------:R-:W-:Y:S01]  /*a930*/  @!P4 IMAD.IADD R176, R176, 0x1, -R7 ;  /* 0x00000001b0b0c824 */ /* 0x000fe200078e0a07 */
[----:B------:R-:W-:Y:S01]  /*a940*/  ISETP.GE.AND P5, PT, R177, RZ, PT ;  /* 0x000000ffb100720c */ /* 0x000fe20003fa6270 */
[----:B------:R-:W-:Y:S01]  /*a950*/  IMAD.MOV R2, RZ, RZ, -R2 ;  /* 0x000000ffff027224 */ /* 0x000fe200078e0a02 */
[----:B------:R-:W-:Y:S01]  /*a960*/  ISETP.GE.AND P6, PT, R6, RZ, PT ;  /* 0x000000ff0600720c */ /* 0x000fe20003fc6270 */
[----:B------:R-:W-:Y:S01]  /*a970*/  IMAD.MOV.U32 R10, RZ, RZ, R242 ;  /* 0x000000ffff0a7224 */ /* 0x000fe200078e00f2 */
[C---:B------:R-:W-:Y:S01]  /*a980*/  ISETP.GT.U32.AND P4, PT, R7.reuse, R176, PT ;  /* 0x000000b00700720c */ /* 0x040fe20003f84070 */
[----:B------:R-:W-:Y:S01]  /*a990*/  IMAD R177, R7, R2, R4 ;  /* 0x0000000207b17224 */ /* 0x000fe200078e0204 */
[----:B------:R-:W-:Y:S01]  /*a9a0*/  IABS R6, R5 ;  /* 0x0000000500067213 */ /* 0x000fe20000000000 */
[----:B------:R-:W-:Y:S01]  /*a9b0*/  IMAD.HI.U32 R2, R247, R178, RZ ;  /* 0x000000b2f7027227 */ /* 0x000fe200078e00ff */
[----:B------:R-:W-:-:S03]  /*a9c0*/  ISETP.GE.AND P1, PT, R3, RZ, PT ;  /* 0x000000ff0300720c */ /* 0x000fc60003f26270 */
[--C-:B------:R-:W-:Y:S01]  /*a9d0*/  @!P0 IMAD.IADD R174, R174, 0x1, -R7.reuse ;  /* 0x00000001aeae8824 */ /* 0x100fe200078e0a07 */
[----:B------:R-:W-:Y:S01]  /*a9e0*/  ISETP.GE.AND P0, PT, R175, RZ, PT ;  /* 0x000000ffaf00720c */ /* 0x000fe20003f06270 */
[----:B------:R-:W-:Y:S02]  /*a9f0*/  IMAD.MOV R2, RZ, RZ, -R2 ;  /* 0x000000ffff027224 */ /* 0x000fe400078e0a02 */
[----:B------:R-:W-:Y:S01]  /*aa00*/  @!P3 IMAD.MOV R174, RZ, RZ, -R174 ;  /* 0x000000ffffaeb224 */ /* 0x000fe200078e0aae */
[C---:B------:R-:W-:Y:S01]  /*aa10*/  ISETP.GT.U32.AND P3, PT, R7.reuse, R177, PT ;  /* 0x000000b10700720c */ /* 0x040fe20003f64070 */
[----:B------:R-:W-:Y:S01]  /*aa20*/  IMAD R178, R7, R2, R178 ;  /* 0x0000000207b27224 */ /* 0x000fe200078e02b2 */
[----:B------:R-:W-:Y:S01]  /*aa30*/  IABS R2, R182 ;  /* 0x000000b600027213 */ /* 0x000fe20000000000 */
[----:B------:R-:W-:Y:S02]  /*aa40*/  @!P4 IMAD.IADD R176, R176, 0x1, -R7 ;  /* 0x00000001b0b0c824 */ /* 0x000fe400078e0a07 */
[----:B------:R-:W-:Y:S01]  /*aa50*/  IMAD.HI.U32 R3, R247, R6, RZ ;  /* 0x00000006f7037227 */ /* 0x000fe200078e00ff */
[----:B------:R-:W-:-:S03]  /*aa60*/  ISETP.GT.U32.AND P4, PT, R7, R178, PT ;  /* 0x000000b20700720c */ /* 0x000fc60003f84070 */
[----:B------:R-:W-:-:S04]  /*aa70*/  IMAD.HI.U32 R4, R247, R184, RZ ;  /* 0x000000b8f7047227 */ /* 0x000fc800078e00ff */
[----:B------:R-:W-:Y:S02]  /*aa80*/  @!P3 IMAD.IADD R177, R177, 0x1, -R7 ;  /* 0x00000001b1b1b824 */ /* 0x000fe400078e0a07 */
[----:B------:R-:W-:Y:S02]  /*aa90*/  IMAD.MOV R3, RZ, RZ, -R3 ;  /* 0x000000ffff037224 */ /* 0x000fe400078e0a03 */
[----:B------:R-:W-:Y:S02]  /*aaa0*/  @!P6 IMAD.MOV R176, RZ, RZ, -R176 ;  /* 0x000000ffffb0e224 */ /* 0x000fe400078e0ab0 */
[----:B------:R-:W-:Y:S01]  /*aab0*/  @!P4 IMAD.IADD R178, R178, 0x1, -R7 ;  /* 0x00000001b2b2c824 */ /* 0x000fe200078e0a07 */
[----:B------:R-:W-:Y:S01]  /*aac0*/  ISETP.GT.U32.AND P4, PT, R7, R177, PT ;  /* 0x000000b10700720c */ /* 0x000fe20003f84070 */
[----:B------:R-:W-:Y:S02]  /*aad0*/  IMAD.MOV R4, RZ, RZ, -R4 ;  /* 0x000000ffff047224 */ /* 0x000fe400078e0a04 */
[----:B------:R-:W-:Y:S01]  /*aae0*/  IMAD.HI.U32 R180, R247, R2, RZ ;  /* 0x00000002f7b47227 */ /* 0x000fe200078e00ff */
[----:B------:R-:W-:-:S03]  /*aaf0*/  ISETP.GT.U32.AND P6, PT, R7, R178, PT ;  /* 0x000000b20700720c */ /* 0x000fc60003fc4070 */
[----:B------:R-:W-:Y:S01]  /*ab00*/  IMAD R179, R7, R3, R6 ;  /* 0x0000000307b37224 */ /* 0x000fe200078e0206 */
[----:B------:R-:W-:Y:S01]  /*ab10*/  IADD3 R3, R195, 0xe5, RZ ;  /* 0x000000e5c3037810 */ /* 0x000fe20007ffe0ff */
[----:B------:R-:W-:Y:S01]  /*ab20*/  IMAD R184, R7, R4, R184 ;  /* 0x0000000407b87224 */ /* 0x000fe200078e02b8 */
[----:B------:R-:W-:Y:S01]  /*ab30*/  IADD3 R4, R195, 0xe6, RZ ;  /* 0x000000e6c3047810 */ /* 0x000fe20007ffe0ff */
[----:B------:R-:W-:Y:S01]  /*ab40*/  IMAD.MOV R180, RZ, RZ, -R180 ;  /* 0x000000ffffb47224 */ /* 0x000fe200078e0ab4 */
[----:B------:R-:W-:Y:S01]  /*ab50*/  ISETP.GT.U32.AND P3, PT, R7, R179, PT ;  /* 0x000000b30700720c */ /* 0x000fe20003f64070 */
[----:B------:R-:W-:Y:S01]  /*ab60*/  @!P4 IMAD.IADD R177, R177, 0x1, -R7 ;  /* 0x00000001b1b1c824 */ /* 0x000fe200078e0a07 */
[C---:B------:R-:W-:Y:S01]  /*ab70*/  ISETP.GT.U32.AND P4, PT, R7.reuse, R184, PT ;  /* 0x000000b80700720c */ /* 0x040fe20003f84070 */
[----:B------:R-:W-:Y:S01]  /*ab80*/  IMAD R185, R7, R180, R2 ;  /* 0x000000b407b97224 */ /* 0x000fe200078e0202 */
[----:B------:R-:W-:Y:S01]  /*ab90*/  IABS R190, R3 ;  /* 0x0000000300be7213 */ /* 0x000fe20000000000 */
[----:B------:R-:W-:Y:S01]  /*aba0*/  @!P5 IMAD.MOV R173, RZ, RZ, -R173 ;  /* 0x000000ffffadd224 */ /* 0x000fe200078e0aad */
[----:B------:R-:W-:Y:S01]  /*abb0*/  ISETP.GE.AND P5, PT, R5, RZ, PT ;  /* 0x000000ff0500720c */ /* 0x000fe20003fa6270 */
[----:B------:R-:W-:Y:S01]  /*abc0*/  @!P6 IMAD.IADD R178, R178, 0x1, -R7 ;  /* 0x00000001b2b2e824 */ /* 0x000fe200078e0a07 */
[----:B------:R-:W-:Y:S01]  /*abd0*/  ISETP.GT.U32.AND P6, PT, R7, R185, PT ;  /* 0x000000b90700720c */ /* 0x000fe20003fc4070 */
[----:B------:R-:W-:Y:S01]  /*abe0*/  IMAD.HI.U32 R2, R247, R190, RZ ;  /* 0x000000bef7027227 */ /* 0x000fe200078e00ff */
[----:B------:R-:W-:-:S02]  /*abf0*/  IADD3 R5, R195, 0xe4, RZ ;  /* 0x000000e4c3057810 */ /* 0x000fc40007ffe0ff */
[----:B------:R-:W-:Y:S01]  /*ac00*/  IABS R6, R4 ;  /* 0x0000000400067213 */ /* 0x000fe20000000000 */
[--C-:B------:R-:W-:Y:S01]  /*ac10*/  @!P3 IMAD.IADD R179, R179, 0x1, -R7.reuse ;  /* 0x00000001b3b3b824 */ /* 0x100fe200078e0a07 */
[----:B------:R-:W-:Y:S01]  /*ac20*/  IABS R186, R5 ;  /* 0x0000000500ba7213 */ /* 0x000fe20000000000 */
[----:B------:R-:W-:Y:S01]  /*ac30*/  @!P4 IMAD.IADD R184, R184, 0x1, -R7 ;  /* 0x00000001b8b8c824 */ /* 0x000fe200078e0a07 */
[----:B------:R-:W-:Y:S01]  /*ac40*/  ISETP.GE.AND P4, PT, R182, RZ, PT ;  /* 0x000000ffb600720c */ /* 0x000fe20003f86270 */
[----:B------:R-:W-:Y:S01]  /*ac50*/  IMAD.HI.U32 R180, R247, R6, RZ ;  /* 0x00000006f7b47227 */ /* 0x000fe200078e00ff */
[----:B------:R-:W-:-:S03]  /*ac60*/  ISETP.GT.U32.AND P3, PT, R7, R179, PT ;  /* 0x000000b30700720c */ /* 0x000fc60003f64070 */
[----:B------:R-:W-:-:S04]  /*ac70*/  IMAD.HI.U32 R181, R247, R186, RZ ;  /* 0x000000baf7b57227 */ /* 0x000fc800078e00ff */
[----:B------:R-:W-:Y:S01]  /*ac80*/  @!P6 IMAD.IADD R185, R185, 0x1, -R7 ;  /* 0x00000001b9b9e824 */ /* 0x000fe200078e0a07 */
[C---:B------:R-:W-:Y:S01]  /*ac90*/  ISETP.GT.U32.AND P6, PT, R7.reuse, R184, PT ;  /* 0x000000b80700720c */ /* 0x040fe20003fc4070 */
[----:B------:R-:W-:Y:S02]  /*aca0*/  IMAD.MOV R181, RZ, RZ, -R181 ;  /* 0x000000ffffb57224 */ /* 0x000fe400078e0ab5 */
[----:B------:R-:W-:Y:S02]  /*acb0*/  IMAD.MOV R180, RZ, RZ, -R180 ;  /* 0x000000ffffb47224 */ /* 0x000fe400078e0ab4 */
[----:B------:R-:W-:Y:S02]  /*acc0*/  IMAD R186, R7, R181, R186 ;  /* 0x000000b507ba7224 */ /* 0x000fe400078e02ba */
[----:B------:R-:W-:Y:S01]  /*acd0*/  IMAD.MOV R181, RZ, RZ, -R2 ;  /* 0x000000ffffb57224 */ /* 0x000fe200078e0a02 */
[----:B------:R-:W-:Y:S01]  /*ace0*/  IADD3 R2, R195, 0xe7, RZ ;  /* 0x000000e7c3027810 */ /* 0x000fe20007ffe0ff */
[----:B------:R-:W-:-:S02]  /*acf0*/  IMAD R191, R7, R180, R6 ;  /* 0x000000b407bf7224 */ /* 0x000fc400078e0206 */
[--C-:B------:R-:W-:Y:S01]  /*ad00*/  @!P3 IMAD.IADD R179, R179, 0x1, -R7.reuse ;  /* 0x00000001b3b3b824 */ /* 0x100fe200078e0a07 */
[----:B------:R-:W-:Y:S01]  /*ad10*/  IABS R192, R2 ;  /* 0x0000000200c07213 */ /* 0x000fe20000000000 */
[C---:B------:R-:W-:Y:S01]  /*ad20*/  IMAD R190, R7.reuse, R181, R190 ;  /* 0x000000b507be7224 */ /* 0x040fe200078e02be */
[C---:B------:R-:W-:Y:S01]  /*ad30*/  ISETP.GT.U32.AND P3, PT, R7.reuse, R186, PT ;  /* 0x000000ba0700720c */ /* 0x040fe20003f64070 */
[----:B------:R-:W-:Y:S01]  /*ad40*/  @!P6 IMAD.IADD R184, R184, 0x1, -R7 ;  /* 0x00000001b8b8e824 */ /* 0x000fe200078e0a07 */
[C---:B------:R-:W-:Y:S01]  /*ad50*/  ISETP.GT.U32.AND P6, PT, R7.reuse, R191, PT ;  /* 0x000000bf0700720c */ /* 0x040fe20003fc4070 */
[----:B------:R-:W-:Y:S01]  /*ad60*/  @!P1 IMAD.MOV R178, RZ, RZ, -R178 ;  /* 0x000000ffffb29224 */ /* 0x000fe200078e0ab2 */
[----:B------:R-:W-:Y:S01]  /*ad70*/  ISETP.GT.U32.AND P1, PT, R7, R190, PT ;  /* 0x000000be0700720c */ /* 0x000fe20003f24070 */
[----:B------:R-:W-:-:S04]  /*ad80*/  IMAD.HI.U32 R6, R247, R192, RZ ;  /* 0x000000c0f7067227 */ /* 0x000fc800078e00ff */
[----:B------:R-:W-:Y:S02]  /*ad90*/  IMAD.MOV R6, RZ, RZ, -R6 ;  /* 0x000000ffff067224 */ /* 0x000fe400078e0a06 */
[----:B------:R-:W-:Y:S02]  /*ada0*/  @!P2 IMAD.MOV R177, RZ, RZ, -R177 ;  /* 0x000000ffffb1a224 */ /* 0x000fe400078e0ab1 */
[C---:B------:R-:W-:Y:S02]  /*adb0*/  IMAD R192, R7.reuse, R6, R192 ;  /* 0x0000000607c07224 */ /* 0x040fe400078e02c0 */
[--C-:B------:R-:W-:Y:S01]  /*adc0*/  @!P3 IMAD.IADD R186, R186, 0x1, -R7.reuse ;  /* 0x00000001babab824 */ /* 0x100fe200078e0a07 */
[----:B------:R-:W-:Y:S01]  /*add0*/  ISETP.GT.U32.AND P3, PT, R7, R185, PT ;  /* 0x000000b90700720c */ /* 0x000fe20003f64070 */
[--C-:B------:R-:W-:Y:S01]  /*ade0*/  @!P6 IMAD.IADD R191, R191, 0x1, -R7.reuse ;  /* 0x00000001bfbfe824 */ /* 0x100fe200078e0a07 */
[C---:B------:R-:W-:Y:S01]  /*adf0*/  ISETP.GT.U32.AND P6, PT, R7.reuse, R192, PT ;  /* 0x000000c00700720c */ /* 0x040fe20003fc4070 */
[----:B------:R-:W-:Y:S01]  /*ae00*/  @!P1 IMAD.IADD R190, R190, 0x1, -R7 ;  /* 0x00000001bebe9824 */ /* 0x000fe200078e0a07 */
[----:B------:R-:W-:Y:S01]  /*ae10*/  ISETP.GT.U32.AND P2, PT, R7, R186, PT ;  /* 0x000000ba0700720c */ /* 0x000fe20003f44070 */
[----:B------:R-:W-:Y:S01]  /*ae20*/  @!P5 IMAD.MOV R179, RZ, RZ, -R179 ;  /* 0x000000ffffb3d224 */ /* 0x000fe200078e0ab3 */
[----:B------:R-:W-:Y:S01]  /*ae30*/  ISETP.GE.AND P1, PT, R2, RZ, PT ;  /* 0x000000ff0200720c */ /* 0x000fe20003f26270 */
[----:B------:R-:W-:Y:S01]  /*ae40*/  @!P0 IMAD.MOV R184, RZ, RZ, -R184 ;  /* 0x000000ffffb88224 */ /* 0x000fe200078e0ab8 */
[----:B------:R-:W-:Y:S01]  /*ae50*/  IADD3 R2, R195, 0xe8, RZ ;  /* 0x000000e8c3027810 */ /* 0x000fe20007ffe0ff */
[----:B-1----:R-:W-:Y:S01]  /*ae60*/  IMAD.MOV.U32 R35, RZ, RZ, R30 ;  /* 0x000000ffff237224 */ /* 0x002fe200078e001e */
[----:B------:R-:W-:Y:S01]  /*ae70*/  ISETP.GE.AND P5, PT, R5, RZ, PT ;  /* 0x000000ff0500720c */ /* 0x000fe20003fa6270 */
[----:B------:R-:W-:Y:S01]  /*ae80*/  IMAD.MOV.U32 R30, RZ, RZ, R244 ;  /* 0x000000ffff1e7224 */ /* 0x000fe200078e00f4 */
[----:B------:R-:W-:Y:S01]  /*ae90*/  IABS R194, R2 ;  /* 0x0000000200c27213 */ /* 0x000fe20000000000 */
[--C-:B------:R-:W-:Y:S01]  /*aea0*/  @!P3 IMAD.IADD R185, R185, 0x1, -R7.reuse ;  /* 0x00000001b9b9b824 */ /* 0x100fe200078e0a07 */
[C---:B------:R-:W-:Y:S01]  /*aeb0*/  ISETP.GT.U32.AND P0, PT, R7.reuse, R190, PT ;  /* 0x000000be0700720c */ /* 0x040fe20003f04070 */
[----:B------:R-:W-:Y:S01]  /*aec0*/  @!P6 IMAD.IADD R192, R192, 0x1, -R7 ;  /* 0x00000001c0c0e824 */ /* 0x000fe200078e0a07 */
[----:B------:R-:W-:Y:S01]  /*aed0*/  ISETP.GT.U32.AND P6, PT, R7, R191, PT ;  /* 0x000000bf0700720c */ /* 0x000fe20003fc4070 */
[----:B------:R-:W-:Y:S01]  /*aee0*/  IMAD.HI.U32 R5, R247, R194, RZ ;  /* 0x000000c2f7057227 */ /* 0x000fe200078e00ff */
[----:B------:R-:W-:-:S02]  /*aef0*/  ISETP.GE.AND P3, PT, R3, RZ, PT ;  /* 0x000000ff0300720c */ /* 0x000fc40003f66270 */
[C---:B------:R-:W-:Y:S01]  /*af00*/  IADD3 R3, R195.reuse, 0xea, RZ ;  /* 0x000000eac3037810 */ /* 0x040fe20007ffe0ff */
        /* <DEDUP_REMOVED lines=8> */
[--C-:B------:R-:W-:Y:S01]  /*af90*/  @!P0 IMAD.IADD R190, R190, 0x1, -R7.reuse ;  /* 0x00000001bebe8824 */ /* 0x100fe200078e0a07 */
[----:B------:R-:W-:Y:S01]  /*afa0*/  IABS R204, R3 ;  /* 0x0000000300cc7213 */ /* 0x000fe20000000000 */
[----:B------:R-:W-:Y:S01]  /*afb0*/  @!P6 IMAD.IADD R191, R191, 0x1, -R7 ;  /* 0x00000001bfbfe824 */ /* 0x000fe200078e0a07 */
[----:B------:R-:W-:Y:S01]  /*afc0*/  ISETP.GT.U32.AND P0, PT, R7, R194, PT ;  /* 0x000000c20700720c */ /* 0x000fe20003f04070 */
[----:B------:R-:W-:Y:S01]  /*afd0*/  IMAD.HI.U32 R5, R247, R202, RZ ;  /* 0x000000caf7057227 */ /* 0x000fe200078e00ff */
[----:B------:R-:W-:-:S03]  /*afe0*/  ISETP.GE.AND P6, PT, R4, RZ, PT ;  /* 0x000000ff0400720c */ /* 0x000fc60003fc6270 */
[----:B------:R-:W-:Y:S01]  /*aff0*/  IMAD.MOV R4, RZ, RZ, -R5 ;  /* 0x000000ffff047224 */ /* 0x000fe200078e0a05 */
[----:B------:R-:W-:Y:S01]  /*b000*/  IADD3 R5, R195, 0xf1, RZ ;  /* 0x000000f1c3057810 */ /* 0x000fe20007ffe0ff */
[----:B------:R-:W-:Y:S01]  /*b010*/  @!P5 IMAD.MOV R186, RZ, RZ, -R186 ;  /* 0x000000ffffbad224 */ /* 0x000fe200078e0aba */
[----:B------:R-:W-:Y:S01]  /*b020*/  ISETP.GE.AND P5, PT, R2, RZ, PT ;  /* 0x000000ff0200720c */ /* 0x000fe20003fa6270 */
[----:B------:R-:W-:Y:S01]  /*b030*/  IMAD R202, R7, R4, R202 ;  /* 0x0000000407ca7224 */ /* 0x000fe200078e02ca */
[----:B------:R-:W-:Y:S01]  /*b040*/  IADD3 R4, R195, 0xec, RZ ;  /* 0x000000ecc3047810 */ /* 0x000fe20007ffe0ff */
[----:B------:R-:W-:Y:S01]  /*b050*/  @!P3 IMAD.MOV R190, RZ, RZ, -R190 ;  /* 0x000000ffffbeb224 */ /* 0x000fe200078e0abe */
[----:B------:R-:W-:Y:S01]  /*b060*/  IABS R223, R5 ;  /* 0x0000000500df7213 */ /* 0x000fe20000000000 */
[----:B------:R-:W-:Y:S01]  /*b070*/  @!P0 IMAD.IADD R194, R194, 0x1, -R7 ;  /* 0x00000001c2c28824 */ /* 0x000fe200078e0a07 */
[----:B------:R-:W-:Y:S01]  /*b080*/  ISETP.GT.U32.AND P0, PT, R7, R202, PT ;  /* 0x000000ca0700720c */ /* 0x000fe20003f04070 */
[----:B------:R-:W-:Y:S01]  /*b090*/  IMAD.HI.U32 R2, R247, R204, RZ ;  /* 0x000000ccf7027227 */ /* 0x000fe200078e00ff */
[----:B------:R-:W-:-:S02]  /*b0a0*/  IABS R212, R4 ;  /* 0x0000000400d47213 */ /* 0x000fc40000000000 */
[----:B------:R-:W-:Y:S01]  /*b0b0*/  ISETP.GT.U32.AND P3, PT, R7, R194, PT ;  /* 0x000000c20700720c */ /* 0x000fe20003f64070 */
[----:B------:R-:W-:Y:S01]  /*b0c0*/  @!P4 IMAD.IADD R192, R192, 0x1, -R7 ;  /* 0x00000001c0c0c824 */ /* 0x000fe200078e0a07 */
[----:B------:R-:W-:Y:S01]  /*b0d0*/  ISETP.GE.AND P4, PT, R3, RZ, PT ;  /* 0x000000ff0300720c */ /* 0x000fe20003f86270 */
[----:B------:R-:W-:Y:S01]  /*b0e0*/  IMAD.MOV R2, RZ, RZ, -R2 ;  /* 0x000000ffff027224 */ /* 0x000fe200078e0a02 */
[----:B------:R-:W-:Y:S01]  /*b0f0*/  IADD3 R3, R195, 0xeb, RZ ;  /* 0x000000ebc3037810 */ /* 0x000fe20007ffe0ff */
[----:B------:R-:W-:Y:S02]  /*b100*/  @!P2 IMAD.MOV R191, RZ, RZ, -R191 ;  /* 0x000000ffffbfa224 */ /* 0x000fe400078e0abf */
[----:B------:R-:W-:Y:S01]  /*b110*/  IMAD R204, R7, R2, R204 ;  /* 0x0000000207cc7224 */ /* 0x000fe200078e02cc */
[----:B------:R-:W-:Y:S01]  /*b120*/  IABS R211, R3 ;  /* 0x0000000300d37213 */ /* 0x000fe20000000000 */
[--C-:B------:R-:W-:Y:S01]  /*b130*/  @!P0 IMAD.IADD R202, R202, 0x1, -R7.reuse ;  /* 0x00000001caca8824 */ /* 0x100fe200078e0a07 */
[----:B------:R-:W-:Y:S01]  /*b140*/  IADD3 R2, R195, 0xed, RZ ;  /* 0x000000edc3027810 */ /* 0x000fe20007ffe0ff */
[----:B------:R-:W-:Y:S01]  /*b150*/  @!P1 IMAD.MOV R192, RZ, RZ, -R192 ;  /* 0x000000ffffc09224 */ /* 0x000fe200078e0ac0 */
[----:B------:R-:W-:Y:S01]  /*b160*/  ISETP.GE.AND P2, PT, R3, RZ, PT ;  /* 0x000000ff0300720c */ /* 0x000fe20003f46270 */
[----:B------:R-:W-:Y:S01]  /*b170*/  @!P3 IMAD.IADD R194, R194, 0x1, -R7 ;  /* 0x00000001c2c2b824 */ /* 0x000fe200078e0a07 */
[----:B------:R-:W-:Y:S01]  /*b180*/  ISETP.GT.U32.AND P3, PT, R7, R204, PT ;  /* 0x000000cc0700720c */ /* 0x000fe20003f64070 */
[----:B------:R-:W-:Y:S01]  /*b190*/  IMAD.HI.U32 R3, R247, R211, RZ ;  /* 0x000000d3f7037227 */ /* 0x000fe200078e00ff */
[----:B------:R-:W-:-:S02]  /*b1a0*/  ISETP.GT.U32.AND P0, PT, R7, R202, PT ;  /* 0x000000ca0700720c */ /* 0x000fc40003f04070 */
[----:B------:R-:W-:Y:S01]  /*b1b0*/  ISETP.GE.AND P1, PT, R4, RZ, PT ;  /* 0x000000ff0400720c */ /* 0x000fe20003f26270 */
[----:B------:R-:W-:Y:S01]  /*b1c0*/  @!P5 IMAD.MOV R194, RZ, RZ, -R194 ;  /* 0x000000ffffc2d224 */ /* 0x000fe200078e0ac2 */
[----:B------:R-:W-:Y:S01]  /*b1d0*/  IABS R213, R2 ;  /* 0x0000000200d57213 */ /* 0x000fe20000000000 */
[----:B------:R-:W-:Y:S01]  /*b1e0*/  IMAD.HI.U32 R4, R247, R212, RZ ;  /* 0x000000d4f7047227 */ /* 0x000fe200078e00ff */
[----:B------:R-:W-:-:S03]  /*b1f0*/  ISETP.GE.AND P5, PT, R2, RZ, PT ;  /* 0x000000ff0200720c */ /* 0x000fc60003fa6270 */
[----:B------:R-:W-:Y:S02]  /*b200*/  IMAD.MOV R2, RZ, RZ, -R3 ;  /* 0x000000ffff027224 */ /* 0x000fe400078e0a03 */
[----:B------:R-:W-:Y:S02]  /*b210*/  IMAD.MOV R4, RZ, RZ, -R4 ;  /* 0x000000ffff047224 */ /* 0x000fe400078e0a04 */
[C---:B------:R-:W-:Y:S02]  /*b220*/  IMAD R211, R7.reuse, R2, R211 ;  /* 0x0000000207d37224 */ /* 0x040fe400078e02d3 */
[--C-:B------:R-:W-:Y:S02]  /*b230*/  @!P3 IMAD.IADD R204, R204, 0x1, -R7.reuse ;  /* 0x00000001ccccb824 */ /* 0x100fe400078e0a07 */
[----:B------:R-:W-:Y:S01]  /*b240*/  IMAD R212, R7, R4, R212 ;  /* 0x0000000407d47224 */ /* 0x000fe200078e02d4 */
[----:B------:R-:W-:Y:S01]  /*b250*/  IADD3 R4, R195, 0xf0, RZ ;  /* 0x000000f0c3047810 */ /* 0x000fe20007ffe0ff */
[----:B------:R-:W-:Y:S01]  /*b260*/  @!P0 IMAD.IADD R202, R202, 0x1, -R7 ;  /* 0x00000001caca8824 */ /* 0x000fe200078e0a07 */
[----:B------:R-:W-:Y:S01]  /*b270*/  ISETP.GT.U32.AND P0, PT, R7, R211, PT ;  /* 0x000000d30700720c */ /* 0x000fe20003f04070 */
[----:B------:R-:W-:Y:S01]  /*b280*/  IMAD.HI.U32 R3, R247, R213, RZ ;  /* 0x000000d5f7037227 */ /* 0x000fe200078e00ff */
[----:B------:R-:W-:-:S02]  /*b290*/  ISETP.GT.U32.AND P3, PT, R7, R204, PT ;  /* 0x000000cc0700720c */ /* 0x000fc40003f64070 */
[----:B------:R-:W-:Y:S01]  /*b2a0*/  IABS R220, R4 ;  /* 0x0000000400dc7213 */ /* 0x000fe20000000000 */
[----:B------:R-:W-:Y:S01]  /*b2b0*/  @!P6 IMAD.MOV R202, RZ, RZ, -R202 ;  /* 0x000000ffffcae224 */ /* 0x000fe200078e0aca */
[----:B------:R-:W-:Y:S01]  /*b2c0*/  ISETP.GT.U32.AND P6, PT, R7, R212, PT ;  /* 0x000000d40700720c */ /* 0x000fe20003fc4070 */
[----:B------:R-:W-:Y:S01]  /*b2d0*/  IMAD.MOV R2, RZ, RZ, -R3 ;  /* 0x000000ffff027224 */ /* 0x000fe200078e0a03 */
[----:B------:R-:W-:Y:S01]  /*b2e0*/  IADD3 R3, R195, 0xef, RZ ;  /* 0x000000efc3037810 */ /* 0x000fe20007ffe0ff */
[----:B------:R-:W-:Y:S02]  /*b2f0*/  IMAD.MOV.U32 R34, RZ, RZ, R235 ;  /* 0x000000ffff227224 */ /* 0x000fe400078e00eb */
[----:B------:R-:W-:Y:S01]  /*b300*/  IMAD R213, R7, R2, R213 ;  /* 0x0000000207d57224 */ /* 0x000fe200078e02d5 */
[----:B------:R-:W-:Y:S01]  /*b310*/  IADD3 R2, R195, 0xee, RZ ;  /* 0x000000eec3027810 */ /* 0x000fe20007ffe0ff */
[--C-:B------:R-:W-:Y:S01]  /*b320*/  @!P0 IMAD.IADD R211, R211, 0x1, -R7.reuse ;  /* 0x00000001d3d38824 */ /* 0x100fe200078e0a07 */
[----:B------:R-:W-:Y:S01]  /*b330*/  IABS R219, R3 ;  /* 0x0000000300db7213 */ /* 0x000fe20000000000 */
[----:B------:R-:W-:Y:S01]  /*b340*/  @!P3 IMAD.IADD R204, R204, 0x1, -R7 ;  /* 0x00000001ccccb824 */ /* 0x000fe200078e0a07 */
[----:B------:R-:W-:Y:S01]  /*b350*/  IABS R218, R2 ;  /* 0x0000000200da7213 */ /* 0x000fe20000000000 */
[----:B------:R-:W-:Y:S01]  /*b360*/  IMAD.MOV.U32 R26, RZ, RZ, R183 ;  /* 0x000000ffff1a7224 */ /* 0x000fe200078e00b7 */
[----:B------:R-:W-:Y:S01]  /*b370*/  ISETP.GE.AND P3, PT, R2, RZ, PT ;  /* 0x000000ff0200720c */ /* 0x000fe20003f66270 */
[----:B------:R-:W-:Y:S01]  /*b380*/  @!P6 IMAD.IADD R212, R212, 0x1, -R7 ;  /* 0x00000001d4d4e824 */ /* 0x000fe200078e0a07 */
[----:B------:R-:W-:Y:S01]  /*b390*/  ISETP.GT.U32.AND P6, PT, R7, R211, PT ;  /* 0x000000d30700720c */ /* 0x000fe20003fc4070 */
[----:B------:R-:W-:Y:S01]  /*b3a0*/  IMAD.HI.U32 R2, R247, R218, RZ ;  /* 0x000000daf7027227 */ /* 0x000fe200078e00ff */
[----:B------:R-:W-:-:S03]  /*b3b0*/  ISETP.GT.U32.AND P0, PT, R7, R213, PT ;  /* 0x000000d50700720c */ /* 0x000fc60003f04070 */
[----:B------:R-:W-:Y:S02]  /*b3c0*/  IMAD.MOV R2, RZ, RZ, -R2 ;  /* 0x000000ffff027224 */ /* 0x000fe400078e0a02 */
[----:B------:R-:W-:Y:S01]  /*b3d0*/  @!P4 IMAD.MOV R204, RZ, RZ, -R204 ;  /* 0x000000ffffccc224 */ /* 0x000fe200078e0acc */
[C---:B------:R-:W-:Y:S01]  /*b3e0*/  ISETP.GT.U32.AND P4, PT, R7.reuse, R212, PT ;  /* 0x000000d40700720c */ /* 0x040fe20003f84070 */
[----:B------:R-:W-:Y:S02]  /*b3f0*/  IMAD R218, R7, R2, R218 ;  /* 0x0000000207da7224 */ /* 0x000fe400078e02da */
[----:B------:R-:W-:-:S04]  /*b400*/  IMAD.HI.U32 R6, R247, R219, RZ ;  /* 0x000000dbf7067227 */ /* 0x000fc800078e00ff */
[--C-:B------:R-:W-:Y:S01]  /*b410*/  @!P6 IMAD.IADD R211, R211, 0x1, -R7.reuse ;  /* 0x00000001d3d3e824 */ /* 0x100fe200078e0a07 */
[----:B------:R-:W-:Y:S01]  /*b420*/  ISETP.GT.U32.AND P6, PT, R7, R218, PT ;  /* 0x000000da0700720c */ /* 0x000fe20003fc4070 */
[----:B------:R-:W-:Y:S02]  /*b430*/  @!P0 IMAD.IADD R213, R213, 0x1, -R7 ;  /* 0x00000001d5d58824 */ /* 0x000fe400078e0a07 */
[----:B------:R-:W-:Y:S02]  /*b440*/  IMAD.MOV R6, RZ, RZ, -R6 ;  /* 0x000000ffff067224 */ /* 0x000fe400078e0a06 */
[----:B------:R-:W-:Y:S01]  /*b450*/  IMAD.HI.U32 R2, R247, R220, RZ ;  /* 0x000000dcf7027227 */ /* 0x000fe200078e00ff */
[----:B------:R-:W-:-:S03]  /*b460*/  ISETP.GT.U32.AND P0, PT, R7, R213, PT ;  /* 0x000000d50700720c */ /* 0x000fc60003f04070 */
[C---:B------:R-:W-:Y:S01]  /*b470*/  IMAD R219, R7.reuse, R6, R219 ;  /* 0x0000000607db7224 */ /* 0x040fe200078e02db */
[----:B------:R-:W-:Y:S01]  /*b480*/  IABS R6, R243 ;  /* 0x000000f300067213 */ /* 0x000fe20000000000 */
[----:B------:R-:W-:Y:S02]  /*b490*/  IMAD.MOV R2, RZ, RZ, -R2 ;  /* 0x000000ffff027224 */ /* 0x000fe400078e0a02 */
[--C-:B------:R-:W-:Y:S01]  /*b4a0*/  @!P4 IMAD.IADD R212, R212, 0x1, -R7.reuse ;  /* 0x00000001d4d4c824 */ /* 0x100fe200078e0a07 */
[C---:B------:R-:W-:Y:S01]  /*b4b0*/  ISETP.GT.U32.AND P4, PT, R7.reuse, R219, PT ;  /* 0x000000db0700720c */ /* 0x040fe20003f84070 */
[----:B------:R-:W-:Y:S02]  /*b4c0*/  IMAD R220, R7, R2, R220 ;  /* 0x0000000207dc7224 */ /* 0x000fe400078e02dc */
[--C-:B------:R-:W-:Y:S02]  /*b4d0*/  @!P6 IMAD.IADD R218, R218, 0x1, -R7.reuse ;  /* 0x00000001dadae824 */ /* 0x100fe400078e0a07 */
[----:B------:R-:W-:Y:S01]  /*b4e0*/  @!P0 IMAD.IADD R213, R213, 0x1, -R7 ;  /* 0x00000001d5d58824 */ /* 0x000fe200078e0a07 */
[----:B------:R-:W-:Y:S01]  /*b4f0*/  ISETP.GT.U32.AND P6, PT, R7, R220, PT ;  /* 0x000000dc0700720c */ /* 0x000fe20003fc4070 */
[----:B------:R-:W-:Y:S01]  /*b500*/  IMAD.HI.U32 R2, R247, R223, RZ ;  /* 0x000000dff7027227 */ /* 0x000fe200078e00ff */
[----:B------:R-:W-:-:S02]  /*b510*/  ISETP.GE.AND P0, PT, R3, RZ, PT ;  /* 0x000000ff0300720c */ /* 0x000fc40003f06270 */
[----:B------:R-:W-:Y:S01]  /*b520*/  IADD3 R3, R195, 0xf2, RZ ;  /* 0x000000f2c3037810 */ /* 0x000fe20007ffe0ff */
[----:B------:R-:W-:Y:S02]  /*b530*/  IMAD.MOV R2, RZ, RZ, -R2 ;  /* 0x000000ffff027224 */ /* 0x000fe400078e0a02 */
[----:B------:R-:W-:Y:S01]  /*b540*/  @!P4 IMAD.IADD R219, R219, 0x1, -R7 ;  /* 0x00000001dbdbc824 */ /* 0x000fe200078e0a07 */
[----:B------:R-:W-:Y:S01]  /*b550*/  IABS R224, R3 ;  /* 0x0000000300e07213 */ /* 0x000fe20000000000 */
[----:B------:R-:W-:Y:S01]  /*b560*/  IMAD R223, R7, R2, R223 ;  /* 0x0000000207df7224 */ /* 0x000fe200078e02df */
[----:B------:R-:W-:Y:S01]  /*b570*/  ISETP.GE.AND P4, PT, R4, RZ, PT ;  /* 0x000000ff0400720c */ /* 0x000fe20003f86270 */
[----:B------:R-:W-:Y:S01]  /*b580*/  @!P1 IMAD.MOV R212, RZ, RZ, -R212 ;  /* 0x000000ffffd49224 */ /* 0x000fe200078e0ad4 */
[----:B------:R-:W-:Y:S01]  /*b590*/  IADD3 R2, R195, 0xf3, RZ ;  /* 0x000000f3c3027810 */ /* 0x000fe20007ffe0ff */
[----:B------:R-:W-:Y:S01]  /*b5a0*/  @!P6 IMAD.IADD R220, R220, 0x1, -R7 ;  /* 0x00000001dcdce824 */ /* 0x000fe200078e0a07 */
[----:B------:R-:W-:Y:S01]  /*b5b0*/  ISETP.GT.U32.AND P6, PT, R7, R219, PT ;  /* 0x000000db0700720c */ /* 0x000fe20003fc4070 */
[----:B------:R-:W-:Y:S01]  /*b5c0*/  IMAD.HI.U32 R4, R247, R224, RZ ;  /* 0x000000e0f7047227 */ /* 0x000fe200078e00ff */
[----:B------:R-:W-:-:S02]  /*b5d0*/  IABS R227, R2 ;  /* 0x0000000200e37213 */ /* 0x000fc40000000000 */
[C---:B------:R-:W-:Y:S01]  /*b5e0*/  ISETP.GT.U32.AND P1, PT, R7.reuse, R220, PT ;  /* 0x000000dc0700720c */ /* 0x040fe20003f24070 */
[----:B------:R-:W-:Y:S02]  /*b5f0*/  IMAD.MOV R4, RZ, RZ, -R4 ;  /* 0x000000ffff047224 */ /* 0x000fe400078e0a04 */
[----:B------:R-:W-:Y:S01]  /*b600*/  @!P2 IMAD.MOV R211, RZ, RZ, -R211 ;  /* 0x000000ffffd3a224 */ /* 0x000fe200078e0ad3 */
[C---:B------:R-:W-:Y:S01]  /*b610*/  ISETP.GT.U32.AND P2, PT, R7.reuse, R218, PT ;  /* 0x000000da0700720c */ /* 0x040fe20003f44070 */
[C---:B------:R-:W-:Y:S02]  /*b620*/  IMAD R224, R7.reuse, R4, R224 ;  /* 0x0000000407e07224 */ /* 0x040fe400078e02e0 */
[----:B------:R-:W-:Y:S01]  /*b630*/  @!P5 IMAD.MOV R213, RZ, RZ, -R213 ;  /* 0x000000ffffd5d224 */ /* 0x000fe200078e0ad5 */
[----:B------:R-:W-:Y:S01]  /*b640*/  ISETP.GT.U32.AND P5, PT, R7, R223, PT ;  /* 0x000000df0700720c */ /* 0x000fe20003fa4070 */
[----:B------:R-:W-:Y:S01]  /*b650*/  @!P6 IMAD.IADD R219, R219, 0x1, -R7 ;  /* 0x00000001dbdbe824 */ /* 0x000fe200078e0a07 */
[----:B------:R-:W-:Y:S01]  /*b660*/  ISETP.GT.U32.AND P6, PT, R7, R224, PT ;  /* 0x000000e00700720c */ /* 0x000fe20003fc4070 */
[----:B------:R-:W-:-:S04]  /*b670*/  IMAD.HI.U32 R4, R247, R227, RZ ;  /* 0x000000e3f7047227 */ /* 0x000fc800078e00ff */
[--C-:B------:R-:W-:Y:S01]  /*b680*/  @!P1 IMAD.IADD R220, R220, 0x1, -R7.reuse ;  /* 0x00000001dcdc9824 */ /* 0x100fe200078e0a07 */
[----:B------:R-:W-:Y:S01]  /*b690*/  ISETP.GE.AND P1, PT, R3, RZ, PT ;  /* 0x000000ff0300720c */ /* 0x000fe20003f26270 */
[--C-:B------:R-:W-:Y:S01]  /*b6a0*/  @!P2 IMAD.IADD R218, R218, 0x1, -R7.reuse ;  /* 0x00000001dadaa824 */ /* 0x100fe200078e0a07 */
[----:B------:R-:W-:Y:S01]  /*b6b0*/  IADD3 R3, R195, 0xf4, RZ ;  /* 0x000000f4c3037810 */ /* 0x000fe20007ffe0ff */
[----:B------:R-:W-:Y:S01]  /*b6c0*/  IMAD.MOV R4, RZ, RZ, -R4 ;  /* 0x000000ffff047224 */ /* 0x000fe200078e0a04 */
[----:B------:R-:W-:Y:S01]  /*b6d0*/  ISETP.GE.AND P2, PT, R5, RZ, PT ;  /* 0x000000ff0500720c */ /* 0x000fe20003f46270 */
[--C-:B------:R-:W-:Y:S01]  /*b6e0*/  @!P5 IMAD.IADD R223, R223, 0x1, -R7.reuse ;  /* 0x00000001dfdfd824 */ /* 0x100fe200078e0a07 */
[----:B------:R-:W-:Y:S01]  /*b6f0*/  ISETP.GE.AND P5, PT, R2, RZ, PT ;  /* 0x000000ff0200720c */ /* 0x000fe20003fa6270 */
[----:B------:R-:W-:Y:S01]  /*b700*/  @!P6 IMAD.IADD R224, R224, 0x1, -R7 ;  /* 0x00000001e0e0e824 */ /* 0x000fe200078e0a07 */
[----:B------:R-:W-:Y:S01]  /*b710*/  IADD3 R2, R195, 0xf5, RZ ;  /* 0x000000f5c3027810 */ /* 0x000fe20007ffe0ff */
[C---:B------:R-:W-:Y:S01]  /*b720*/  IMAD R227, R7.reuse, R4, R227 ;  /* 0x0000000407e37224 */ /* 0x040fe200078e02e3 */
[----:B------:R-:W-:Y:S01]  /*b730*/  IABS R231, R3 ;  /* 0x0000000300e77213 */ /* 0x000fe20000000000 */
[----:B------:R-:W-:Y:S01]  /*b740*/  @!P3 IMAD.MOV R218, RZ, RZ, -R218 ;  /* 0x000000ffffdab224 */ /* 0x000fe200078e0ada */
[C---:B------:R-:W-:Y:S01]  /*b750*/  ISETP.GT.U32.AND P6, PT, R7.reuse, R224, PT ;  /* 0x000000e00700720c */ /* 0x040fe20003fc4070 */
[----:B------:R-:W-:Y:S01]  /*b760*/  @!P4 IMAD.MOV R220, RZ, RZ, -R220 ;  /* 0x000000ffffdcc224 */ /* 0x000fe200078e0adc */
[----:B------:R-:W-:Y:S01]  /*b770*/  ISETP.GT.U32.AND P3, PT, R7, R223, PT ;  /* 0x000000df0700720c */ /* 0x000fe20003f64070 */
[----:B------:R-:W-:Y:S01]  /*b780*/  @!P0 IMAD.MOV R219, RZ, RZ, -R219 ;  /* 0x000000ffffdb8224 */ /* 0x000fe200078e0adb */
[----:B------:R-:W-:Y:S01]  /*b790*/  ISETP.GE.AND P4, PT, R2, RZ, PT ;  /* 0x000000ff0200720c */ /* 0x000fe20003f86270 */
[----:B------:R-:W-:Y:S01]  /*b7a0*/  IMAD.MOV.U32 R31, RZ, RZ, R203 ;  /* 0x000000ffff1f7224 */ /* 0x000fe200078e00cb */
[----:B------:R-:W-:Y:S01]  /*b7b0*/  IABS R238, R2 ;  /* 0x0000000200ee7213 */ /* 0x000fe20000000000 */
[----:B------:R-:W-:Y:S01]  /*b7c0*/  IMAD.HI.U32 R2, R247, R231, RZ ;  /* 0x000000e7f7027227 */ /* 0x000fe200078e00ff */
[----:B------:R-:W-:-:S02]  /*b7d0*/  IADD3 R4, R195, 0xf6, RZ ;  /* 0x000000f6c3047810 */ /* 0x000fc40007ffe0ff */
[----:B------:R-:W-:Y:S01]  /*b7e0*/  IADD3 R5, R195, 0xf7, RZ ;  /* 0x000000f7c3057810 */ /* 0x000fe20007ffe0ff */
[----:B------:R-:W-:Y:S01]  /*b7f0*/  IMAD.MOV R2, RZ, RZ, -R2 ;  /* 0x000000ffff027224 */ /* 0x000fe200078e0a02 */
[----:B------:R-:W-:Y:S01]  /*b800*/  IABS R239, R4 ;  /* 0x0000000400ef7213 */ /* 0x000fe20000000000 */
[--C-:B------:R-:W-:Y:S01]  /*b810*/  @!P6 IMAD.IADD R224, R224, 0x1, -R7.reuse ;  /* 0x00000001e0e0e824 */ /* 0x100fe200078e0a07 */
[----:B------:R-:W-:Y:S01]  /*b820*/  ISETP.GT.U32.AND P6, PT, R7, R227, PT ;  /* 0x000000e30700720c */ /* 0x000fe20003fc4070 */
[----:B------:R-:W-:Y:S01]  /*b830*/  @!P3 IMAD.IADD R223, R223, 0x1, -R7 ;  /* 0x00000001dfdfb824 */ /* 0x000fe200078e0a07 */
[----:B------:R-:W-:Y:S01]  /*b840*/  ISETP.GE.AND P3, PT, R4, RZ, PT ;  /* 0x000000ff0400720c */ /* 0x000fe20003f66270 */
[----:B------:R-:W-:Y:S01]  /*b850*/  IMAD R231, R7, R2, R231 ;  /* 0x0000000207e77224 */ /* 0x000fe200078e02e7 */
[----:B------:R-:W-:Y:S01]  /*b860*/  ISETP.GE.AND P0, PT, R3, RZ, PT ;  /* 0x000000ff0300720c */ /* 0x000fe20003f06270 */
[----:B------:R-:W-:Y:S01]  /*b870*/  @!P2 IMAD.MOV R223, RZ, RZ, -R223 ;  /* 0x000000ffffdfa224 */ /* 0x000fe200078e0adf */
[----:B------:R-:W-:Y:S01]  /*b880*/  IABS R240, R5 ;  /* 0x0000000500f07213 */ /* 0x000fe20000000000 */
[----:B------:R-:W-:Y:S01]  /*b890*/  IMAD.HI.U32 R4, R247, R238, RZ ;  /* 0x000000eef7047227 */ /* 0x000fe200078e00ff */
[----:B------:R-:W-:-:S03]  /*b8a0*/  ISETP.GT.U32.AND P2, PT, R7, R231, PT ;  /* 0x000000e70700720c */ /* 0x000fc60003f44070 */
[----:B------:R-:W-:Y:S02]  /*b8b0*/  IMAD.MOV R4, RZ, RZ, -R4 ;  /* 0x000000ffff047224 */ /* 0x000fe400078e0a04 */
[----:B------:R-:W-:Y:S02]  /*b8c0*/  @!P6 IMAD.IADD R227, R227, 0x1, -R7 ;  /* 0x00000001e3e3e824 */ /* 0x000fe400078e0a07 */
[----:B------:R-:W-:Y:S02]  /*b8d0*/  IMAD R238, R7, R4, R238 ;  /* 0x0000000407ee7224 */ /* 0x000fe400078e02ee */
[----:B------:R-:W-:Y:S01]  /*b8e0*/  IMAD.HI.U32 R3, R247, R239, RZ ;  /* 0x000000eff7037227 */ /* 0x000fe200078e00ff */
[----:B------:R-:W-:-:S03]  /*b8f0*/  ISETP.GT.U32.AND P6, PT, R7, R227, PT ;  /* 0x000000e30700720c */ /* 0x000fc60003fc4070 */
[----:B------:R-:W-:Y:S02]  /*b900*/  @!P2 IMAD.IADD R231, R231, 0x1, -R7 ;  /* 0x00000001e7e7a824 */ /* 0x000fe400078e0a07 */
[----:B------:R-:W-:-:S03]  /*b910*/  IMAD.HI.U32 R2, R247, R240, RZ ;  /* 0x000000f0f7027227 */ /* 0x000fc600078e00ff */
[----:B------:R-:W-:Y:S01]  /*b920*/  ISETP.GT.U32.AND P2, PT, R7, R231, PT ;  /* 0x000000e70700720c */ /* 0x000fe20003f44070 */
[----:B------:R-:W-:Y:S02]  /*b930*/  IMAD.MOV R3, RZ, RZ, -R3 ;  /* 0x000000ffff037224 */ /* 0x000fe400078e0a03 */
[----:B------:R-:W-:Y:S02]  /*b940*/  IMAD.MOV R2, RZ, RZ, -R2 ;  /* 0x000000ffff027224 */ /* 0x000fe400078e0a02 */
[----:B------:R-:W-:Y:S02]  /*b950*/  @!P6 IMAD.IADD R227, R227, 0x1, -R7 ;  /* 0x00000001e3e3e824 */ /* 0x000fe400078e0a07 */
[C---:B------:R-:W-:Y:S02]  /*b960*/  IMAD R239, R7.reuse, R3, R239 ;  /* 0x0000000307ef7224 */ /* 0x040fe400078e02ef */
[----:B------:R-:W-:Y:S01]  /*b970*/  @!P5 IMAD.MOV R227, RZ, RZ, -R227 ;  /* 0x000000ffffe3d224 */ /* 0x000fe200078e0ae3 */
[C---:B------:R-:W-:Y:S01]  /*b980*/  ISETP.GT.U32.AND P5, PT, R7.reuse, R238, PT ;  /* 0x000000ee0700720c */ /* 0x040fe20003fa4070 */
[----:B------:R-:W-:Y:S01]  /*b990*/  IMAD R240, R7, R2, R240 ;  /* 0x0000000207f07224 */ /* 0x000fe200078e02f0 */
[----:B------:R-:W-:Y:S01]  /*b9a0*/  IADD3 R2, R195, 0xf8, RZ ;  /* 0x000000f8c3027810 */ /* 0x000fe20007ffe0ff */
[----:B------:R-:W-:Y:S01]  /*b9b0*/  @!P2 IMAD.IADD R231, R231, 0x1, -R7 ;  /* 0x00000001e7e7a824 */ /* 0x000fe200078e0a07 */
[----:B------:R-:W-:Y:S01]  /*b9c0*/  ISETP.GT.U32.AND P2, PT, R7, R239, PT ;  /* 0x000000ef0700720c */ /* 0x000fe20003f44070 */
[----:B------:R-:W-:Y:S01]  /*b9d0*/  IMAD.HI.U32 R4, R247, R6, RZ ;  /* 0x00000006f7047227 */ /* 0x000fe200078e00ff */
[----:B------:R-:W-:-:S02]  /*b9e0*/  IABS R246, R2 ;  /* 0x0000000200f67213 */ /* 0x000fc40000000000 */
[----:B------:R-:W-:Y:S01]  /*b9f0*/  ISETP.GE.AND P6, PT, R2, RZ, PT ;  /* 0x000000ff0200720c */ /* 0x000fe20003fc6270 */
[----:B------:R-:W-:Y:S02]  /*ba00*/  IMAD.MOV R4, RZ, RZ, -R4 ;  /* 0x000000ffff047224 */ /* 0x000fe400078e0a04 */
[----:B------:R-:W-:-:S04]  /*ba10*/  IMAD.HI.U32 R2, R247, R246, RZ ;  /* 0x000000f6f7027227 */ /* 0x000fc800078e00ff */
[--C-:B------:R-:W-:Y:S01]  /*ba20*/  @!P5 IMAD.IADD R238, R238, 0x1, -R7.reuse ;  /* 0x00000001eeeed824 */ /* 0x100fe200078e0a07 */
[----:B------:R-:W-:Y:S01]  /*ba30*/  ISETP.GT.U32.AND P5, PT, R7, R240, PT ;  /* 0x000000f00700720c */ /* 0x000fe20003fa4070 */
[----:B------:R-:W-:Y:S02]  /*ba40*/  @!P2 IMAD.IADD R239, R239, 0x1, -R7 ;  /* 0x00000001efefa824 */ /* 0x000fe400078e0a07 */
[----:B------:R-:W-:Y:S01]  /*ba50*/  IMAD.MOV R2, RZ, RZ, -R2 ;  /* 0x000000ffff027224 */ /* 0x000fe200078e0a02 */
[----:B------:R-:W-:Y:S01]  /*ba60*/  ISETP.GT.U32.AND P2, PT, R7, R238, PT ;  /* 0x000000ee0700720c */ /* 0x000fe20003f44070 */
[----:B------:R-:W-:Y:S01]  /*ba70*/  @!P1 IMAD.MOV R224, RZ, RZ, -R224 ;  /* 0x000000ffffe09224 */ /* 0x000fe200078e0ae0 */
[----:B------:R-:W-:Y:S01]  /*ba80*/  ISETP.GE.AND P1, PT, R5, RZ, PT ;  /* 0x000000ff0500720c */ /* 0x000fe20003f26270 */
[----:B------:R-:W-:Y:S01]  /*ba90*/  IMAD R246, R7, R2, R246 ;  /* 0x0000000207f67224 */ /* 0x000fe200078e02f6 */
[----:B------:R-:W-:Y:S01]  /*baa0*/  IABS R5, R245 ;  /* 0x000000f500057213 */ /* 0x000fe20000000000 */
[----:B------:R-:W-:-:S02]  /*bab0*/  @!P0 IMAD.MOV R231, RZ, RZ, -R231 ;  /* 0x000000ffffe78224 */ /* 0x000fc400078e0ae7 */
[C---:B------:R-:W-:Y:S01]  /*bac0*/  IMAD R6, R7.reuse, R4, R6 ;  /* 0x0000000407067224 */ /* 0x040fe200078e0206 */
[----:B------:R-:W-:Y:S01]  /*bad0*/  IABS R4, R249 ;  /* 0x000000f900047213 */ /* 0x000fe20000000000 */
[----:B------:R-:W-:Y:S01]  /*bae0*/  @!P5 IMAD.IADD R240, R240, 0x1, -R7 ;  /* 0x00000001f0f0d824 */ /* 0x000fe200078e0a07 */
[----:B------:R-:W-:Y:S01]  /*baf0*/  ISETP.GT.U32.AND P5, PT, R7, R239, PT ;  /* 0x000000ef0700720c */ /* 0x000fe20003fa4070 */
[----:B------:R-:W-:-:S03]  /*bb00*/  IMAD.HI.U32 R3, R247, R5, RZ ;  /* 0x00000005f7037227 */ /* 0x000fc600078e00ff */
[C---:B------:R-:W-:Y:S01]  /*bb10*/  ISETP.GT.U32.AND P0, PT, R7.reuse, R240, PT ;  /* 0x000000f00700720c */ /* 0x040fe20003f04070 */
[----:B------:R-:W-:Y:S01]  /*bb20*/  @!P2 IMAD.IADD R238, R238, 0x1, -R7 ;  /* 0x00000001eeeea824 */ /* 0x000fe200078e0a07 */
[----:B------:R-:W-:Y:S01]  /*bb30*/  ISETP.GT.U32.AND P2, PT, R7, R246, PT ;  /* 0x000000f60700720c */ /* 0x000fe20003f44070 */
[----:B------:R-:W-:-:S04]  /*bb40*/  IMAD.HI.U32 R2, R247, R4, RZ ;  /* 0x00000004f7027227 */ /* 0x000fc800078e00ff */
[----:B------:R-:W-:Y:S02]  /*bb50*/  IMAD.MOV R3, RZ, RZ, -R3 ;  /* 0x000000ffff037224 */ /* 0x000fe400078e0a03 */
[----:B------:R-:W-:Y:S01]  /*bb60*/  @!P5 IMAD.IADD R239, R239, 0x1, -R7 ;  /* 0x00000001efefd824 */ /* 0x000fe200078e0a07 */
[C---:B------:R-:W-:Y:S01]  /*bb70*/  ISETP.GT.U32.AND P5, PT, R7.reuse, R251, PT ;  /* 0x000000fb0700720c */ /* 0x040fe20003fa4070 */
[----:B------:R-:W-:Y:S02]  /*bb80*/  IMAD.MOV R241, RZ, RZ, -R2 ;  /* 0x000000fffff17224 */ /* 0x000fe400078e0a02 */
[C---:B------:R-:W-:Y:S01]  /*bb90*/  IMAD R5, R7.reuse, R3, R5 ;  /* 0x0000000307057224 */ /* 0x040fe200078e0205 */
[----:B------:R-:W-:Y:S01]  /*bba0*/  IABS R3, R250 ;  /* 0x000000fa00037213 */ /* 0x000fe20000000000 */
[----:B------:R-:W-:Y:S01]  /*bbb0*/  @!P0 IMAD.IADD R240, R240, 0x1, -R7 ;  /* 0x00000001f0f08824 */ /* 0x000fe200078e0a07 */
[C---:B------:R-:W-:Y:S01]  /*bbc0*/  ISETP.GT.U32.AND P0, PT, R7.reuse, R6, PT ;  /* 0x000000060700720c */ /* 0x040fe20003f04070 */
[----:B------:R-:W-:-:S02]  /*bbd0*/  IMAD R4, R7, R241, R4 ;  /* 0x000000f107047224 */ /* 0x000fc400078e0204 */
[--C-:B------:R-:W-:Y:S01]  /*bbe0*/  @!P2 IMAD.IADD R246, R246, 0x1, -R7.reuse ;  /* 0x00000001f6f6a824 */ /* 0x100fe200078e0a07 */
[----:B------:R-:W-:Y:S01]  /*bbf0*/  ISETP.GT.U32.AND P2, PT, R7, R5, PT ;  /* 0x000000050700720c */ /* 0x000fe20003f44070 */
[----:B------:R-:W-:Y:S02]  /*bc00*/  @!P4 IMAD.MOV R238, RZ, RZ, -R238 ;  /* 0x000000ffffeec224 */ /* 0x000fe400078e0aee */
[----:B------:R-:W-:Y:S01]  /*bc10*/  @!P5 IMAD.IADD R251, R251, 0x1, -R7 ;  /* 0x00000001fbfbd824 */ /* 0x000fe200078e0a07 */
[C---:B------:R-:W-:Y:S01]  /*bc20*/  ISETP.GT.U32.AND P5, PT, R7.reuse, R4, PT ;  /* 0x000000040700720c */ /* 0x040fe20003fa4070 */
[----:B------:R-:W-:Y:S01]  /*bc30*/  IMAD.MOV.U32 R2, RZ, RZ, R236 ;  /* 0x000000ffff027224 */ /* 0x000fe200078e00ec */
[----:B------:R-:W-:Y:S01]  /*bc40*/  ISETP.GT.U32.AND P4, PT, R7, R246, PT ;  /* 0x000000f60700720c */ /* 0x000fe20003f84070 */
[----:B------:R-:W-:-:S04]  /*bc50*/  IMAD.HI.U32 R242, R247, R3, RZ ;  /* 0x00000003f7f27227 */ /* 0x000fc800078e00ff */
[--C-:B------:R-:W-:Y:S01]  /*bc60*/  @!P0 IMAD.IADD R6, R6, 0x1, -R7.reuse ;  /* 0x0000000106068824 */ /* 0x100fe200078e0a07 */
[----:B------:R-:W-:Y:S01]  /*bc70*/  ISETP.GE.AND P0, PT, R237, RZ, PT ;  /* 0x000000ffed00720c */ /* 0x000fe20003f06270 */
[----:B------:R-:W-:Y:S01]  /*bc80*/  @!P2 IMAD.IADD R5, R5, 0x1, -R7 ;  /* 0x000000010505a824 */ /* 0x000fe200078e0a07 */
[C---:B------:R-:W-:Y:S01]  /*bc90*/  ISETP.GT.U32.AND P2, PT, R7.reuse, R251, PT ;  /* 0x000000fb0700720c */ /* 0x040fe20003f44070 */
[----:B------:R-:W-:Y:S01]  /*bca0*/  @!P3 IMAD.MOV R239, RZ, RZ, -R239 ;  /* 0x000000ffffefb224 */ /* 0x000fe200078e0aef */
[----:B------:R-:W-:Y:S01]  /*bcb0*/  ISETP.GT.U32.AND P3, PT, R7, R6, PT ;  /* 0x000000060700720c */ /* 0x000fe20003f64070 */
[----:B------:R-:W-:Y:S02]  /*bcc0*/  @!P5 IMAD.IADD R4, R4, 0x1, -R7 ;  /* 0x000000010404d824 */ /* 0x000fe400078e0a07 */
[----:B------:R-:W-:-:S03]  /*bcd0*/  IMAD.HI.U32 R241, R247, R2, RZ ;  /* 0x00000002f7f17227 */ /* 0x000fc600078e00ff */
[C---:B------:R-:W-:Y:S01]  /*bce0*/  ISETP.GT.U32.AND P5, PT, R7.reuse, R4, PT ;  /* 0x000000040700720c */ /* 0x040fe20003fa4070 */
[----:B------:R-:W-:Y:S02]  /*bcf0*/  IMAD.MOV R244, RZ, RZ, -R242 ;  /* 0x000000fffff47224 */ /* 0x000fe400078e0af2 */
[----:B------:R-:W-:Y:S01]  /*bd00*/  @!P1 IMAD.MOV R240, RZ, RZ, -R240 ;  /* 0x000000fffff09224 */ /* 0x000fe200078e0af0 */
[C---:B------:R-:W-:Y:S01]  /*bd10*/  ISETP.GT.U32.AND P1, PT, R7.reuse, R5, PT ;  /* 0x000000050700720c */ /* 0x040fe20003f24070 */
[----:B------:R-:W-:Y:S02]  /*bd20*/  IMAD.MOV R242, RZ, RZ, -R241 ;  /* 0x000000fffff27224 */ /* 0x000fe400078e0af1 */
[C---:B------:R-:W-:Y:S02]  /*bd30*/  IMAD R3, R7.reuse, R244, R3 ;  /* 0x000000f407037224 */ /* 0x040fe400078e0203 */
[C---:B------:R-:W-:Y:S02]  /*bd40*/  IMAD R2, R7.reuse, R242, R2 ;  /* 0x000000f207027224 */ /* 0x040fe400078e0202 */
[--C-:B------:R-:W-:Y:S01]  /*bd50*/  @!P4 IMAD.IADD R246, R246, 0x1, -R7.reuse ;  /* 0x00000001f6f6c824 */ /* 0x100fe200078e0a07 */
[C---:B------:R-:W-:Y:S01]  /*bd60*/  ISETP.GT.U32.AND P4, PT, R7.reuse, R3, PT ;  /* 0x000000030700720c */ /* 0x040fe20003f84070 */
[--C-:B------:R-:W-:Y:S01]  /*bd70*/  @!P3 IMAD.IADD R6, R6, 0x1, -R7.reuse ;  /* 0x000000010606b824 */ /* 0x100fe200078e0a07 */
[----:B------:R-:W-:Y:S01]  /*bd80*/  ISETP.GT.U32.AND P3, PT, R7, R2, PT ;  /* 0x000000020700720c */ /* 0x000fe20003f64070 */
[--C-:B------:R-:W-:Y:S01]  /*bd90*/  @!P5 IMAD.IADD R4, R4, 0x1, -R7.reuse ;  /* 0x000000010404d824 */ /* 0x100fe200078e0a07 */
[----:B------:R-:W-:Y:S01]  /*bda0*/  ISETP.NE.AND P5, PT, RZ, c[0x0][0x178], PT ;  /* 0x00005e00ff007a0c */ /* 0x000fe20003fa5270 */
[----:B------:R-:W-:Y:S01]  /*bdb0*/  @!P1 IMAD.IADD R5, R5, 0x1, -R7 ;  /* 0x0000000105059824 */ /* 0x000fe200078e0a07 */
[----:B------:R-:W-:Y:S01]  /*bdc0*/  ISETP.GE.AND P1, PT, R34, RZ, PT ;  /* 0x000000ff2200720c */ /* 0x000fe20003f26270 */
[----:B--2---:R-:W-:-:S02]  /*bdd0*/  IMAD.MOV.U32 R37, RZ, RZ, R28 ;  /* 0x000000ffff257224 */ /* 0x004fc400078e001c */
[----:B------:R-:W-:Y:S02]  /*bde0*/  IMAD.MOV.U32 R28, RZ, RZ, R29 ;  /* 0x000000ffff1c7224 */ /* 0x000fe400078e001d */
[----:B------:R-:W-:Y:S02]  /*bdf0*/  IMAD.MOV.U32 R29, RZ, RZ, R26 ;  /* 0x000000ffff1d7224 */ /* 0x000fe400078e001a */
[--C-:B------:R-:W-:Y:S01]  /*be00*/  @!P4 IMAD.IADD R3, R3, 0x1, -R7.reuse ;  /* 0x000000010303c824 */ /* 0x100fe200078e0a07 */
[----:B------:R-:W-:Y:S01]  /*be10*/  ISETP.GE.AND P4, PT, R245, RZ, PT ;  /* 0x000000fff500720c */ /* 0x000fe20003f86270 */
[----:B------:R-:W-:Y:S02]  /*be20*/  @!P3 IMAD.IADD R2, R2, 0x1, -R7 ;  /* 0x000000010202b824 */ /* 0x000fe400078e0a07 */
[----:B------:R-:W-:Y:S01]  /*be30*/  IMAD.MOV.U32 R34, RZ, RZ, R31 ;  /* 0x000000ffff227224 */ /* 0x000fe200078e001f */
[C---:B------:R-:W-:Y:S01]  /*be40*/  ISETP.GT.U32.AND P3, PT, R7.reuse, R3, PT ;  /* 0x000000030700720c */ /* 0x040fe20003f64070 */
[----:B------:R-:W-:Y:S01]  /*be50*/  @!P1 IMAD.MOV R0, RZ, RZ, -R0 ;  /* 0x000000ffff009224 */ /* 0x000fe200078e0a00 */
[----:B------:R-:W-:Y:S01]  /*be60*/  ISETP.GT.U32.AND P1, PT, R7, R2, PT ;  /* 0x000000020700720c */ /* 0x000fe20003f24070 */
[----:B------:R-:W-:Y:S01]  /*be70*/  IMAD.MOV.U32 R26, RZ, RZ, R22 ;  /* 0x000000ffff1a7224 */ /* 0x000fe200078e0016 */
[----:B------:R-:W-:Y:S01]  /*be80*/  @!P5 LOP3.LUT R0, RZ, c[0x0][0x178], RZ, 0x33, !PT ;  /* 0x00005e00ff00da12 */ /* 0x000fe200078e33ff */
[----:B------:R-:W-:Y:S01]  /*be90*/  IMAD.MOV.U32 R31, RZ, RZ, R27 ;  /* 0x000000ffff1f7224 */ /* 0x000fe200078e001b */
[----:B------:R-:W-:Y:S01]  /*bea0*/  ISETP.GE.AND P5, PT, R249, RZ, PT ;  /* 0x000000fff900720c */ /* 0x000fe20003fa6270 */
[----:B------:R-:W-:Y:S01]  /*beb0*/  IMAD.MOV.U32 R22, RZ, RZ, R248 ;  /* 0x000000ffff167224 */ /* 0x000fe200078e00f8 */
[----:B------:R-:W-:Y:S01]  /*bec0*/  IABS R248, R195 ;  /* 0x000000c300f87213 */ /* 0x000fe20000000000 */
[----:B------:R-:W-:-:S02]  /*bed0*/  IMAD.MOV.U32 R27, RZ, RZ, R252 ;  /* 0x000000ffff1b7224 */ /* 0x000fc400078e00fc */
[----:B------:R-:W-:Y:S02]  /*bee0*/  IMAD R252, R0, c[0x0][0x184], RZ ;  /* 0x0000610000fc7a24 */ /* 0x000fe400078e02ff */
[----:B------:R-:W-:Y:S02]  /*bef0*/  IMAD.MOV.U32 R175, RZ, RZ, c[0x0][0x188] ;  /* 0x00006200ffaf7624 */ /* 0x000fe400078e00ff */
[----:B---3--:R-:W-:Y:S02]  /*bf00*/  IMAD R42, R198, c[0x0][0x188], RZ ;  /* 0x00006200c62a7a24 */ /* 0x008fe400078e02ff */
[----:B------:R-:W-:-:S04]  /*bf10*/  IMAD.HI.U32 R247, R247, R248, RZ ;  /* 0x000000f8f7f77227 */ /* 0x000fc800078e00ff */
[----:B------:R-:W-:Y:S01]  /*bf20*/  @!P3 IMAD.IADD R3, R3, 0x1, -R7 ;  /* 0x000000010303b824 */ /* 0x000fe200078e0a07 */
[C---:B------:R-:W-:Y:S01]  /*bf30*/  LEA R249, P3, R252.reuse, c[0x0][0x160], 0x2 ;  /* 0x00005800fcf97a11 */ /* 0x040fe200078610ff */
[C---:B------:R-:W-:Y:S02]  /*bf40*/  IMAD R39, R175.reuse, 0x2, R42 ;  /* 0x00000002af277824 */ /* 0x040fe400078e022a */
[----:B------:R-:W-:Y:S01]  /*bf50*/  IMAD.MOV R43, RZ, RZ, -R247 ;  /* 0x000000ffff2b7224 */ /* 0x000fe200078e0af7 */
[----:B------:R-:W-:Y:S01]  /*bf60*/  LEA.HI.X.SX32 R252, R252, c[0x0][0x164], 0x2, P3 ;  /* 0x00005900fcfc7a11 */ /* 0x000fe200018f16ff */
[----:B------:R-:W-:Y:S01]  /*bf70*/  @!P1 IMAD.IADD R2, R2, 0x1, -R7 ;  /* 0x0000000102029824 */ /* 0x000fe200078e0a07 */
[-C--:B----4-:R-:W-:Y:S01]  /*bf80*/  LEA R44, P1, R42, R249.reuse, 0x2 ;  /* 0x000000f92a2c7211 */ /* 0x090fe200078210ff */
[----:B------:R-:W-:Y:S01]  /*bf90*/  IMAD R38, R175, 0x2, R39 ;  /* 0x00000002af267824 */ /* 0x000fe200078e0227 */
[----:B------:R-:W-:Y:S01]  /*bfa0*/  LEA R42, P3, R39, R249, 0x2 ;  /* 0x000000f9272a7211 */ /* 0x000fe200078610ff */
[----:B------:R-:W-:-:S02]  /*bfb0*/  IMAD R39, R198, c[0x0][0x188], RZ ;  /* 0x00006200c6277a24 */ /* 0x000fc400078e02ff */
[----:B------:R-:W-:Y:S02]  /*bfc0*/  IMAD R0, R7, R43, R248 ;  /* 0x0000002b07007224 */ /* 0x000fe400078e02f8 */
[C---:B------:R-:W-:Y:S02]  /*bfd0*/  IMAD R43, R198.reuse, c[0x0][0x188], RZ ;  /* 0x00006200c62b7a24 */ /* 0x040fe400078e02ff */
[----:B------:R-:W-:Y:S01]  /*bfe0*/  @!P2 IMAD.IADD R251, R251, 0x1, -R7 ;  /* 0x00000001fbfba824 */ /* 0x000fe200078e0a07 */
[----:B------:R-:W-:Y:S01]  /*bff0*/  ISETP.GE.AND P2, PT, R243, RZ, PT ;  /* 0x000000fff300720c */ /* 0x000fe20003f46270 */
[C---:B------:R-:W-:Y:S02]  /*c000*/  IMAD R39, R175.reuse, 0x2, R39 ;  /* 0x00000002af277824 */ /* 0x040fe400078e0227 */
[----:B------:R-:W-:Y:S02]  /*c010*/  IMAD R45, R198, c[0x0][0x188], RZ ;  /* 0x00006200c62d7a24 */ /* 0x000fe400078e02ff */
[----:B------:R-:W-:-:S02]  /*c020*/  IMAD R41, R175, 0x2, R38 ;  /* 0x00000002af297824 */ /* 0x000fc400078e0226 */
[----:B------:R-:W-:Y:S01]  /*c030*/  IMAD R43, R175, 0x2, R43 ;  /* 0x00000002af2b7824 */ /* 0x000fe200078e022b */
[-C--:B------:R-:W-:Y:S01]  /*c040*/  LEA.HI.X.SX32 R45, R45, R252.reuse, 0x2, P1 ;  /* 0x000000fc2d2d7211 */ /* 0x080fe200008f16ff */
[----:B------:R-:W-:Y:S01]  /*c050*/  @!P0 IMAD.MOV R251, RZ, RZ, -R251 ;  /* 0x000000fffffb8224 */ /* 0x000fe200078e0afb */
[----:B------:R-:W-:Y:S01]  /*c060*/  LEA R38, P0, R38, R249, 0x2 ;  /* 0x000000f926267211 */ /* 0x000fe200078010ff */
[----:B------:R-:W-:Y:S01]  /*c070*/  IMAD R39, R175, 0x2, R39 ;  /* 0x00000002af277824 */ /* 0x000fe200078e0227 */
[-C--:B------:R-:W-:Y:S01]  /*c080*/  LEA.HI.X.SX32 R43, R43, R252.reuse, 0x2, P3 ;  /* 0x000000fc2b2b7211 */ /* 0x080fe200018f16ff */
[----:B------:R-:W-:Y:S01]  /*c090*/  IMAD R40, R175, 0x2, R41 ;  /* 0x00000002af287824 */ /* 0x000fe200078e0229 */
[----:B------:R1:W-:Y:S01]  /*c0a0*/  STL.64 [R1+0x628], R44 ;  /* 0x0006282c01007387 */ /* 0x0003e20000100a00 */
[----:B------:R-:W-:Y:S01]  /*c0b0*/  IMAD.MOV.U32 R25, RZ, RZ, R187 ;  /* 0x000000ffff197224 */ /* 0x000fe200078e00bb */
[----:B------:R-:W-:Y:S01]  /*c0c0*/  LEA.HI.X.SX32 R39, R39, R252, 0x2, P0 ;  /* 0x000000fc27277211 */ /* 0x000fe200000f16ff */
[----:B------:R-:W-:Y:S01]  /*c0d0*/  IMAD R36, R175, 0x2, R40 ;  /* 0x00000002af247824 */ /* 0x000fe200078e0228 */
[----:B------:R2:W-:Y:S01]  /*c0e0*/  STL.64 [R1+0x620], R42 ;  /* 0x0006202a01007387 */ /* 0x0005e20000100a00 */
[----:B------:R-:W-:-:S02]  /*c0f0*/  IMAD.MOV.U32 R20, RZ, RZ, R188 ;  /* 0x000000ffff147224 */ /* 0x000fc400078e00bc */
[C---:B------:R-:W-:Y:S01]  /*c100*/  IMAD R180, R175.reuse, 0x2, R36 ;  /* 0x00000002afb47824 */ /* 0x040fe200078e0224 */
[----:B------:R3:W-:Y:S01]  /*c110*/  STL.64 [R1+0x618], R38 ;  /* 0x0006182601007387 */ /* 0x0007e20000100a00 */
[----:B------:R-:W-:Y:S02]  /*c120*/  IMAD.MOV.U32 R18, RZ, RZ, R189 ;  /* 0x000000ffff127224 */ /* 0x000fe400078e00bd */
[----:B------:R-:W-:Y:S01]  /*c130*/  IMAD R181, R175, 0x2, R180 ;  /* 0x00000002afb57824 */ /* 0x000fe200078e02b4 */
[-C--:B-1----:R-:W-:Y:S01]  /*c140*/  LEA R44, P1, R41, R249.reuse, 0x2 ;  /* 0x000000f9292c7211 */ /* 0x082fe200078210ff */
[----:B------:R-:W-:Y:S02]  /*c150*/  IMAD.MOV.U32 R14, RZ, RZ, R193 ;  /* 0x000000ffff0e7224 */ /* 0x000fe400078e00c1 */
[----:B------:R-:W-:Y:S01]  /*c160*/  IMAD R182, R175, 0x2, R181 ;  /* 0x00000002afb67824 */ /* 0x000fe200078e02b5 */
[-C--:B--2---:R-:W-:Y:S01]  /*c170*/  LEA R42, P3, R40, R249.reuse, 0x2 ;  /* 0x000000f9282a7211 */ /* 0x084fe200078610ff */
[----:B------:R-:W-:Y:S01]  /*c180*/  IMAD.MOV.U32 R43, RZ, RZ, R40 ;  /* 0x000000ffff2b7224 */ /* 0x000fe200078e0028 */
[-C--:B------:R-:W-:Y:S01]  /*c190*/  LEA.HI.X.SX32 R45, R41, R252.reuse, 0x2, P1 ;  /* 0x000000fc292d7211 */ /* 0x080fe200008f16ff */
[----:B------:R-:W-:Y:S01]  /*c1a0*/  IMAD R183, R175, 0x2, R182 ;  /* 0x00000002afb77824 */ /* 0x000fe200078e02b6 */
[CC--:B---3--:R-:W-:Y:S01]  /*c1b0*/  LEA R38, P0, R36.reuse, R249.reuse, 0x2 ;  /* 0x000000f924267211 */ /* 0x0c8fe200078010ff */
[----:B------:R-:W-:Y:S01]  /*c1c0*/  IMAD.MOV.U32 R12, RZ, RZ, R197 ;  /* 0x000000ffff0c7224 */ /* 0x000fe200078e00c5 */
[-C--:B------:R-:W-:Y:S01]  /*c1d0*/  LEA.HI.X.SX32 R43, R43, R252.reuse, 0x2, P3 ;  /* 0x000000fc2b2b7211 */ /* 0x080fe200018f16ff */
[----:B------:R1:W-:Y:S01]  /*c1e0*/  STL.64 [R1+0x610], R44 ;  /* 0x0006102c01007387 */ /* 0x0003e20000100a00 */
[----:B------:R-:W-:Y:S01]  /*c1f0*/  LEA.HI.X.SX32 R39, R36, R252, 0x2, P0 ;  /* 0x000000fc24277211 */ /* 0x000fe200000f16ff */
[----:B------:R-:W-:Y:S01]  /*c200*/  IMAD R187, R175, 0x2, R183 ;  /* 0x00000002afbb7824 */ /* 0x000fe200078e02b7 */
[----:B------:R-:W-:Y:S01]  /*c210*/  LEA R40, P1, R180, R249, 0x2 ;  /* 0x000000f9b4287211 */ /* 0x000fe200078210ff */
[----:B------:R-:W-:-:S02]  /*c220*/  IMAD.MOV.U32 R17, RZ, RZ, R199 ;  /* 0x000000ffff117224 */ /* 0x000fc400078e00c7 */
[C---:B------:R-:W-:Y:S02]  /*c230*/  IMAD R188, R175.reuse, 0x2, R187 ;  /* 0x00000002afbc7824 */ /* 0x040fe400078e02bb */
[----:B------:R-:W-:Y:S02]  /*c240*/  IMAD.MOV.U32 R15, RZ, RZ, R200 ;  /* 0x000000ffff0f7224 */ /* 0x000fe400078e00c8 */
[----:B------:R-:W-:Y:S01]  /*c250*/  IMAD.MOV.U32 R13, RZ, RZ, R201 ;  /* 0x000000ffff0d7224 */ /* 0x000fe200078e00c9 */
[----:B-1----:R-:W2:Y:S01]  /*c260*/  LDL.LU.64 R44, [R1+0xdb8] ;  /* 0x000db800012c7983 */ /* 0x002ea20000300a00 */
[----:B------:R-:W-:Y:S01]  /*c270*/  LEA.HI.X.SX32 R41, R180, R252, 0x2, P1 ;  /* 0x000000fcb4297211 */ /* 0x000fe200008f16ff */
[C---:B------:R-:W-:Y:S02]  /*c280*/  IMAD R189, R175.reuse, 0x2, R188 ;  /* 0x00000002afbd7824 */ /* 0x040fe400078e02bc */
[----:B------:R1:W-:Y:S01]  /*c290*/  STL.64 [R1+0x608], R42 ;  /* 0x0006082a01007387 */ /* 0x0003e20000100a00 */
[----:B------:R-:W-:Y:S01]  /*c2a0*/  @!P6 IMAD.MOV R246, RZ, RZ, -R246 ;  /* 0x000000fffff6e224 */ /* 0x000fe200078e0af6 */
[----:B------:R-:W-:Y:S01]  /*c2b0*/  ISETP.GE.AND P6, PT, R250, RZ, PT ;  /* 0x000000fffa00720c */ /* 0x000fe20003fc6270 */
[C---:B------:R-:W-:Y:S01]  /*c2c0*/  IMAD R193, R175.reuse, 0x2, R189 ;  /* 0x00000002afc17824 */ /* 0x040fe200078e02bd */
[----:B------:R3:W-:Y:S03]  /*c2d0*/  STL.64 [R1+0x600], R38 ;  /* 0x0006002601007387 */ /* 0x0007e60000100a00 */
[----:B------:R-:W-:-:S04]  /*c2e0*/  IMAD R197, R175, 0x2, R193 ;  /* 0x00000002afc57824 */ /* 0x000fc800078e02c1 */
[----:B------:R-:W-:Y:S01]  /*c2f0*/  IMAD R199, R175, 0x2, R197 ;  /* 0x00000002afc77824 */ /* 0x000fe200078e02c5 */
[----:B-1----:R-:W-:-:S03]  /*c300*/  LEA R42, P3, R181, R249, 0x2 ;  /* 0x000000f9b52a7211 */ /* 0x002fc600078610ff */
[----:B------:R-:W-:Y:S01]  /*c310*/  IMAD R200, R175, 0x2, R199 ;  /* 0x00000002afc87824 */ /* 0x000fe200078e02c7 */
[----:B---3--:R-:W3:Y:S01]  /*c320*/  LDL.LU R39, [R1+0xdb0] ;  /* 0x000db00001277983 */ /* 0x008ee20000300800 */
[----:B------:R-:W-:Y:S02]  /*c330*/  LEA R38, P0, R182, R249, 0x2 ;  /* 0x000000f9b6267211 */ /* 0x000fe400078010ff */
[----:B------:R-:W-:Y:S01]  /*c340*/  LEA.HI.X.SX32 R43, R181, R252, 0x2, P3 ;  /* 0x000000fcb52b7211 */ /* 0x000fe200018f16ff */
[C---:B------:R-:W-:Y:S02]  /*c350*/  IMAD R201, R175.reuse, 0x2, R200 ;  /* 0x00000002afc97824 */ /* 0x040fe400078e02c8 */
[----:B------:R-:W-:Y:S01]  /*c360*/  STL [R1+0x5e8], R38 ;  /* 0x0005e82601007387 */ /* 0x000fe20000100800 */
[----:B------:R-:W-:Y:S02]  /*c370*/  IMAD.MOV.U32 R180, RZ, RZ, R38 ;  /* 0x000000ffffb47224 */ /* 0x000fe400078e0026 */
[C---:B------:R-:W-:Y:S01]  /*c380*/  IMAD R203, R175.reuse, 0x2, R201 ;  /* 0x00000002afcb7824 */ /* 0x040fe200078e02c9 */
[----:B------:R-:W-:Y:S03]  /*c390*/  STL.64 [R1+0x5f8], R40 ;  /* 0x0005f82801007387 */ /* 0x000fe60000100a00 */
[----:B------:R-:W-:Y:S01]  /*c3a0*/  IMAD R205, R175, 0x2, R203 ;  /* 0x00000002afcd7824 */ /* 0x000fe200078e02cb */
[----:B------:R1:W-:Y:S01]  /*c3b0*/  STL.64 [R1+0x5f0], R42 ;  /* 0x0005f02a01007387 */ /* 0x0003e20000100a00 */
[----:B---3--:R-:W-:-:S03]  /*c3c0*/  IMAD.MOV.U32 R181, RZ, RZ, R39 ;  /* 0x000000ffffb57224 */ /* 0x008fc600078e0027 */
[----:B-1----:R-:W3:Y:S01]  /*c3d0*/  LDL.LU.64 R42, [R1+0xda8] ;  /* 0x000da800012a7983 */ /* 0x002ee20000300a00 */
[-C--:B------:R-:W-:Y:S01]  /*c3e0*/  LEA R40, P1, R183, R249.reuse, 0x2 ;  /* 0x000000f9b7287211 */ /* 0x080fe200078210ff */
[----:B------:R-:W-:Y:S02]  /*c3f0*/  IMAD R206, R175, 0x2, R205 ;  /* 0x00000002afce7824 */ /* 0x000fe400078e02cd */
[----:B------:R-:W4:Y:S01]  /*c400*/  LDL.LU R39, [R1+0xda0] ;  /* 0x000da00001277983 */ /* 0x000f220000300800 */
[-C--:B------:R-:W-:Y:S01]  /*c410*/  LEA R38, P3, R187, R249.reuse, 0x2 ;  /* 0x000000f9bb267211 */ /* 0x080fe200078610ff */
[----:B------:R-:W-:Y:S01]  /*c420*/  IMAD R207, R175, 0x2, R206 ;  /* 0x00000002afcf7824 */ /* 0x000fe200078e02ce */
[-C--:B------:R-:W-:Y:S02]  /*c430*/  LEA.HI.X.SX32 R181, R182, R252.reuse, 0x2, P0 ;  /* 0x000000fcb6b57211 */ /* 0x080fe400000f16ff */
[----:B------:R-:W-:Y:S01]  /*c440*/  LEA R180, P0, R188, R249, 0x2 ;  /* 0x000000f9bcb47211 */ /* 0x000fe200078010ff */
[----:B------:R1:W-:Y:S01]  /*c450*/  STL [R1+0x5d8], R38 ;  /* 0x0005d82601007387 */ /* 0x0003e20000100800 */
[----:B------:R-:W-:Y:S01]  /*c460*/  LEA.HI.X.SX32 R41, R183, R252, 0x2, P1 ;  /* 0x000000fcb7297211 */ /* 0x000fe200008f16ff */
[----:B------:R-:W-:-:S02]  /*c470*/  IMAD.MOV.U32 R182, RZ, RZ, R38 ;  /* 0x000000ffffb67224 */ /* 0x000fc400078e0026 */
[----:B------:R5:W-:Y:S01]  /*c480*/  STL [R1+0x5ec], R181 ;  /* 0x0005ecb501007387 */ /* 0x000be20000100800 */
[----:B------:R-:W-:Y:S01]  /*c490*/  IMAD R208, R175, 0x2, R207 ;  /* 0x00000002afd07824 */ /* 0x000fe200078e02cf */
[----:B-1----:R-:W-:Y:S02]  /*c4a0*/  LEA R38, P1, R189, R249, 0x2 ;  /* 0x000000f9bd267211 */ /* 0x002fe400078210ff */
[----:B------:R1:W-:Y:S01]  /*c4b0*/  STL.64 [R1+0x5e0], R40 ;  /* 0x0005e02801007387 */ /* 0x0003e20000100a00 */
[----:B------:R-:W-:Y:S01]  /*c4c0*/  IMAD R209, R175, 0x2, R208 ;  /* 0x00000002afd17824 */ /* 0x000fe200078e02d0 */
[----:B-----5:R-:W-:-:S03]  /*c4d0*/  LEA.HI.X.SX32 R181, R188, R252, 0x2, P0 ;  /* 0x000000fcbcb57211 */ /* 0x020fc600000f16ff */
[----:B------:R-:W-:-:S04]  /*c4e0*/  IMAD R210, R175, 0x2, R209 ;  /* 0x00000002afd27824 */ /* 0x000fc800078e02d1 */
[C---:B------:R-:W-:Y:S01]  /*c4f0*/  IMAD R214, R175.reuse, 0x2, R210 ;  /* 0x00000002afd67824 */ /* 0x040fe200078e02d2 */
[----:B-1----:R-:W5:Y:S03]  /*c500*/  LDL.LU.64 R40, [R1+0xd98] ;  /* 0x000d980001287983 */ /* 0x002f660000300a00 */
[----:B------:R-:W-:-:S04]  /*c510*/  IMAD R215, R175, 0x2, R214 ;  /* 0x00000002afd77824 */ /* 0x000fc800078e02d6 */
        /* <DEDUP_REMOVED lines=22> */
[----:B------:R-:W-:Y:S02]  /*c680*/  IMAD R250, R175, 0x2, R248 ;  /* 0x00000002affa7824 */ /* 0x000fe400078e02f8 */
[----:B----4-:R-:W-:Y:S01]  /*c690*/  IMAD.MOV.U32 R183, RZ, RZ, R39 ;  /* 0x000000ffffb77224 */ /* 0x010fe200078e0027 */
[-C--:B------:R-:W-:Y:S02]  /*c6a0*/  LEA.HI.X.SX32 R183, R187, R252.reuse, 0x2, P3 ;  /* 0x000000fcbbb77211 */ /* 0x080fe400018f16ff */
[-C--:B------:R-:W-:Y:S02]  /*c6b0*/  LEA R182, P3, R193, R249.reuse, 0x2 ;  /* 0x000000f9c1b67211 */ /* 0x080fe400078610ff */
[----:B------:R-:W-:Y:S01]  /*c6c0*/  LEA.HI.X.SX32 R39, R189, R252, 0x2, P1 ;  /* 0x000000fcbd277211 */ /* 0x000fe200008f16ff */
[----:B------:R1:W-:Y:S01]  /*c6d0*/  STL [R1+0x5dc], R183 ;  /* 0x0005dcb701007387 */ /* 0x0003e20000100800 */
[----:B------:R-:W-:-:S03]  /*c6e0*/  LEA R188, P1, R199, R249, 0x2 ;  /* 0x000000f9c7bc7211 */ /* 0x000fc600078210ff */
[----:B------:R4:W-:Y:S01]  /*c6f0*/  STL.64 [R1+0x5d0], R180 ;  /* 0x0005d0b401007387 */ /* 0x0009e20000100a00 */
[----:B-1----:R-:W-:-:S03]  /*c700*/  LEA.HI.X.SX32 R183, R193, R252, 0x2, P3 ;  /* 0x000000fcc1b77211 */ /* 0x002fc600018f16ff */
[----:B------:R1:W-:Y:S01]  /*c710*/  STL.64 [R1+0x5c8], R38 ;  /* 0x0005c82601007387 */ /* 0x0003e20000100a00 */
[-C--:B----4-:R-:W-:Y:S02]  /*c720*/  LEA R180, P0, R197, R249.reuse, 0x2 ;  /* 0x000000f9c5b47211 */ /* 0x090fe400078010ff */
[-C--:B------:R-:W-:Y:S02]  /*c730*/  LEA.HI.X.SX32 R189, R199, R252.reuse, 0x2, P1 ;  /* 0x000000fcc7bd7211 */ /* 0x080fe400008f16ff */
[----:B------:R-:W-:Y:S01]  /*c740*/  LEA.HI.X.SX32 R181, R197, R252, 0x2, P0 ;  /* 0x000000fcc5b57211 */ /* 0x000fe200000f16ff */
[----:B-1----:R-:W4:Y:S04]  /*c750*/  LDL.LU.64 R38, [R1+0xd90] ;  /* 0x000d900001267983 */ /* 0x002f280000300a00 */
[----:B------:R1:W-:Y:S01]  /*c760*/  STL.64 [R1+0x5c0], R182 ;  /* 0x0005c0b601007387 */ /* 0x0003e20000100a00 */
[----:B------:R-:W-:-:S03]  /*c770*/  LEA R36, P0, R201, R249, 0x2 ;  /* 0x000000f9c9247211 */ /* 0x000fc600078010ff */
[----:B------:R2:W-:Y:S01]  /*c780*/  STL.64 [R1+0x5b8], R180 ;  /* 0x0005b8b401007387 */ /* 0x0005e20000100a00 */
[----:B-1----:R-:W-:-:S03]  /*c790*/  LEA R182, P3, R200, R249, 0x2 ;  /* 0x000000f9c8b67211 */ /* 0x002fc600078610ff */
[----:B------:R1:W-:Y:S01]  /*c7a0*/  STL.64 [R1+0x5b0], R188 ;  /* 0x0005b0bc01007387 */ /* 0x0003e20000100a00 */
[-C--:B------:R-:W-:Y:S01]  /*c7b0*/  LEA.HI.X.SX32 R183, R200, R252.reuse, 0x2, P3 ;  /* 0x000000fcc8b77211 */ /* 0x080fe200018f16ff */
[----:B--2---:R-:W-:Y:S01]  /*c7c0*/  IMAD.MOV.U32 R180, RZ, RZ, R37 ;  /* 0x000000ffffb47224 */ /* 0x004fe200078e0025 */
[----:B------:R-:W-:Y:S01]  /*c7d0*/  LEA.HI.X.SX32 R37, R201, R252, 0x2, P0 ;  /* 0x000000fcc9257211 */ /* 0x000fe200000f16ff */
[----:B------:R-:W-:Y:S02]  /*c7e0*/  IMAD.MOV.U32 R181, RZ, RZ, R34 ;  /* 0x000000ffffb57224 */ /* 0x000fe400078e0022 */
[----:B------:R2:W-:Y:S01]  /*c7f0*/  STL.64 [R1+0x5a8], R182 ;  /* 0x0005a8b601007387 */ /* 0x0005e20000100a00 */
[----:B-1----:R-:W-:-:S03]  /*c800*/  LEA R188, P1, R203, R249, 0x2 ;  /* 0x000000f9cbbc7211 */ /* 0x002fc600078210ff */
[----:B------:R1:W-:Y:S01]  /*c810*/  STL.64 [R1+0x5a0], R36 ;  /* 0x0005a02401007387 */ /* 0x0003e20000100a00 */
[----:B------:R-:W-:Y:S01]  /*c820*/  LEA.HI.X.SX32 R189, R203, R252, 0x2, P1 ;  /* 0x000000fccbbd7211 */ /* 0x000fe200008f16ff */
[----:B--2---:R-:W-:Y:S02]  /*c830*/  IMAD.MOV.U32 R182, RZ, RZ, R180 ;  /* 0x000000ffffb67224 */ /* 0x004fe400078e00b4 */
[----:B------:R-:W-:Y:S02]  /*c840*/  IMAD.MOV.U32 R180, RZ, RZ, R35 ;  /* 0x000000ffffb47224 */ /* 0x000fe400078e0023 */
[----:B------:R-:W-:Y:S01]  /*c850*/  IMAD.MOV.U32 R183, RZ, RZ, R181 ;  /* 0x000000ffffb77224 */ /* 0x000fe200078e00b5 */
[----:B-1----:R-:W2:Y:S01]  /*c860*/  LDL.LU.64 R36, [R1+0xd88] ;  /* 0x000d880001247983 */ /* 0x002ea20000300a00 */
[----:B------:R-:W-:Y:S02]  /*c870*/  IMAD.MOV.U32 R181, RZ, RZ, R32 ;  /* 0x000000ffffb57224 */ /* 0x000fe400078e0020 */
[----:B------:R-:W-:Y:S01]  /*c880*/  IMAD.MOV.U32 R187, RZ, RZ, R182 ;  /* 0x000000ffffbb7224 */ /* 0x000fe200078e00b6 */
[-C--:B------:R-:W-:Y:S01]  /*c890*/  LEA R34, P3, R205, R249.reuse, 0x2 ;  /* 0x000000f9cd227211 */ /* 0x080fe200078610ff */
[----:B------:R-:W-:Y:S01]  /*c8a0*/  IMAD.MOV.U32 R182, RZ, RZ, R180 ;  /* 0x000000ffffb67224 */ /* 0x000fe200078e00b4 */
[----:B------:R1:W-:Y:S01]  /*c8b0*/  STL.64 [R1+0x598], R188 ;  /* 0x000598bc01007387 */ /* 0x0003e20000100a00 */
[----:B------:R-:W-:Y:S01]  /*c8c0*/  IMAD.MOV.U32 R180, RZ, RZ, R33 ;  /* 0x000000ffffb47224 */ /* 0x000fe200078e0021 */
[----:B------:R-:W-:-:S02]  /*c8d0*/  LEA R32, P0, R206, R249, 0x2 ;  /* 0x000000f9ce207211 */ /* 0x000fc400078010ff */
[-C--:B------:R-:W-:Y:S02]  /*c8e0*/  LEA.HI.X.SX32 R35, R205, R252.reuse, 0x2, P3 ;  /* 0x000000fccd237211 */ /* 0x080fe400018f16ff */
[----:B------:R-:W-:Y:S01]  /*c8f0*/  LEA.HI.X.SX32 R33, R206, R252, 0x2, P0 ;  /* 0x000000fcce217211 */ /* 0x000fe200000f16ff */
[----:B-1----:R-:W-:Y:S02]  /*c900*/  IMAD.MOV.U32 R188, RZ, RZ, R181 ;  /* 0x000000ffffbc7224 */ /* 0x002fe400078e00b5 */
[----:B------:R-:W-:Y:S02]  /*c910*/  IMAD.MOV.U32 R189, RZ, RZ, R187 ;  /* 0x000000ffffbd7224 */ /* 0x000fe400078e00bb */
[----:B------:R-:W-:Y:S02]  /*c920*/  IMAD.MOV.U32 R181, RZ, RZ, R30 ;  /* 0x000000ffffb57224 */ /* 0x000fe400078e001e */
[----:B------:R-:W-:Y:S02]  /*c930*/  IMAD.MOV.U32 R187, RZ, RZ, R183 ;  /* 0x000000ffffbb7224 */ /* 0x000fe400078e00b7 */
[----:B------:R-:W-:-:S02]  /*c940*/  IMAD.MOV.U32 R183, RZ, RZ, R182 ;  /* 0x000000ffffb77224 */ /* 0x000fc400078e00b6 */
[----:B------:R-:W-:Y:S02]  /*c950*/  IMAD.MOV.U32 R182, RZ, RZ, R180 ;  /* 0x000000ffffb67224 */ /* 0x000fe400078e00b4 */
[----:B------:R-:W-:Y:S02]  /*c960*/  IMAD.MOV.U32 R180, RZ, RZ, R31 ;  /* 0x000000ffffb47224 */ /* 0x000fe400078e001f */
[----:B------:R-:W-:Y:S01]  /*c970*/  IMAD.MOV.U32 R193, RZ, RZ, R181 ;  /* 0x000000ffffc17224 */ /* 0x000fe200078e00b5 */
[-C--:B------:R-:W-:Y:S01]  /*c980*/  LEA R30, P1, R207, R249.reuse, 0x2 ;  /* 0x000000f9cf1e7211 */ /* 0x080fe200078210ff */
[----:B------:R-:W-:Y:S01]  /*c990*/  IMAD.MOV.U32 R181, RZ, RZ, R28 ;  /* 0x000000ffffb57224 */ /* 0x000fe200078e001c */
[-C--:B------:R-:W-:Y:S01]  /*c9a0*/  LEA R200, P3, R208, R249.reuse, 0x2 ;  /* 0x000000f9d0c87211 */ /* 0x080fe200078610ff */
[----:B------:R-:W-:Y:S01]  /*c9b0*/  IMAD.MOV.U32 R197, RZ, RZ, R189 ;  /* 0x000000ffffc57224 */ /* 0x000fe200078e00bd */
[----:B------:R1:W-:Y:S01]  /*c9c0*/  STL.64 [R1+0x590], R34 ;  /* 0x0005902201007387 */ /* 0x0003e20000100a00 */
[----:B------:R-:W-:Y:S01]  /*c9d0*/  IMAD.MOV.U32 R189, RZ, RZ, R182 ;  /* 0x000000ffffbd7224 */ /* 0x000fe200078e00b6 */
[----:B------:R-:W-:Y:S01]  /*c9e0*/  LEA R28, P0, R209, R249, 0x2 ;  /* 0x000000f9d11c7211 */ /* 0x000fe200078010ff */
[----:B------:R-:W-:Y:S01]  /*c9f0*/  IMAD.MOV.U32 R182, RZ, RZ, R180 ;  /* 0x000000ffffb67224 */ /* 0x000fe200078e00b4 */
[----:B------:R-:W-:Y:S01]  /*ca00*/  LEA.HI.X.SX32 R31, R207, R252, 0x2, P1 ;  /* 0x000000fccf1f7211 */ /* 0x000fe200008f16ff */
[----:B------:R-:W-:-:S02]  /*ca10*/  IMAD.MOV.U32 R180, RZ, RZ, R29 ;  /* 0x000000ffffb47224 */ /* 0x000fc400078e001d */
[----:B------:R-:W-:Y:S02]  /*ca20*/  IMAD.MOV.U32 R199, RZ, RZ, R181 ;  /* 0x000000ffffc77224 */ /* 0x000fe400078e00b5 */
[----:B------:R-:W-:Y:S01]  /*ca30*/  IMAD.MOV.U32 R181, RZ, RZ, R26 ;  /* 0x000000ffffb57224 */ /* 0x000fe200078e001a */
[----:B-1----:R-:W2:Y:S01]  /*ca40*/  LDL.LU.64 R34, [R1+0xd80] ;  /* 0x000d800001227983 */ /* 0x002ea20000300a00 */
[----:B------:R-:W-:Y:S01]  /*ca50*/  IMAD.MOV.U32 R206, RZ, RZ, R200 ;  /* 0x000000ffffce7224 */ /* 0x000fe200078e00c8 */
[----:B------:R-:W-:Y:S02]  /*ca60*/  LEA R26, P1, R210, R249, 0x2 ;  /* 0x000000f9d21a7211 */ /* 0x000fe400078210ff */
[----:B------:R1:W-:Y:S01]  /*ca70*/  STL.64 [R1+0x588], R32 ;  /* 0x0005882001007387 */ /* 0x0003e20000100a00 */
[----:B------:R-:W-:Y:S01]  /*ca80*/  IMAD.MOV.U32 R207, RZ, RZ, R201 ;  /* 0x000000ffffcf7224 */ /* 0x000fe200078e00c9 */
[-C--:B------:R-:W-:Y:S02]  /*ca90*/  LEA.HI.X.SX32 R207, R208, R252.reuse, 0x2, P3 ;  /* 0x000000fcd0cf7211 */ /* 0x080fe400018f16ff */
[----:B------:R-:W-:-:S02]  /*caa0*/  LEA.HI.X.SX32 R29, R209, R252, 0x2, P0 ;  /* 0x000000fcd11d7211 */ /* 0x000fc400000f16ff */
[----:B------:R-:W-:Y:S01]  /*cab0*/  LEA R206, P3, R214, R249, 0x2 ;  /* 0x000000f9d6ce7211 */ /* 0x000fe200078610ff */
[----:B-1----:R-:W2:Y:S04]  /*cac0*/  LDL.LU.64 R32, [R1+0xd78] ;  /* 0x000d780001207983 */ /* 0x002ea80000300a00 */
[----:B------:R1:W-:Y:S01]  /*cad0*/  STL [R1+0x578], R200 ;  /* 0x000578c801007387 */ /* 0x0003e20000100800 */
[----:B------:R-:W-:-:S03]  /*cae0*/  IMAD.MOV.U32 R201, RZ, RZ, R199 ;  /* 0x000000ffffc97224 */ /* 0x000fc600078e00c7 */
[----:B------:R3:W-:Y:S01]  /*caf0*/  STL.64 [R1+0x580], R30 ;  /* 0x0005801e01007387 */ /* 0x0007e20000100a00 */
[----:B-1----:R-:W-:Y:S02]  /*cb00*/  IMAD.MOV.U32 R200, RZ, RZ, R182 ;  /* 0x000000ffffc87224 */ /* 0x002fe400078e00b6 */
[----:B------:R-:W-:Y:S02]  /*cb10*/  IMAD.MOV.U32 R182, RZ, RZ, R180 ;  /* 0x000000ffffb67224 */ /* 0x000fe400078e00b4 */
[----:B------:R-:W-:Y:S01]  /*cb20*/  IMAD.MOV.U32 R180, RZ, RZ, R27 ;  /* 0x000000ffffb47224 */ /* 0x000fe200078e001b */
[----:B------:R-:W-:Y:S01]  /*cb30*/  LEA.HI.X.SX32 R27, R210, R252, 0x2, P1 ;  /* 0x000000fcd21b7211 */ /* 0x000fe200008f16ff */
[----:B---3--:R-:W3:Y:S01]  /*cb40*/  LDL.LU.64 R30, [R1+0xd70] ;  /* 0x000d7000011e7983 */ /* 0x008ee20000300a00 */
[----:B------:R-:W-:Y:S01]  /*cb50*/  LEA R208, P1, R216, R249, 0x2 ;  /* 0x000000f9d8d07211 */ /* 0x000fe200078210ff */
[----:B------:R-:W-:Y:S02]  /*cb60*/  IMAD.MOV.U32 R199, RZ, RZ, R181 ;  /* 0x000000ffffc77224 */ /* 0x000fe400078e00b5 */
[----:B------:R1:W-:Y:S01]  /*cb70*/  STL [R1+0x57c], R207 ;  /* 0x00057ccf01007387 */ /* 0x0003e20000100800 */
[----:B------:R-:W-:-:S03]  /*cb80*/  IMAD.MOV.U32 R181, RZ, RZ, R24 ;  /* 0x000000ffffb57224 */ /* 0x000fc600078e0018 */
[----:B------:R5:W-:Y:S01]  /*cb90*/  STL.64 [R1+0x570], R28 ;  /* 0x0005701c01007387 */ /* 0x000be20000100a00 */
[----:B------:R-:W-:Y:S01]  /*cba0*/  IMAD.MOV.U32 R203, RZ, RZ, R200 ;  /* 0x000000ffffcb7224 */ /* 0x000fe200078e00c8 */
[----:B------:R-:W-:Y:S02]  /*cbb0*/  LEA R24, P0, R215, R249, 0x2 ;  /* 0x000000f9d7187211 */ /* 0x000fe400078010ff */
[----:B-1----:R-:W-:Y:S01]  /*cbc0*/  LEA.HI.X.SX32 R207, R214, R252, 0x2, P3 ;  /* 0x000000fcd6cf7211 */ /* 0x002fe200018f16ff */
[----:B------:R-:W-:Y:S01]  /*cbd0*/  IMAD.MOV.U32 R200, RZ, RZ, R182 ;  /* 0x000000ffffc87224 */ /* 0x000fe200078e00b6 */
[----:B-----5:R-:W5:Y:S01]  /*cbe0*/  LDL.LU.64 R28, [R1+0xd68] ;  /* 0x000d6800011c7983 */ /* 0x020f620000300a00 */
[----:B------:R-:W-:-:S03]  /*cbf0*/  IMAD.MOV.U32 R182, RZ, RZ, R180 ;  /* 0x000000ffffb67224 */ /* 0x000fc600078e00b4 */
[----:B------:R1:W-:Y:S01]  /*cc00*/  STL.64 [R1+0x568], R26 ;  /* 0x0005681a01007387 */ /* 0x0003e20000100a00 */
[----:B------:R-:W-:Y:S01]  /*cc10*/  IMAD.MOV.U32 R180, RZ, RZ, R25 ;  /* 0x000000ffffb47224 */ /* 0x000fe200078e0019 */
[-C--:B------:R-:W-:Y:S01]  /*cc20*/  LEA.HI.X.SX32 R25, R215, R252.reuse, 0x2, P0 ;  /* 0x000000fcd7197211 */ /* 0x080fe200000f16ff */
[----:B------:R-:W-:Y:S01]  /*cc30*/  IMAD.MOV.U32 R215, RZ, RZ, R209 ;  /* 0x000000ffffd77224 */ /* 0x000fe200078e00d1 */
[----:B------:R-:W-:Y:S01]  /*cc40*/  LEA.HI.X.SX32 R215, R216, R252, 0x2, P1 ;  /* 0x000000fcd8d77211 */ /* 0x000fe200008f16ff */
[----:B-1----:R-:W2:Y:S04]  /*cc50*/  LDL.LU.64 R26, [R1+0xd60] ;  /* 0x000d6000011a7983 */ /* 0x002ea80000300a00 */
[----:B------:R-:W-:Y:S04]  /*cc60*/  STL [R1+0x550], R208 ;  /* 0x000550d001007387 */ /* 0x000fe80000100800 */
[----:B------:R1:W-:Y:S01]  /*cc70*/  STL.64 [R1+0x560], R206 ;  /* 0x000560ce01007387 */ /* 0x0003e20000100a00 */
[----:B------:R-:W-:-:S03]  /*cc80*/  IMAD.MOV.U32 R214, RZ, RZ, R208 ;  /* 0x000000ffffd67224 */ /* 0x000fc600078e00d0 */
[----:B------:R1:W-:Y:S02]  /*cc90*/  STL.64 [R1+0x558], R24 ;  /* 0x0005581801007387 */ /* 0x0003e40000100a00 */
[----:B-1----:R-:W-:-:S04]  /*cca0*/  LEA R206, P3, R217, R249, 0x2 ;  /* 0x000000f9d9ce7211 */ /* 0x002fc800078610ff */
[----:B------:R-:W-:Y:S01]  /*ccb0*/  LEA.HI.X.SX32 R207, R217, R252, 0x2, P3 ;  /* 0x000000fcd9cf7211 */ /* 0x000fe200018f16ff */
[----:B------:R-:W2:Y:S01]  /*ccc0*/  LDL.LU.64 R24, [R1+0xd58] ;  /* 0x000d580001187983 */ /* 0x000ea20000300a00 */
[----:B------:R-:W-:-:S03]  /*ccd0*/  LEA R208, P0, R221, R249, 0x2 ;  /* 0x000000f9ddd07211 */ /* 0x000fc600078010ff */
[----:B------:R1:W-:Y:S01]  /*cce0*/  STL [R1+0x554], R215 ;  /* 0x000554d701007387 */ /* 0x0003e20000100800 */
[C---:B------:R-:W-:Y:S01]  /*ccf0*/  LEA R214, P1, R222.reuse, R249, 0x2 ;  /* 0x000000f9ded67211 */ /* 0x040fe200078210ff */
[----:B------:R-:W-:Y:S02]  /*cd00*/  IMAD.MOV.U32 R205, RZ, RZ, R201 ;  /* 0x000000ffffcd7224 */ /* 0x000fe400078e00c9 */
[----:B------:R1:W-:Y:S01]  /*cd10*/  STL.64 [R1+0x548], R206 ;  /* 0x000548ce01007387 */ /* 0x0003e20000100a00 */
[-C--:B------:R-:W-:Y:S01]  /*cd20*/  LEA.HI.X.SX32 R209, R221, R252.reuse, 0x2, P0 ;  /* 0x000000fcddd17211 */ /* 0x080fe200000f16ff */
[----:B------:R-:W-:Y:S02]  /*cd30*/  IMAD.MOV.U32 R201, RZ, RZ, R199 ;  /* 0x000000ffffc97224 */ /* 0x000fe400078e00c7 */
[----:B------:R-:W-:Y:S01]  /*cd40*/  IMAD.MOV.U32 R199, RZ, RZ, R182 ;  /* 0x000000ffffc77224 */ /* 0x000fe200078e00b6 */
[----:B-1----:R-:W-:Y:S01]  /*cd50*/  LEA.HI.X.SX32 R215, R222, R252, 0x2, P1 ;  /* 0x000000fcded77211 */ /* 0x002fe200008f16ff */
[----:B------:R-:W-:-:S02]  /*cd60*/  IMAD.MOV.U32 R206, RZ, RZ, R203 ;  /* 0x000000ffffce7224 */ /* 0x000fc400078e00cb */
[----:B------:R-:W-:Y:S02]  /*cd70*/  IMAD.MOV.U32 R203, RZ, RZ, R200 ;  /* 0x000000ffffcb7224 */ /* 0x000fe400078e00c8 */
[----:B------:R-:W-:Y:S02]  /*cd80*/  IMAD.MOV.U32 R200, RZ, RZ, R181 ;  /* 0x000000ffffc87224 */ /* 0x000fe400078e00b5 */
[----:B------:R-:W-:Y:S01]  /*cd90*/  IMAD.MOV.U32 R181, RZ, RZ, R22 ;  /* 0x000000ffffb57224 */ /* 0x000fe200078e0016 */
[----:B------:R1:W-:Y:S01]  /*cda0*/  STL.64 [R1+0x540], R208 ;  /* 0x000540d001007387 */ /* 0x0003e20000100a00 */
[----:B------:R-:W-:Y:S01]  /*cdb0*/  IMAD.MOV.U32 R207, RZ, RZ, R205 ;  /* 0x000000ffffcf7224 */ /* 0x000fe200078e00cd */
[----:B------:R-:W-:Y:S01]  /*cdc0*/  LEA R22, P3, R225, R249, 0x2 ;  /* 0x000000f9e1167211 */ /* 0x000fe200078610ff */
[----:B------:R-:W-:Y:S02]  /*cdd0*/  IMAD.MOV.U32 R182, RZ, RZ, R180 ;  /* 0x000000ffffb67224 */ /* 0x000fe400078e00b4 */
[----:B------:R-:W-:-:S02]  /*cde0*/  IMAD.MOV.U32 R205, RZ, RZ, R201 ;  /* 0x000000ffffcd7224 */ /* 0x000fc400078e00c9 */
[----:B------:R-:W-:Y:S02]  /*cdf0*/  IMAD.MOV.U32 R180, RZ, RZ, R23 ;  /* 0x000000ffffb47224 */ /* 0x000fe400078e0017 */
[----:B------:R-:W-:Y:S02]  /*ce00*/  IMAD.MOV.U32 R201, RZ, RZ, R181 ;  /* 0x000000ffffc97224 */ /* 0x000fe400078e00b5 */
[----:B------:R-:W-:Y:S02]  /*ce10*/  IMAD.MOV.U32 R181, RZ, RZ, R20 ;  /* 0x000000ffffb57224 */ /* 0x000fe400078e0014 */
[----:B-1----:R-:W-:Y:S01]  /*ce20*/  IMAD.MOV.U32 R208, RZ, RZ, R206 ;  /* 0x000000ffffd07224 */ /* 0x002fe200078e00ce */
[----:B------:R-:W-:Y:S01]  /*ce30*/  LEA R20, P0, R226, R249, 0x2 ;  /* 0x000000f9e2147211 */ /* 0x000fe200078010ff */
[----:B------:R-:W-:Y:S01]  /*ce40*/  IMAD.MOV.U32 R206, RZ, RZ, R203 ;  /* 0x000000ffffce7224 */ /* 0x000fe200078e00cb */
[----:B------:R1:W-:Y:S01]  /*ce50*/  STL.64 [R1+0x538], R214 ;  /* 0x000538d601007387 */ /* 0x0003e20000100a00 */
[----:B------:R-:W-:Y:S01]  /*ce60*/  IMAD.MOV.U32 R203, RZ, RZ, R200 ;  /* 0x000000ffffcb7224 */ /* 0x000fe200078e00c8 */
[----:B------:R-:W-:Y:S01]  /*ce70*/  LEA.HI.X.SX32 R23, R225, R252, 0x2, P3 ;  /* 0x000000fce1177211 */ /* 0x000fe200018f16ff */
[----:B------:R-:W-:-:S02]  /*ce80*/  IMAD.MOV.U32 R200, RZ, RZ, R182 ;  /* 0x000000ffffc87224 */ /* 0x000fc400078e00b6 */
[----:B------:R-:W-:Y:S02]  /*ce90*/  IMAD.MOV.U32 R209, RZ, RZ, R207 ;  /* 0x000000ffffd17224 */ /* 0x000fe400078e00cf */
[----:B------:R-:W-:Y:S02]  /*cea0*/  IMAD.MOV.U32 R182, RZ, RZ, R180 ;  /* 0x000000ffffb67224 */ /* 0x000fe400078e00b4 */
[----:B------:R-:W-:Y:S02]  /*ceb0*/  IMAD.MOV.U32 R207, RZ, RZ, R205 ;  /* 0x000000ffffcf7224 */ /* 0x000fe400078e00cd */
[----:B------:R-:W-:Y:S01]  /*cec0*/  IMAD.MOV.U32 R180, RZ, RZ, R21 ;  /* 0x000000ffffb47224 */ /* 0x000fe200078e0015 */
[----:B-1----:R-:W-:Y:S01]  /*ced0*/  LEA R214, P1, R228, R249, 0x2 ;  /* 0x000000f9e4d67211 */ /* 0x002fe200078210ff */
[----:B------:R-:W-:Y:S01]  /*cee0*/  IMAD.MOV.U32 R205, RZ, RZ, R201 ;  /* 0x000000ffffcd7224 */ /* 0x000fe200078e00c9 */
[----:B------:R-:W-:Y:S01]  /*cef0*/  LEA.HI.X.SX32 R21, R226, R252, 0x2, P0 ;  /* 0x000000fce2157211 */ /* 0x000fe200000f16ff */
[----:B------:R-:W-:-:S02]  /*cf00*/  IMAD.MOV.U32 R210, RZ, RZ, R208 ;  /* 0x000000ffffd27224 */ /* 0x000fc400078e00d0 */
[----:B------:R-:W-:Y:S01]  /*cf10*/  IMAD.MOV.U32 R201, RZ, RZ, R181 ;  /* 0x000000ffffc97224 */ /* 0x000fe200078e00b5 */
[----:B------:R-:W-:Y:S01]  /*cf20*/  LEA.HI.X.SX32 R215, R228, R252, 0x2, P1 ;  /* 0x000000fce4d77211 */ /* 0x000fe200008f16ff */
[----:B------:R-:W-:Y:S02]  /*cf30*/  IMAD.MOV.U32 R208, RZ, RZ, R206 ;  /* 0x000000ffffd07224 */ /* 0x000fe400078e00ce */
[----:B------:R-:W-:Y:S01]  /*cf40*/  IMAD.MOV.U32 R181, RZ, RZ, R18 ;  /* 0x000000ffffb57224 */ /* 0x000fe200078e0012 */
[----:B------:R-:W-:Y:S01]  /*cf50*/  LEA R18, P0, R229, R249, 0x2 ;  /* 0x000000f9e5127211 */ /* 0x000fe200078010ff */
[----:B------:R-:W-:Y:S01]  /*cf60*/  IMAD.MOV.U32 R206, RZ, RZ, R203 ;  /* 0x000000ffffce7224 */ /* 0x000fe200078e00cb */
[----:B------:R1:W-:Y:S01]  /*cf70*/  STL.64 [R1+0x530], R22 ;  /* 0x0005301601007387 */ /* 0x0003e20000100a00 */
[----:B------:R-:W-:Y:S02]  /*cf80*/  IMAD.MOV.U32 R203, RZ, RZ, R182 ;  /* 0x000000ffffcb7224 */ /* 0x000fe400078e00b6 */
[----:B------:R-:W-:-:S02]  /*cf90*/  IMAD.MOV.U32 R182, RZ, RZ, R180 ;  /* 0x000000ffffb67224 */ /* 0x000fc400078e00b4 */
[----:B------:R-:W-:Y:S01]  /*cfa0*/  IMAD.MOV.U32 R180, RZ, RZ, R19 ;  /* 0x000000ffffb47224 */ /* 0x000fe200078e0013 */
[----:B------:R-:W-:Y:S02]  /*cfb0*/  LEA.HI.X.SX32 R19, R229, R252, 0x2, P0 ;  /* 0x000000fce5137211 */ /* 0x000fe400000f16ff */
[----:B------:R-:W-:Y:S01]  /*cfc0*/  LEA R216, P1, R230, R249, 0x2 ;  /* 0x000000f9e6d87211 */ /* 0x000fe200078210ff */
[----:B-1----:R-:W2:Y:S04]  /*cfd0*/  LDL.LU.64 R22, [R1+0xd50] ;  /* 0x000d500001167983 */ /* 0x002ea80000300a00 */
[----:B------:R1:W-:Y:S01]  /*cfe0*/  STL.64 [R1+0x528], R20 ;  /* 0x0005281401007387 */ /* 0x0003e20000100a00 */
[----:B------:R-:W-:-:S03]  /*cff0*/  IMAD.MOV.U32 R228, RZ, RZ, R216 ;  /* 0x000000ffffe47224 */ /* 0x000fc600078e00d8 */
[----:B-1----:R-:W2:Y:S04]  /*d000*/  LDL.LU.64 R20, [R1+0xd48] ;  /* 0x000d480001147983 */ /* 0x002ea80000300a00 */
[----:B------:R1:W-:Y:S04]  /*d010*/  STL.64 [R1+0x520], R214 ;  /* 0x000520d601007387 */ /* 0x0003e80000100a00 */
[----:B------:R4:W-:Y:S01]  /*d020*/  STL.64 [R1+0x518], R18 ;  /* 0x0005181201007387 */ /* 0x0009e20000100a00 */
[----:B-1----:R-:W-:Y:S02]  /*d030*/  IMAD.MOV.U32 R214, RZ, RZ, R210 ;  /* 0x000000ffffd67224 */ /* 0x002fe400078e00d2 */
[----:B------:R-:W-:-:S02]  /*d040*/  IMAD.MOV.U32 R210, RZ, RZ, R209 ;  /* 0x000000ffffd27224 */ /* 0x000fc400078e00d1 */
[----:B------:R-:W-:Y:S01]  /*d050*/  IMAD.MOV.U32 R209, RZ, RZ, R208 ;  /* 0x000000ffffd17224 */ /* 0x000fe200078e00d0 */
[----:B----4-:R-:W4:Y:S01]  /*d060*/  LDL.LU.64 R18, [R1+0xd40] ;  /* 0x000d400001127983 */ /* 0x010f220000300a00 */
[----:B------:R-:W-:Y:S02]  /*d070*/  IMAD.MOV.U32 R208, RZ, RZ, R207 ;  /* 0x000000ffffd07224 */ /* 0x000fe400078e00cf */
[----:B------:R-:W-:Y:S01]  /*d080*/  IMAD.MOV.U32 R207, RZ, RZ, R206 ;  /* 0x000000ffffcf7224 */ /* 0x000fe200078e00ce */
[----:B------:R1:W-:Y:S01]  /*d090*/  STL [R1+0x510], R216 ;  /* 0x000510d801007387 */ /* 0x0003e20000100800 */
[----:B------:R-:W-:Y:S02]  /*d0a0*/  IMAD.MOV.U32 R206, RZ, RZ, R205 ;  /* 0x000000ffffce7224 */ /* 0x000fe400078e00cd */
[----:B------:R-:W-:Y:S02]  /*d0b0*/  IMAD.MOV.U32 R205, RZ, RZ, R203 ;  /* 0x000000ffffcd7224 */ /* 0x000fe400078e00cb */
[----:B------:R-:W-:-:S02]  /*d0c0*/  IMAD.MOV.U32 R203, RZ, RZ, R201 ;  /* 0x000000ffffcb7224 */ /* 0x000fc400078e00c9 */
[----:B------:R-:W-:Y:S02]  /*d0d0*/  IMAD.MOV.U32 R215, RZ, RZ, R210 ;  /* 0x000000ffffd77224 */ /* 0x000fe400078e00d2 */
[----:B-1----:R-:W-:Y:S02]  /*d0e0*/  IMAD.MOV.U32 R216, RZ, RZ, R214 ;  /* 0x000000ffffd87224 */ /* 0x002fe400078e00d6 */
[----:B------:R-:W-:Y:S02]  /*d0f0*/  IMAD.MOV.U32 R201, RZ, RZ, R182 ;  /* 0x000000ffffc97224 */ /* 0x000fe400078e00b6 */
[----:B------:R-:W-:Y:S02]  /*d100*/  IMAD.MOV.U32 R214, RZ, RZ, R209 ;  /* 0x000000ffffd67224 */ /* 0x000fe400078e00d1 */
[----:B------:R-:W-:Y:S02]  /*d110*/  IMAD.MOV.U32 R182, RZ, RZ, R181 ;  /* 0x000000ffffb67224 */ /* 0x000fe400078e00b5 */
[----:B------:R-:W-:-:S02]  /*d120*/  IMAD.MOV.U32 R229, RZ, RZ, R217 ;  /* 0x000000ffffe57224 */ /* 0x000fc400078e00d9 */
[----:B------:R-:W-:Y:S02]  /*d130*/  IMAD.MOV.U32 R210, RZ, RZ, R208 ;  /* 0x000000ffffd27224 */ /* 0x000fe400078e00d0 */
[----:B------:R-:W-:Y:S02]  /*d140*/  IMAD.MOV.U32 R209, RZ, RZ, R207 ;  /* 0x000000ffffd17224 */ /* 0x000fe400078e00cf */
        /* <DEDUP_REMOVED lines=9> */
[----:B------:R-:W-:Y:S01]  /*d1e0*/  IMAD.MOV.U32 R214, RZ, RZ, R210 ;  /* 0x000000ffffd67224 */ /* 0x000fe200078e00d2 */
[----:B------:R-:W-:Y:S01]  /*d1f0*/  LEA.HI.X.SX32 R229, R230, R252, 0x2, P1 ;  /* 0x000000fce6e57211 */ /* 0x000fe200008f16ff */
[----:B------:R-:W-:Y:S01]  /*d200*/  IMAD.MOV.U32 R182, RZ, RZ, R16 ;  /* 0x000000ffffb67224 */ /* 0x000fe200078e0010 */
[----:B------:R-:W-:Y:S01]  /*d210*/  LEA R16, P0, R232, R249, 0x2 ;  /* 0x000000f9e8107211 */ /* 0x000fe200078010ff */
[----:B------:R-:W-:-:S02]  /*d220*/  IMAD.MOV.U32 R210, RZ, RZ, R209 ;  /* 0x000000ffffd27224 */ /* 0x000fc400078e00d1 */
[----:B------:R-:W-:Y:S01]  /*d230*/  IMAD.MOV.U32 R209, RZ, RZ, R208 ;  /* 0x000000ffffd17224 */ /* 0x000fe200078e00d0 */
[----:B------:R-:W-:Y:S01]  /*d240*/  LEA R228, P1, R233, R249, 0x2 ;  /* 0x000000f9e9e47211 */ /* 0x000fe200078210ff */
[----:B------:R-:W-:Y:S02]  /*d250*/  IMAD.MOV.U32 R208, RZ, RZ, R207 ;  /* 0x000000ffffd07224 */ /* 0x000fe400078e00cf */
[----:B------:R-:W-:Y:S02]  /*d260*/  IMAD.MOV.U32 R203, RZ, RZ, R181 ;  /* 0x000000ffffcb7224 */ /* 0x000fe400078e00b5 */
[----:B------:R-:W-:Y:S02]  /*d270*/  IMAD.MOV.U32 R207, RZ, RZ, R206 ;  /* 0x000000ffffcf7224 */ /* 0x000fe400078e00ce */
[----:B------:R-:W-:Y:S01]  /*d280*/  IMAD.MOV.U32 R181, RZ, RZ, R17 ;  /* 0x000000ffffb57224 */ /* 0x000fe200078e0011 */
[----:B------:R-:W-:Y:S01]  /*d290*/  LEA.HI.X.SX32 R17, R232, R252, 0x2, P0 ;  /* 0x000000fce8117211 */ /* 0x000fe200000f16ff */
[----:B------:R-:W-:-:S02]  /*d2a0*/  IMAD.MOV.U32 R222, RZ, RZ, R217 ;  /* 0x000000ffffde7224 */ /* 0x000fc400078e00d9 */
[----:B------:R-:W-:Y:S01]  /*d2b0*/  IMAD.MOV.U32 R221, RZ, RZ, R216 ;  /* 0x000000ffffdd7224 */ /* 0x000fe200078e00d8 */
[----:B------:R1:W-:Y:S01]  /*d2c0*/  STL [R1+0x514], R229 ;  /* 0x000514e501007387 */ /* 0x0003e20000100800 */
[----:B------:R-:W-:Y:S02]  /*d2d0*/  IMAD.MOV.U32 R217, RZ, RZ, R215 ;  /* 0x000000ffffd97224 */ /* 0x000fe400078e00d7 */
[----:B------:R-:W-:Y:S02]  /*d2e0*/  IMAD.MOV.U32 R216, RZ, RZ, R214 ;  /* 0x000000ffffd87224 */ /* 0x000fe400078e00d6 */
[----:B------:R-:W-:Y:S02]  /*d2f0*/  IMAD.MOV.U32 R215, RZ, RZ, R210 ;  /* 0x000000ffffd77224 */ /* 0x000fe400078e00d2 */
[----:B------:R-:W-:Y:S02]  /*d300*/  IMAD.MOV.U32 R214, RZ, RZ, R209 ;  /* 0x000000ffffd67224 */ /* 0x000fe400078e00d1 */
[----:B------:R-:W-:Y:S01]  /*d310*/  IMAD.MOV.U32 R206, RZ, RZ, R205 ;  /* 0x000000ffffce7224 */ /* 0x000fe200078e00cd */
[----:B-1----:R-:W-:Y:S01]  /*d320*/  LEA.HI.X.SX32 R229, R233, R252, 0x2, P1 ;  /* 0x000000fce9e57211 */ /* 0x002fe200008f16ff */
[----:B------:R-:W-:-:S02]  /*d330*/  IMAD.MOV.U32 R209, RZ, RZ, R207 ;  /* 0x000000ffffd17224 */ /* 0x000fc400078e00cf */
[----:B------:R-:W-:Y:S01]  /*d340*/  IMAD.MOV.U32 R205, RZ, RZ, R182 ;  /* 0x000000ffffcd7224 */ /* 0x000fe200078e00b6 */
[----:B------:R1:W-:Y:S01]  /*d350*/  STL.64 [R1+0x508], R16 ;  /* 0x0005081001007387 */ /* 0x0003e20000100a00 */
[----:B------:R-:W-:Y:S02]  /*d360*/  IMAD.MOV.U32 R182, RZ, RZ, R181 ;  /* 0x000000ffffb67224 */ /* 0x000fe400078e00b5 */
[----:B------:R-:W-:Y:S02]  /*d370*/  IMAD.MOV.U32 R226, RZ, RZ, R221 ;  /* 0x000000ffffe27224 */ /* 0x000fe400078e00dd */
[----:B------:R-:W-:Y:S01]  /*d380*/  IMAD.MOV.U32 R207, RZ, RZ, R14 ;  /* 0x000000ffffcf7224 */ /* 0x000fe200078e000e */
[----:B------:R-:W-:Y:S01]  /*d390*/  LEA R14, P0, R234, R249, 0x2 ;  /* 0x000000f9ea0e7211 */ /* 0x000fe200078010ff */
[----:B------:R-:W-:Y:S02]  /*d3a0*/  IMAD.MOV.U32 R221, RZ, RZ, R215 ;  /* 0x000000ffffdd7224 */ /* 0x000fe400078e00d7 */
[----:B------:R-:W-:-:S02]  /*d3b0*/  IMAD.MOV.U32 R210, RZ, RZ, R208 ;  /* 0x000000ffffd27224 */ /* 0x000fc400078e00d0 */
[----:B------:R-:W-:Y:S01]  /*d3c0*/  IMAD.MOV.U32 R215, RZ, RZ, R209 ;  /* 0x000000ffffd77224 */ /* 0x000fe200078e00d1 */
[----:B-1----:R-:W2:Y:S01]  /*d3d0*/  LDL.LU.64 R16, [R1+0xd38] ;  /* 0x000d380001107983 */ /* 0x002ea20000300a00 */
[----:B------:R-:W-:Y:S02]  /*d3e0*/  IMAD.MOV.U32 R208, RZ, RZ, R206 ;  /* 0x000000ffffd07224 */ /* 0x000fe400078e00ce */
[----:B------:R-:W-:Y:S01]  /*d3f0*/  IMAD.MOV.U32 R209, RZ, RZ, R12 ;  /* 0x000000ffffd17224 */ /* 0x000fe200078e000c */
[----:B------:R1:W-:Y:S01]  /*d400*/  STL.64 [R1+0x500], R228 ;  /* 0x000500e401007387 */ /* 0x0003e20000100a00 */
[----:B------:R-:W-:Y:S01]  /*d410*/  IMAD.MOV.U32 R206, RZ, RZ, R182 ;  /* 0x000000ffffce7224 */ /* 0x000fe200078e00b6 */
[-C--:B------:R-:W-:Y:S01]  /*d420*/  LEA R12, P1, R235, R249.reuse, 0x2 ;  /* 0x000000f9eb0c7211 */ /* 0x080fe200078210ff */
[----:B------:R-:W-:Y:S01]  /*d430*/  IMAD.MOV.U32 R182, RZ, RZ, R15 ;  /* 0x000000ffffb67224 */ /* 0x000fe200078e000f */
[----:B------:R-:W-:Y:S02]  /*d440*/  LEA.HI.X.SX32 R15, R234, R252, 0x2, P0 ;  /* 0x000000fcea0f7211 */ /* 0x000fe400000f16ff */
[----:B------:R-:W-:Y:S01]  /*d450*/  LEA R232, P0, R236, R249, 0x2 ;  /* 0x000000f9ece87211 */ /* 0x000fe200078010ff */
[----:B-1----:R-:W-:-:S02]  /*d460*/  IMAD.MOV.U32 R228, RZ, RZ, R222 ;  /* 0x000000ffffe47224 */ /* 0x002fc400078e00de */
[----:B------:R-:W-:Y:S02]  /*d470*/  IMAD.MOV.U32 R222, RZ, RZ, R216 ;  /* 0x000000ffffde7224 */ /* 0x000fe400078e00d8 */
[----:B------:R-:W-:Y:S02]  /*d480*/  IMAD.MOV.U32 R216, RZ, RZ, R210 ;  /* 0x000000ffffd87224 */ /* 0x000fe400078e00d2 */
[----:B------:R-:W-:Y:S01]  /*d490*/  IMAD.MOV.U32 R210, RZ, RZ, R13 ;  /* 0x000000ffffd27224 */ /* 0x000fe200078e000d */
[-C--:B------:R-:W-:Y:S01]  /*d4a0*/  LEA.HI.X.SX32 R13, R235, R252.reuse, 0x2, P1 ;  /* 0x000000fceb0d7211 */ /* 0x080fe200008f16ff */
[----:B------:R1:W-:Y:S01]  /*d4b0*/  STL.64 [R1+0x4f8], R14 ;  /* 0x0004f80e01007387 */ /* 0x0003e20000100a00 */
[----:B------:R-:W-:Y:S02]  /*d4c0*/  IMAD.MOV.U32 R234, RZ, RZ, R232 ;  /* 0x000000ffffea7224 */ /* 0x000fe400078e00e8 */
[----:B------:R-:W-:Y:S01]  /*d4d0*/  IMAD.MOV.U32 R235, RZ, RZ, R233 ;  /* 0x000000ffffeb7224 */ /* 0x000fe200078e00e9 */
[----:B------:R-:W-:Y:S01]  /*d4e0*/  LEA.HI.X.SX32 R235, R236, R252, 0x2, P0 ;  /* 0x000000fceceb7211 */ /* 0x000fe200000f16ff */
[----:B-1----:R-:W2:Y:S04]  /*d4f0*/  LDL.LU.64 R14, [R1+0xd30] ;  /* 0x000d3000010e7983 */ /* 0x002ea80000300a00 */
[----:B------:R1:W-:Y:S01]  /*d500*/  STL.64 [R1+0x4f0], R12 ;  /* 0x0004f00c01007387 */ /* 0x0003e20000100a00 */
[----:B------:R-:W-:-:S03]  /*d510*/  LEA R234, P0, R241, R249, 0x2 ;  /* 0x000000f9f1ea7211 */ /* 0x000fc600078010ff */
[----:B-1----:R-:W2:Y:S04]  /*d520*/  LDL.LU.64 R12, [R1+0xd28] ;  /* 0x000d2800010c7983 */ /* 0x002ea80000300a00 */
[----:B------:R1:W-:Y:S02]  /*d530*/  STL [R1+0x4e8], R232 ;  /* 0x0004e8e801007387 */ /* 0x0003e40000100800 */
[----:B-1----:R-:W-:-:S04]  /*d540*/  LEA R232, P1, R237, R249, 0x2 ;  /* 0x000000f9ede87211 */ /* 0x002fc800078210ff */
[-C--:B------:R-:W-:Y:S01]  /*d550*/  LEA.HI.X.SX32 R233, R237, R252.reuse, 0x2, P1 ;  /* 0x000000fcede97211 */ /* 0x080fe200008f16ff */
[----:B------:R1:W-:Y:S04]  /*d560*/  STL [R1+0x4ec], R235 ;  /* 0x0004eceb01007387 */ /* 0x0003e80000100800 */
[----:B------:R3:W-:Y:S01]  /*d570*/  STL.64 [R1+0x4e0], R232 ;  /* 0x0004e0e801007387 */ /* 0x0007e20000100a00 */
[-C--:B-1----:R-:W-:Y:S02]  /*d580*/  LEA.HI.X.SX32 R235, R241, R252.reuse, 0x2, P0 ;  /* 0x000000fcf1eb7211 */ /* 0x082fe400000f16ff */
[CC--:B------:R-:W-:Y:S02]  /*d590*/  LEA R236, P0, R243.reuse, R249.reuse, 0x2 ;  /* 0x000000f9f3ec7211 */ /* 0x0c0fe400078010ff */
[----:B---3--:R-:W-:Y:S01]  /*d5a0*/  LEA R232, P1, R242, R249, 0x2 ;  /* 0x000000f9f2e87211 */ /* 0x008fe200078210ff */
[----:B------:R1:W-:Y:S01]  /*d5b0*/  STL.64 [R1+0x4d8], R234 ;  /* 0x0004d8ea01007387 */ /* 0x0003e20000100a00 */
[----:B------:R-:W-:-:S02]  /*d5c0*/  LEA.HI.X.SX32 R237, R243, R252, 0x2, P0 ;  /* 0x000000fcf3ed7211 */ /* 0x000fc400000f16ff */
[----:B------:R-:W-:Y:S01]  /*d5d0*/  LEA.HI.X.SX32 R233, R242, R252, 0x2, P1 ;  /* 0x000000fcf2e97211 */ /* 0x000fe200008f16ff */
[----:B------:R-:W-:Y:S02]  /*d5e0*/  IMAD.MOV.U32 R225, RZ, RZ, R217 ;  /* 0x000000ffffe17224 */ /* 0x000fe400078e00d9 */
[----:B------:R-:W-:Y:S02]  /*d5f0*/  IMAD.MOV.U32 R229, RZ, RZ, R228 ;  /* 0x000000ffffe57224 */ /* 0x000fe400078e00e4 */
[----:B------:R-:W-:Y:S01]  /*d600*/  STL.64 [R1+0x4d0], R232 ;  /* 0x0004d0e801007387 */ /* 0x000fe20000100a00 */
[----:B-1----:R-:W-:-:S03]  /*d610*/  LEA R234, P1, R244, R249, 0x2 ;  /* 0x000000f9f4ea7211 */ /* 0x002fc600078210ff */
[----:B------:R1:W-:Y:S01]  /*d620*/  STL.64 [R1+0x4c8], R236 ;  /* 0x0004c8ec01007387 */ /* 0x0003e20000100a00 */
[----:B------:R-:W-:Y:S01]  /*d630*/  IMAD.MOV.U32 R217, RZ, RZ, R214 ;  /* 0x000000ffffd97224 */ /* 0x000fe200078e00d6 */
[----:B------:R-:W-:Y:S01]  /*d640*/  LEA.HI.X.SX32 R235, R244, R252, 0x2, P1 ;  /* 0x000000fcf4eb7211 */ /* 0x000fe200008f16ff */
[----:B------:R-:W-:Y:S02]  /*d650*/  IMAD.MOV.U32 R228, RZ, RZ, R226 ;  /* 0x000000ffffe47224 */ /* 0x000fe400078e00e2 */
[----:B------:R-:W-:Y:S02]  /*d660*/  IMAD.MOV.U32 R226, RZ, RZ, R225 ;  /* 0x000000ffffe27224 */ /* 0x000fe400078e00e1 */
[----:B------:R-:W-:Y:S01]  /*d670*/  IMAD.MOV.U32 R225, RZ, RZ, R222 ;  /* 0x000000ffffe17224 */ /* 0x000fe200078e00de */
[----:B------:R3:W-:Y:S01]  /*d680*/  STL.64 [R1+0x4c0], R234 ;  /* 0x0004c0ea01007387 */ /* 0x0007e20000100a00 */
[----:B-1----:R-:W-:Y:S01]  /*d690*/  LEA R236, P0, R245, R249, 0x2 ;  /* 0x000000f9f5ec7211 */ /* 0x002fe200078010ff */
[----:B------:R-:W-:-:S02]  /*d6a0*/  IMAD.MOV.U32 R214, RZ, RZ, R208 ;  /* 0x000000ffffd67224 */ /* 0x000fc400078e00d0 */
[----:B------:R-:W-:Y:S01]  /*d6b0*/  IMAD.MOV.U32 R222, RZ, RZ, R221 ;  /* 0x000000ffffde7224 */ /* 0x000fe200078e00dd */
[----:B------:R-:W-:Y:S01]  /*d6c0*/  LEA.HI.X.SX32 R237, R245, R252, 0x2, P0 ;  /* 0x000000fcf5ed7211 */ /* 0x000fe200000f16ff */
[----:B------:R-:W-:Y:S01]  /*d6d0*/  IMAD.MOV.U32 R230, RZ, RZ, R229 ;  /* 0x000000ffffe67224 */ /* 0x000fe200078e00e5 */
[-C--:B------:R-:W-:Y:S01]  /*d6e0*/  LEA R242, P0, R248, R249.reuse, 0x2 ;  /* 0x000000f9f8f27211 */ /* 0x080fe200078010ff */
[----:B------:R-:W-:Y:S02]  /*d6f0*/  IMAD.MOV.U32 R221, RZ, RZ, R217 ;  /* 0x000000ffffdd7224 */ /* 0x000fe400078e00d9 */
[----:B------:R-:W-:Y:S01]  /*d700*/  IMAD.MOV.U32 R229, RZ, RZ, R228 ;  /* 0x000000ffffe57224 */ /* 0x000fe200078e00e4 */
[----:B---3--:R-:W-:Y:S01]  /*d710*/  LEA R234, P1, R247, R249, 0x2 ;  /* 0x000000f9f7ea7211 */ /* 0x008fe200078210ff */
[----:B------:R-:W-:Y:S02]  /*d720*/  IMAD.MOV.U32 R217, RZ, RZ, R216 ;  /* 0x000000ffffd97224 */ /* 0x000fe400078e00d8 */
[----:B------:R-:W-:-:S02]  /*d730*/  IMAD.MOV.U32 R228, RZ, RZ, R226 ;  /* 0x000000ffffe47224 */ /* 0x000fc400078e00e2 */
[----:B------:R-:W-:Y:S02]  /*d740*/  IMAD.MOV.U32 R216, RZ, RZ, R215 ;  /* 0x000000ffffd87224 */ /* 0x000fe400078e00d7 */
[----:B------:R-:W-:Y:S01]  /*d750*/  IMAD.MOV.U32 R226, RZ, RZ, R225 ;  /* 0x000000ffffe27224 */ /* 0x000fe200078e00e1 */
[-C--:B------:R-:W-:Y:S01]  /*d760*/  LEA.HI.X.SX32 R235, R247, R252.reuse, 0x2, P1 ;  /* 0x000000fcf7eb7211 */ /* 0x080fe200008f16ff */
[----:B------:R-:W-:Y:S02]  /*d770*/  IMAD.MOV.U32 R215, RZ, RZ, R214 ;  /* 0x000000ffffd77224 */ /* 0x000fe400078e00d6 */
[----:B------:R-:W-:Y:S02]  /*d780*/  IMAD.MOV.U32 R225, RZ, RZ, R222 ;  /* 0x000000ffffe17224 */ /* 0x000fe400078e00de */
[----:B------:R-:W-:Y:S01]  /*d790*/  IMAD.MOV.U32 R232, RZ, RZ, R230 ;  /* 0x000000ffffe87224 */ /* 0x000fe200078e00e6 */
[----:B------:R1:W-:Y:S01]  /*d7a0*/  STL.64 [R1+0x4b8], R236 ;  /* 0x0004b8ec01007387 */ /* 0x0003e20000100a00 */
[----:B------:R-:W-:Y:S01]  /*d7b0*/  IMAD.MOV.U32 R222, RZ, RZ, R221 ;  /* 0x000000ffffde7224 */ /* 0x000fe200078e00dd */
[----:B------:R-:W-:Y:S01]  /*d7c0*/  LEA.HI.X.SX32 R243, R248, R252, 0x2, P0 ;  /* 0x000000fcf8f37211 */ /* 0x000fe200000f16ff */
[----:B------:R-:W-:-:S02]  /*d7d0*/  IMAD.MOV.U32 R230, RZ, RZ, R229 ;  /* 0x000000ffffe67224 */ /* 0x000fc400078e00e5 */
[----:B------:R-:W-:Y:S02]  /*d7e0*/  IMAD.MOV.U32 R221, RZ, RZ, R217 ;  /* 0x000000ffffdd7224 */ /* 0x000fe400078e00d9 */
[----:B------:R-:W-:Y:S02]  /*d7f0*/  IMAD.MOV.U32 R229, RZ, RZ, R228 ;  /* 0x000000ffffe57224 */ /* 0x000fe400078e00e4 */
[----:B------:R-:W-:Y:S02]  /*d800*/  IMAD R180, R175, 0x2, R250 ;  /* 0x00000002afb47824 */ /* 0x000fe400078e02fa */
[----:B------:R-:W-:Y:S01]  /*d810*/  IMAD.MOV.U32 R217, RZ, RZ, R216 ;  /* 0x000000ffffd97224 */ /* 0x000fe200078e00d8 */
[----:B-1----:R-:W-:Y:S01]  /*d820*/  LEA R236, P1, R250, R249, 0x2 ;  /* 0x000000f9faec7211 */ /* 0x002fe200078210ff */
[----:B------:R-:W-:Y:S02]  /*d830*/  IMAD.MOV.U32 R228, RZ, RZ, R226 ;  /* 0x000000ffffe47224 */ /* 0x000fe400078e00e2 */
[----:B------:R-:W-:-:S02]  /*d840*/  IMAD.MOV.U32 R216, RZ, RZ, R215 ;  /* 0x000000ffffd87224 */ /* 0x000fc400078e00d7 */
[----:B------:R-:W-:Y:S01]  /*d850*/  IMAD.MOV.U32 R226, RZ, RZ, R225 ;  /* 0x000000ffffe27224 */ /* 0x000fe200078e00e1 */
[----:B------:R-:W-:Y:S01]  /*d860*/  STL.64 [R1+0x4b0], R234 ;  /* 0x0004b0ea01007387 */ /* 0x000fe20000100a00 */
[----:B------:R-:W-:Y:S01]  /*d870*/  IMAD.MOV.U32 R225, RZ, RZ, R222 ;  /* 0x000000ffffe17224 */ /* 0x000fe200078e00de */
[----:B------:R-:W-:Y:S01]  /*d880*/  LEA.HI.X.SX32 R237, R250, R252, 0x2, P1 ;  /* 0x000000fcfaed7211 */ /* 0x000fe200008f16ff */
[----:B------:R-:W-:Y:S01]  /*d890*/  IMAD.MOV.U32 R222, RZ, RZ, R221 ;  /* 0x000000ffffde7224 */ /* 0x000fe200078e00dd */
[----:B------:R1:W-:Y:S01]  /*d8a0*/  STL.64 [R1+0x4a8], R242 ;  /* 0x0004a8f201007387 */ /* 0x0003e20000100a00 */
[----:B------:R-:W-:Y:S02]  /*d8b0*/  IMAD.MOV.U32 R233, RZ, RZ, R229 ;  /* 0x000000ffffe97224 */ /* 0x000fe400078e00e5 */
[----:B------:R-:W-:Y:S02]  /*d8c0*/  IMAD.MOV.U32 R221, RZ, RZ, R217 ;  /* 0x000000ffffdd7224 */ /* 0x000fe400078e00d9 */
[----:B------:R-:W-:-:S02]  /*d8d0*/  IMAD.MOV.U32 R229, RZ, RZ, R228 ;  /* 0x000000ffffe57224 */ /* 0x000fc400078e00e4 */
[----:B------:R-:W-:Y:S02]  /*d8e0*/  IMAD R181, R175, 0x2, R180 ;  /* 0x00000002afb57824 */ /* 0x000fe400078e02b4 */
[----:B------:R-:W-:Y:S02]  /*d8f0*/  IMAD.MOV.U32 R217, RZ, RZ, R216 ;  /* 0x000000ffffd97224 */ /* 0x000fe400078e00d8 */
[----:B------:R-:W-:Y:S01]  /*d900*/  IMAD.MOV.U32 R228, RZ, RZ, R226 ;  /* 0x000000ffffe47224 */ /* 0x000fe200078e00e2 */
[C---:B-1----:R-:W-:Y:S01]  /*d910*/  LEA R242, P0, R180.reuse, R249, 0x2 ;  /* 0x000000f9b4f27211 */ /* 0x042fe200078010ff */
        /* <DEDUP_REMOVED lines=9> */
[----:B------:R-:W-:Y:S01]  /*d9b0*/  IMAD R182, R175, 0x2, R181 ;  /* 0x00000002afb67824 */ /* 0x000fe200078e02b5 */
[----:B-1----:R-:W-:Y:S01]  /*d9c0*/  LEA R236, P1, R181, R249, 0x2 ;  /* 0x000000f9b5ec7211 */ /* 0x002fe200078210ff */
[----:B------:R-:W-:Y:S02]  /*d9d0*/  IMAD.MOV.U32 R228, RZ, RZ, R226 ;  /* 0x000000ffffe47224 */ /* 0x000fe400078e00e2 */
[----:B------:R-:W-:-:S02]  /*d9e0*/  IMAD.MOV.U32 R226, RZ, RZ, R225 ;  /* 0x000000ffffe27224 */ /* 0x000fc400078e00e1 */
[----:B------:R-:W-:Y:S01]  /*d9f0*/  IMAD.MOV.U32 R225, RZ, RZ, R222 ;  /* 0x000000ffffe17224 */ /* 0x000fe200078e00de */
[----:B------:R1:W-:Y:S01]  /*da00*/  STL.64 [R1+0x498], R242 ;  /* 0x000498f201007387 */ /* 0x0003e20000100a00 */
[----:B------:R-:W-:Y:S01]  /*da10*/  IMAD.MOV.U32 R214, RZ, RZ, R197 ;  /* 0x000000ffffd67224 */ /* 0x000fe200078e00c5 */
[----:B------:R-:W-:Y:S01]  /*da20*/  LEA.HI.X.SX32 R237, R181, R252, 0x2, P1 ;  /* 0x000000fcb5ed7211 */ /* 0x000fe200008f16ff */
[----:B------:R-:W-:Y:S02]  /*da30*/  IMAD.MOV.U32 R222, RZ, RZ, R221 ;  /* 0x000000ffffde7224 */ /* 0x000fe400078e00dd */
[----:B------:R-:W-:Y:S02]  /*da40*/  IMAD.MOV.U32 R235, RZ, RZ, R229 ;  /* 0x000000ffffeb7224 */ /* 0x000fe400078e00e5 */
[----:B------:R-:W-:Y:S02]  /*da50*/  IMAD.MOV.U32 R197, RZ, RZ, R183 ;  /* 0x000000ffffc57224 */ /* 0x000fe400078e00b7 */
[----:B------:R-:W-:-:S02]  /*da60*/  IMAD.MOV.U32 R229, RZ, RZ, R228 ;  /* 0x000000ffffe57224 */ /* 0x000fc400078e00e4 */
[----:B------:R-:W-:Y:S01]  /*da70*/  IMAD.MOV.U32 R228, RZ, RZ, R226 ;  /* 0x000000ffffe47224 */ /* 0x000fe200078e00e2 */
[C---:B-1----:R-:W-:Y:S01]  /*da80*/  LEA R242, P0, R182.reuse, R249, 0x2 ;  /* 0x000000f9b6f27211 */ /* 0x042fe200078010ff */
[----:B------:R-:W-:Y:S02]  /*da90*/  IMAD R183, R175, 0x2, R182 ;  /* 0x00000002afb77824 */ /* 0x000fe400078e02b6 */
[----:B------:R-:W-:Y:S02]  /*daa0*/  IMAD.MOV.U32 R226, RZ, RZ, R225 ;  /* 0x000000ffffe27224 */ /* 0x000fe400078e00e1 */
[----:B------:R-:W-:Y:S01]  /*dab0*/  IMAD.MOV.U32 R225, RZ, RZ, R222 ;  /* 0x000000ffffe17224 */ /* 0x000fe200078e00de */
[----:B------:R1:W-:Y:S01]  /*dac0*/  STL.64 [R1+0x490], R236 ;  /* 0x000490ec01007387 */ /* 0x0003e20000100a00 */
[----:B------:R-:W-:Y:S01]  /*dad0*/  IMAD.MOV.U32 R215, RZ, RZ, R197 ;  /* 0x000000ffffd77224 */ /* 0x000fe200078e00c5 */
[----:B------:R-:W-:Y:S01]  /*dae0*/  LEA.HI.X.SX32 R243, R182, R252, 0x2, P0 ;  /* 0x000000fcb6f37211 */ /* 0x000fe200000f16ff */
[----:B------:R-:W-:-:S02]  /*daf0*/  IMAD.MOV.U32 R197, RZ, RZ, R187 ;  /* 0x000000ffffc57224 */ /* 0x000fc400078e00bb */
[----:B------:R-:W-:Y:S02]  /*db00*/  IMAD R187, R175, 0x2, R183 ;  /* 0x00000002afbb7824 */ /* 0x000fe400078e02b7 */
[----:B------:R3:W-:Y:S01]  /*db10*/  STL.64 [R1+0x488], R242 ;  /* 0x000488f201007387 */ /* 0x0007e20000100a00 */
[----:B-1----:R-:W-:Y:S02]  /*db20*/  IMAD.MOV.U32 R237, RZ, RZ, R228 ;  /* 0x000000ffffed7224 */ /* 0x002fe400078e00e4 */
[----:B------:R-:W-:Y:S02]  /*db30*/  IMAD.MOV.U32 R228, RZ, RZ, R225 ;  /* 0x000000ffffe47224 */ /* 0x000fe400078e00e1 */
[----:B------:R-:W-:Y:S01]  /*db40*/  IMAD.MOV.U32 R225, RZ, RZ, R10 ;  /* 0x000000ffffe17224 */ /* 0x000fe200078e000a */
[-C--:B------:R-:W-:Y:S01]  /*db50*/  LEA R10, P1, R183, R249.reuse, 0x2 ;  /* 0x000000f9b70a7211 */ /* 0x080fe200078210ff */
[----:B------:R-:W-:Y:S01]  /*db60*/  IMAD.MOV.U32 R236, RZ, RZ, R235 ;  /* 0x000000ffffec7224 */ /* 0x000fe200078e00eb */
[----:B---3--:R-:W-:Y:S01]  /*db70*/  LEA R242, P0, R187, R249, 0x2 ;  /* 0x000000f9bbf27211 */ /* 0x008fe200078010ff */
[----:B------:R-:W-:-:S02]  /*db80*/  IMAD.MOV.U32 R235, RZ, RZ, R229 ;  /* 0x000000ffffeb7224 */ /* 0x000fc400078e00e5 */
[----:B------:R-:W-:Y:S02]  /*db90*/  IMAD.MOV.U32 R216, RZ, RZ, R197 ;  /* 0x000000ffffd87224 */ /* 0x000fe400078e00c5 */
[----:B------:R-:W-:Y:S02]  /*dba0*/  IMAD.MOV.U32 R229, RZ, RZ, R226 ;  /* 0x000000ffffe57224 */ /* 0x000fe400078e00e2 */
[----:B------:R-:W-:Y:S02]  /*dbb0*/  IMAD.MOV.U32 R197, RZ, RZ, R188 ;  /* 0x000000ffffc57224 */ /* 0x000fe400078e00bc */
[----:B------:R-:W-:Y:S01]  /*dbc0*/  IMAD.MOV.U32 R226, RZ, RZ, R11 ;  /* 0x000000ffffe27224 */ /* 0x000fe200078e000b */
[-C--:B------:R-:W-:Y:S01]  /*dbd0*/  LEA.HI.X.SX32 R11, R183, R252.reuse, 0x2, P1 ;  /* 0x000000fcb70b7211 */ /* 0x080fe200008f16ff */
[----:B------:R-:W-:Y:S01]  /*dbe0*/  IMAD R188, R175, 0x2, R187 ;  /* 0x00000002afbc7824 */ /* 0x000fe200078e02bb */
[----:B------:R-:W-:Y:S01]  /*dbf0*/  LEA.HI.X.SX32 R243, R187, R252, 0x2, P0 ;  /* 0x000000fcbbf37211 */ /* 0x000fe200000f16ff */
[----:B------:R-:W-:-:S02]  /*dc00*/  IMAD.MOV.U32 R217, RZ, RZ, R197 ;  /* 0x000000ffffd97224 */ /* 0x000fc400078e00c5 */
[----:B------:R-:W-:Y:S01]  /*dc10*/  IMAD.MOV.U32 R197, RZ, RZ, R189 ;  /* 0x000000ffffc57224 */ /* 0x000fe200078e00bd */
[----:B------:R1:W-:Y:S01]  /*dc20*/  STL.64 [R1+0x480], R10 ;  /* 0x0004800a01007387 */ /* 0x0003e20000100a00 */
[----:B------:R-:W-:Y:S01]  /*dc30*/  IMAD R189, R175, 0x2, R188 ;  /* 0x00000002afbd7824 */ /* 0x000fe200078e02bc */
[C---:B------:R-:W-:Y:S01]  /*dc40*/  LEA R182, P1, R188.reuse, R249, 0x2 ;  /* 0x000000f9bcb67211 */ /* 0x040fe200078210ff */
[----:B------:R-:W-:Y:S02]  /*dc50*/  IMAD.MOV.U32 R241, RZ, RZ, R237 ;  /* 0x000000fffff17224 */ /* 0x000fe400078e00ed */
[----:B------:R-:W-:Y:S01]  /*dc60*/  IMAD.MOV.U32 R237, RZ, RZ, R229 ;  /* 0x000000ffffed7224 */ /* 0x000fe200078e00e5 */
[----:B-1----:R-:W3:Y:S04]  /*dc70*/  LDL.LU.64 R10, [R1+0xd20] ;  /* 0x000d2000010a7983 */ /* 0x002ee80000300a00 */
[----:B------:R1:W-:Y:S01]  /*dc80*/  STL.64 [R1+0x478], R242 ;  /* 0x000478f201007387 */ /* 0x0003e20000100a00 */
[----:B------:R-:W-:Y:S01]  /*dc90*/  IMAD.MOV.U32 R229, RZ, RZ, R9 ;  /* 0x000000ffffe57224 */ /* 0x000fe200078e0009 */
[----:B------:R-:W-:Y:S01]  /*dca0*/  LEA.HI.X.SX32 R183, R188, R252, 0x2, P1 ;  /* 0x000000fcbcb77211 */ /* 0x000fe200008f16ff */
[----:B-1----:R-:W-:-:S02]  /*dcb0*/  IMAD.MOV.U32 R242, RZ, RZ, R228 ;  /* 0x000000fffff27224 */ /* 0x002fc400078e00e4 */
[----:B------:R-:W-:Y:S01]  /*dcc0*/  IMAD.MOV.U32 R228, RZ, RZ, R8 ;  /* 0x000000ffffe47224 */ /* 0x000fe200078e0008 */
[----:B------:R-:W-:-:S04]  /*dcd0*/  LEA R8, P0, R189, R249, 0x2 ;  /* 0x000000f9bd087211 */ /* 0x000fc800078010ff */
[----:B------:R-:W-:Y:S01]  /*dce0*/  LEA.HI.X.SX32 R9, R189, R252, 0x2, P0 ;  /* 0x000000fcbd097211 */ /* 0x000fe200000f16ff */
[----:B------:R-:W-:Y:S04]  /*dcf0*/  STL.64 [R1+0x470], R182 ;  /* 0x000470b601007387 */ /* 0x000fe80000100a00 */
[----:B------:R1:W-:Y:S04]  /*dd00*/  STL.64 [R1+0x468], R8 ;  /* 0x0004680801007387 */ /* 0x0003e80000100a00 */
[----:B-1----:R-:W2:Y:S01]  /*dd10*/  LDL.LU.64 R8, [R1+0xd18] ;  /* 0x000d180001087983 */ /* 0x002ea20000300a00 */
[----:B------:R-:W-:-:S02]  /*dd20*/  IMAD.MOV.U32 R221, RZ, RZ, R197 ;  /* 0x000000ffffdd7224 */ /* 0x000fc400078e00c5 */
[----:B------:R-:W-:Y:S02]  /*dd30*/  IMAD.MOV.U32 R197, RZ, RZ, R193 ;  /* 0x000000ffffc57224 */ /* 0x000fe400078e00c1 */
[C---:B------:R-:W-:Y:S02]  /*dd40*/  IMAD R193, R175.reuse, 0x2, R189 ;  /* 0x00000002afc17824 */ /* 0x040fe400078e02bd */
[----:B------:R-:W-:Y:S02]  /*dd50*/  IMAD.MOV.U32 R222, RZ, RZ, R197 ;  /* 0x000000ffffde7224 */ /* 0x000fe400078e00c5 */
[----:B------:R-:W-:Y:S01]  /*dd60*/  IMAD R197, R175, 0x2, R193 ;  /* 0x00000002afc57824 */ /* 0x000fe200078e02c1 */
[----:B------:R-:W-:Y:S01]  /*dd70*/  LEA R244, P1, R193, R249, 0x2 ;  /* 0x000000f9c1f47211 */ /* 0x000fe200078210ff */
[----:B------:R-:W-:Y:S02]  /*dd80*/  IMAD.MOV.U32 R189, RZ, RZ, R245 ;  /* 0x000000ffffbd7224 */ /* 0x000fe400078e00f5 */
[----:B------:R-:W-:-:S02]  /*dd90*/  IMAD R180, R175, 0x2, R197 ;  /* 0x00000002afb47824 */ /* 0x000fc400078e02c5 */
[----:B------:R1:W-:Y:S01]  /*dda0*/  STL [R1+0x460], R244 ;  /* 0x000460f401007387 */ /* 0x0003e20000100800 */
[----:B------:R-:W-:Y:S01]  /*ddb0*/  IMAD.MOV.U32 R188, RZ, RZ, R244 ;  /* 0x000000ffffbc7224 */ /* 0x000fe200078e00f4 */
[----:B------:R-:W-:Y:S01]  /*ddc0*/  LEA.HI.X.SX32 R189, R193, R252, 0x2, P1 ;  /* 0x000000fcc1bd7211 */ /* 0x000fe200008f16ff */
[----:B------:R-:W-:Y:S01]  /*ddd0*/  IMAD R181, R175, 0x2, R180 ;  /* 0x00000002afb57824 */ /* 0x000fe200078e02b4 */
[----:B-1----:R-:W-:-:S04]  /*dde0*/  LEA R244, P0, R197, R249, 0x2 ;  /* 0x000000f9c5f47211 */ /* 0x002fc800078010ff */
[-C--:B------:R-:W-:Y:S01]  /*ddf0*/  LEA.HI.X.SX32 R245, R197, R252.reuse, 0x2, P0 ;  /* 0x000000fcc5f57211 */ /* 0x080fe200000f16ff */
[----:B------:R1:W-:Y:S01]  /*de00*/  STL [R1+0x464], R189 ;  /* 0x000464bd01007387 */ /* 0x0003e20000100800 */
[CC--:B------:R-:W-:Y:S01]  /*de10*/  LEA R188, P1, R180.reuse, R249.reuse, 0x2 ;  /* 0x000000f9b4bc7211 */ /* 0x0c0fe200078210ff */
[C---:B------:R-:W-:Y:S02]  /*de20*/  IMAD R182, R175.reuse, 0x2, R181 ;  /* 0x00000002afb67824 */ /* 0x040fe400078e02b5 */
[----:B------:R4:W-:Y:S01]  /*de30*/  STL.64 [R1+0x458], R244 ;  /* 0x000458f401007387 */ /* 0x0009e20000100a00 */
[----:B------:R-:W-:Y:S02]  /*de40*/  IMAD.MOV.U32 R243, RZ, RZ, 0x7f ;  /* 0x0000007ffff37424 */ /* 0x000fe400078e00ff */
[----:B------:R-:W-:Y:S01]  /*de50*/  IMAD R183, R175, 0x2, R182 ;  /* 0x00000002afb77824 */ /* 0x000fe200078e02b6 */
[----:B-1----:R-:W-:Y:S02]  /*de60*/  LEA.HI.X.SX32 R189, R180, R252, 0x2, P1 ;  /* 0x000000fcb4bd7211 */ /* 0x002fe400008f16ff */
[----:B----4-:R-:W-:-:S04]  /*de70*/  LEA R244, P0, R181, R249, 0x2 ;  /* 0x000000f9b5f47211 */ /* 0x010fc800078010ff */
[----:B------:R-:W-:Y:S01]  /*de80*/  LEA.HI.X.SX32 R245, R181, R252, 0x2, P0 ;  /* 0x000000fcb5f57211 */ /* 0x000fe200000f16ff */
[----:B------:R-:W-:Y:S01]  /*de90*/  STL.64 [R1+0x450], R188 ;  /* 0x000450bc01007387 */ /* 0x000fe20000100a00 */
[----:B------:R-:W-:Y:S02]  /*dea0*/  IADD3 R180, R243, c[0x0][0x180], RZ ;  /* 0x00006000f3b47a10 */ /* 0x000fe40007ffe0ff */
[----:B------:R-:W-:Y:S01]  /*deb0*/  IADD3 R243, R195, 0xfe, RZ ;  /* 0x000000fec3f37810 */ /* 0x000fe20007ffe0ff */
[----:B------:R1:W-:Y:S02]  /*dec0*/  STL.64 [R1+0x448], R244 ;  /* 0x000448f401007387 */ /* 0x0003e40000100a00 */
[----:B-1----:R-:W-:-:S04]  /*ded0*/  LEA R244, P0, R183, R249, 0x2 ;  /* 0x000000f9b7f47211 */ /* 0x002fc800078010ff */
[----:B------:R-:W-:Y:S02]  /*dee0*/  LEA.HI.X.SX32 R245, R183, R252, 0x2, P0 ;  /* 0x000000fcb7f57211 */ /* 0x000fe400000f16ff */
[----:B------:R-:W-:Y:S02]  /*def0*/  ISETP.GE.AND P0, PT, R243, RZ, PT ;  /* 0x000000fff300720c */ /* 0x000fe40003f06270 */
[----:B------:R-:W1:Y:S01]  /*df00*/  S2R R243, SR_TID.X ;  /* 0x0000000000f37919 */ /* 0x000e620000002100 */
[----:B------:R-:W-:-:S04]  /*df10*/  LEA R188, P1, R182, R249, 0x2 ;  /* 0x000000f9b6bc7211 */ /* 0x000fc800078210ff */
[----:B------:R-:W-:Y:S01]  /*df20*/  LEA.HI.X.SX32 R189, R182, R252, 0x2, P1 ;  /* 0x000000fcb6bd7211 */ /* 0x000fe200008f16ff */
[----:B------:R-:W-:Y:S01]  /*df30*/  IMAD R175, R175, 0x2, R183 ;  /* 0x00000002afaf7824 */ /* 0x000fe200078e02b7 */
[----:B-1----:R-:W-:Y:S01]  /*df40*/  LOP3.LUT R182, R243, 0x7f, RZ, 0xc0, !PT ;  /* 0x0000007ff3b67812 */ /* 0x002fe200078ec0ff */
        /* <DEDUP_REMOVED lines=15> */
[----:B------:R-:W-:Y:S01]  /*e040*/  IMAD.MOV.U32 R221, RZ, RZ, R217 ;  /* 0x000000ffffdd7224 */ /* 0x000fe200078e00d9 */
[----:B------:R1:W-:Y:S01]  /*e050*/  STL.64 [R1+0x440], R188 ;  /* 0x000440bc01007387 */ /* 0x0003e20000100a00 */
[----:B------:R-:W-:-:S02]  /*e060*/  IMAD.MOV.U32 R217, RZ, RZ, R216 ;  /* 0x000000ffffd97224 */ /* 0x000fc400078e00d8 */
[----:B------:R-:W-:Y:S02]  /*e070*/  IMAD.MOV.U32 R216, RZ, RZ, R215 ;  /* 0x000000ffffd87224 */ /* 0x000fe400078e00d7 */
[----:B------:R-:W-:Y:S02]  /*e080*/  IMAD.MOV.U32 R215, RZ, RZ, R214 ;  /* 0x000000ffffd77224 */ /* 0x000fe400078e00d6 */
[----:B------:R-:W-:Y:S02]  /*e090*/  IMAD.MOV.U32 R214, RZ, RZ, R210 ;  /* 0x000000ffffd67224 */ /* 0x000fe400078e00d2 */
[----:B------:R-:W-:Y:S01]  /*e0a0*/  IMAD.MOV.U32 R210, RZ, RZ, R209 ;  /* 0x000000ffffd27224 */ /* 0x000fe200078e00d1 */
[C---:B-1----:R-:W-:Y:S01]  /*e0b0*/  LEA R188, P1, R175.reuse, R249, 0x2 ;  /* 0x000000f9afbc7211 */ /* 0x042fe200078210ff */
[----:B------:R-:W-:Y:S02]  /*e0c0*/  IMAD.MOV.U32 R209, RZ, RZ, R208 ;  /* 0x000000ffffd17224 */ /* 0x000fe400078e00d0 */
[----:B------:R-:W-:Y:S01]  /*e0d0*/  IMAD.MOV.U32 R208, RZ, RZ, R207 ;  /* 0x000000ffffd07224 */ /* 0x000fe200078e00cf */
[----:B------:R-:W-:Y:S01]  /*e0e0*/  LEA.HI.X.SX32 R189, R175, R252, 0x2, P1 ;  /* 0x000000fcafbd7211 */ /* 0x000fe200008f16ff */
[----:B------:R-:W-:-:S02]  /*e0f0*/  IMAD.MOV.U32 R207, RZ, RZ, R206 ;  /* 0x000000ffffcf7224 */ /* 0x000fc400078e00ce */
[----:B------:R-:W-:Y:S01]  /*e100*/  IMAD.MOV.U32 R206, RZ, RZ, R205 ;  /* 0x000000ffffce7224 */ /* 0x000fe200078e00cd */
[----:B------:R1:W-:Y:S01]  /*e110*/  STL.64 [R1+0x438], R244 ;  /* 0x000438f401007387 */ /* 0x0003e20000100a00 */
[----:B------:R-:W-:Y:S02]  /*e120*/  IMAD.MOV.U32 R205, RZ, RZ, R203 ;  /* 0x000000ffffcd7224 */ /* 0x000fe400078e00cb */
[----:B------:R-:W-:Y:S01]  /*e130*/  IMAD.MOV.U32 R203, RZ, RZ, R201 ;  /* 0x000000ffffcb7224 */ /* 0x000fe200078e00c9 */
[----:B------:R-:W-:Y:S01]  /*e140*/  STL.64 [R1+0x430], R188 ;  /* 0x000430bc01007387 */ /* 0x000fe20000100a00 */
[----:B--2---:R-:W-:-:S03]  /*e150*/  IMAD.MOV.U32 R201, RZ, RZ, R8 ;  /* 0x000000ffffc97224 */ /* 0x004fc600078e0008 */
[----:B------:R-:W2:Y:S01]  /*e160*/  LDL.LU R8, [R1+0xd14] ;  /* 0x000d140001087983 */ /* 0x000ea20000300800 */
[----:B------:R-:W-:Y:S01]  /*e170*/  ISETP.GT.U32.AND P3, PT, R7, R0, PT ;  /* 0x000000000700720c */ /* 0x000fe20003f64070 */
[----:B------:R-:W-:-:S12]  /*e180*/  @!P2 IMAD.MOV R6, RZ, RZ, -R6 ;  /* 0x000000ffff06a224 */ /* 0x000fd800078e0a06 */
[----:B------:R-:W-:-:S05]  /*e190*/  @!P3 IMAD.IADD R0, R0, 0x1, -R7 ;  /* 0x000000010000b824 */ /* 0x000fca00078e0a07 */
[----:B------:R-:W-:-:S13]  /*e1a0*/  ISETP.GT.U32.AND P2, PT, R7, R0, PT ;  /* 0x000000000700720c */ /* 0x000fda0003f44070 */
[----:B------:R-:W-:Y:S01]  /*e1b0*/  @!P2 IMAD.IADD R0, R0, 0x1, -R7 ;  /* 0x000000010000a824 */ /* 0x000fe200078e0a07 */
[----:B------:R-:W-:Y:S02]  /*e1c0*/  ISETP.NE.AND P2, PT, RZ, c[0x0][0x17c], PT ;  /* 0x00005f00ff007a0c */ /* 0x000fe40003f45270 */
[----:B------:R-:W-:-:S04]  /*e1d0*/  LOP3.LUT R7, RZ, c[0x0][0x17c], RZ, 0x33, !PT ;  /* 0x00005f00ff077a12 */ /* 0x000fc800078e33ff */
[----:B--2---:R-:W-:-:S05]  /*e1e0*/  SEL R8, R7, R8, !P2 ;  /* 0x0000000807087207 */ /* 0x004fca0005000000 */
[----:B------:R2:W-:Y:S04]  /*e1f0*/  STL [R1+0x10c], R8 ;  /* 0x00010c0801007387 */ /* 0x0005e80000100800 */
[----:B-1----:R-:W2:Y:S02]  /*e200*/  LDL.LU R244, [R1+0xd8] ;  /* 0x0000d80001f47983 */ /* 0x002ea40000300800 */
[----:B--2---:R-:W-:-:S05]  /*e210*/  SEL R8, R7, R244, !P2 ;  /* 0x000000f407087207 */ /* 0x004fca0005000000 */
[----:B------:R1:W-:Y:S04]  /*e220*/  STL [R1+0x108], R8 ;  /* 0x0001080801007387 */ /* 0x0003e80000100800 */
[----:B------:R-:W1:Y:S02]  /*e230*/  LDL.LU R244, [R1+0xd4] ;  /* 0x0000d40001f47983 */ /* 0x000e640000300800 */
[----:B-1----:R-:W-:-:S05]  /*e240*/  SEL R8, R7, R244, !P2 ;  /* 0x000000f407087207 */ /* 0x002fca0005000000 */
        /* <DEDUP_REMOVED lines=13> */
[----:B------:R-:W1:Y:S01]  /*e320*/  LDL.LU R244, [R1+0xc0] ;  /* 0x0000c00001f47983 */ /* 0x000e620000300800 */
[----:B------:R-:W-:Y:S02]  /*e330*/  ISETP.GT.AND P1, PT, R180, 0x7f, PT ;  /* 0x0000007fb400780c */ /* 0x000fe40003f24270 */
[C---:B------:R-:W-:Y:S02]  /*e340*/  LOP3.LUT R180, R198.reuse, 0x4, RZ, 0xfc, !PT ;  /* 0x00000004c6b47812 */ /* 0x040fe400078efcff */
[----:B------:R-:W-:Y:S02]  /*e350*/  ISETP.GE.AND P3, PT, R198, c[0x0][0x180], PT ;  /* 0x00006000c6007a0c */ /* 0x000fe40003f66270 */
[----:B------:R-:W-:-:S02]  /*e360*/  SEL R175, RZ, 0x4, !P1 ;  /* 0x00000004ffaf7807 */ /* 0x000fc40004800000 */
[----:B------:R-:W-:Y:S02]  /*e370*/  ISETP.GE.AND P1, PT, R180, c[0x0][0x180], PT ;  /* 0x00006000b4007a0c */ /* 0x000fe40003f26270 */
[----:B-1----:R-:W-:-:S05]  /*e380*/  SEL R8, R7, R244, !P2 ;  /* 0x000000f407087207 */ /* 0x002fca0005000000 */
[----:B------:R1:W-:Y:S04]  /*e390*/  STL [R1+0xf0], R8 ;  /* 0x0000f00801007387 */ /* 0x0003e80000100800 */
[----:B------:R-:W2:Y:S01]  /*e3a0*/  LDL.LU R244, [R1+0xbc] ;  /* 0x0000bc0001f47983 */ /* 0x000ea20000300800 */
[----:B------:R-:W-:Y:S02]  /*e3b0*/  LOP3.LUT R180, R198, 0x8, RZ, 0xfc, !PT ;  /* 0x00000008c6b47812 */ /* 0x000fe400078efcff */
[C---:B------:R-:W-:Y:S02]  /*e3c0*/  SEL R181, R175.reuse, RZ, !P3 ;  /* 0x000000ffafb57207 */ /* 0x040fe40005800000 */
[----:B------:R-:W-:Y:S02]  /*e3d0*/  ISETP.GE.AND P3, PT, R182, c[0x0][0x180], PT ;  /* 0x00006000b6007a0c */ /* 0x000fe40003f66270 */
[----:B------:R-:W-:-:S02]  /*e3e0*/  SEL R182, R175, RZ, !P1 ;  /* 0x000000ffafb67207 */ /* 0x000fc40004800000 */
[----:B------:R-:W-:Y:S02]  /*e3f0*/  ISETP.GE.AND P1, PT, R180, c[0x0][0x180], PT ;  /* 0x00006000b4007a0c */ /* 0x000fe40003f26270 */
[----:B------:R-:W-:-:S04]  /*e400*/  SEL R180, R175, RZ, !P3 ;  /* 0x000000ffafb47207 */ /* 0x000fc80005800000 */
[----:B------:R-:W-:Y:S02]  /*e410*/  ISETP.NE.U32.AND P3, PT, R180, RZ, PT ;  /* 0x000000ffb400720c */ /* 0x000fe40003f65070 */
[----:B------:R-:W-:Y:S01]  /*e420*/  SEL R180, R175, RZ, !P1 ;  /* 0x000000ffafb47207 */ /* 0x000fe20004800000 */
[----:B------:R-:W-:-:S03]  /*e430*/  @!P5 IMAD.MOV R4, RZ, RZ, -R4 ;  /* 0x000000ffff04d224 */ /* 0x000fc600078e0a04 */
[----:B------:R-:W-:Y:S01]  /*e440*/  ISETP.NE.U32.AND P5, PT, R180, RZ, PT ;  /* 0x000000ffb400720c */ /* 0x000fe20003fa5070 */
[----:B------:R-:W-:Y:S01]  /*e450*/  @!P4 IMAD.MOV R5, RZ, RZ, -R5 ;  /* 0x000000ffff05c224 */ /* 0x000fe200078e0a05 */
[----:B------:R-:W-:Y:S02]  /*e460*/  ISETP.NE.U32.AND P4, PT, R181, RZ, PT ;  /* 0x000000ffb500720c */ /* 0x000fe40003f85070 */
[C---:B------:R-:W-:Y:S01]  /*e470*/  SEL R181, R7.reuse, R243, !P2 ;  /* 0x000000f307b57207 */ /* 0x040fe20005000000 */
[----:B------:R-:W-:Y:S01]  /*e480*/  @!P6 IMAD.MOV R3, RZ, RZ, -R3 ;  /* 0x000000ffff03e224 */ /* 0x000fe200078e0a03 */
[----:B------:R-:W-:Y:S02]  /*e490*/  ISETP.NE.U32.AND P6, PT, R182, RZ, PT ;  /* 0x000000ffb600720c */ /* 0x000fe40003fc5070 */
[C---:B------:R-:W-:Y:S01]  /*e4a0*/  SEL R182, R7.reuse, R237, !P2 ;  /* 0x000000ed07b67207 */ /* 0x040fe20005000000 */
[----:B------:R-:W-:Y:S01]  /*e4b0*/  IMAD.MOV.U32 R243, RZ, RZ, R217 ;  /* 0x000000fffff37224 */ /* 0x000fe200078e00d9 */
[----:B-1----:R-:W-:Y:S01]  /*e4c0*/  SEL R8, R7, R242, !P2 ;  /* 0x000000f207087207 */ /* 0x002fe20005000000 */
[----:B------:R-:W-:-:S02]  /*e4d0*/  IMAD.MOV.U32 R242, RZ, RZ, R216 ;  /* 0x000000fffff27224 */ /* 0x000fc400078e00d8 */
[----:B------:R-:W-:Y:S01]  /*e4e0*/  IMAD.MOV.U32 R237, RZ, RZ, R214 ;  /* 0x000000ffffed7224 */ /* 0x000fe200078e00d6 */
[----:B--2---:R-:W-:-:S05]  /*e4f0*/  SEL R180, R7, R244, !P2 ;  /* 0x000000f407b47207 */ /* 0x004fca0005000000 */
[----:B------:R1:W-:Y:S04]  /*e500*/  STL [R1+0xec], R180 ;  /* 0x0000ecb401007387 */ /* 0x0003e80000100800 */
[----:B------:R2:W-:Y:S01]  /*e510*/  STL [R1+0xe8], R181 ;  /* 0x0000e8b501007387 */ /* 0x0005e20000100800 */
[C---:B-1----:R-:W-:Y:S02]  /*e520*/  SEL R180, R7.reuse, R241, !P2 ;  /* 0x000000f107b47207 */ /* 0x042fe40005000000 */
[----:B--2---:R-:W-:-:S03]  /*e530*/  SEL R181, R7, R236, !P2 ;  /* 0x000000ec07b57207 */ /* 0x004fc60005000000 */
[----:B------:R1:W-:Y:S04]  /*e540*/  STL [R1+0xe4], R180 ;  /* 0x0000e4b401007387 */ /* 0x0003e80000100800 */
[----:B------:R2:W-:Y:S01]  /*e550*/  STL [R1+0xe0], R182 ;  /* 0x0000e0b601007387 */ /* 0x0005e20000100800 */
[----:B-1----:R-:W-:-:S03]  /*e560*/  SEL R180, R7, R235, !P2 ;  /* 0x000000eb07b47207 */ /* 0x002fc60005000000 */
[----:B------:R1:W-:Y:S01]  /*e570*/  STL [R1+0xdc], R181 ;  /* 0x0000dcb501007387 */ /* 0x0003e20000100800 */
[----:B--2---:R-:W-:-:S03]  /*e580*/  SEL R182, R7, R234, !P2 ;  /* 0x000000ea07b67207 */ /* 0x004fc60005000000 */
[----:B------:R2:W-:Y:S01]  /*e590*/  STL [R1+0xd8], R180 ;  /* 0x0000d8b401007387 */ /* 0x0005e20000100800 */
[----:B-1----:R-:W-:-:S03]  /*e5a0*/  SEL R181, R7, R233, !P2 ;  /* 0x000000e907b57207 */ /* 0x002fc60005000000 */
[----:B------:R1:W-:Y:S01]  /*e5b0*/  STL [R1+0xd4], R182 ;  /* 0x0000d4b601007387 */ /* 0x0003e20000100800 */
[----:B--2---:R-:W-:-:S03]  /*e5c0*/  SEL R180, R7, R232, !P2 ;  /* 0x000000e807b47207 */ /* 0x004fc60005000000 */
[----:B------:R2:W-:Y:S04]  /*e5d0*/  STL [R1+0xd0], R181 ;  /* 0x0000d0b501007387 */ /* 0x0005e80000100800 */
[----:B------:R4:W-:Y:S01]  /*e5e0*/  STL [R1+0xcc], R180 ;  /* 0x0000ccb401007387 */ /* 0x0009e20000100800 */
[C---:B-1----:R-:W-:Y:S02]  /*e5f0*/  SEL R182, R7.reuse, R230, !P2 ;  /* 0x000000e607b67207 */ /* 0x042fe40005000000 */
[----:B--2---:R-:W-:-:S03]  /*e600*/  SEL R181, R7, R229, !P2 ;  /* 0x000000e507b57207 */ /* 0x004fc60005000000 */
[----:B------:R1:W-:Y:S01]  /*e610*/  STL [R1+0xc8], R182 ;  /* 0x0000c8b601007387 */ /* 0x0003e20000100800 */
[----:B----4-:R-:W-:-:S03]  /*e620*/  SEL R180, R7, R228, !P2 ;  /* 0x000000e407b47207 */ /* 0x010fc60005000000 */
[----:B------:R2:W-:Y:S04]  /*e630*/  STL [R1+0xc4], R181 ;  /* 0x0000c4b501007387 */ /* 0x0005e80000100800 */
[----:B------:R4:W-:Y:S01]  /*e640*/  STL [R1+0xc0], R180 ;  /* 0x0000c0b401007387 */ /* 0x0009e20000100800 */
[C---:B-1----:R-:W-:Y:S02]  /*e650*/  SEL R182, R7.reuse, R226, !P2 ;  /* 0x000000e207b67207 */ /* 0x042fe40005000000 */
[----:B--2---:R-:W-:-:S03]  /*e660*/  SEL R181, R7, R225, !P2 ;  /* 0x000000e107b57207 */ /* 0x004fc60005000000 */
[----:B------:R-:W-:Y:S01]  /*e670*/  STL [R1+0xbc], R182 ;  /* 0x0000bcb601007387 */ /* 0x000fe20000100800 */
[----:B----4-:R-:W-:-:S03]  /*e680*/  SEL R180, R7, R222, !P2 ;  /* 0x000000de07b47207 */ /* 0x010fc60005000000 */
[----:B------:R-:W-:Y:S01]  /*e690*/  STL [R1+0xb8], R181 ;  /* 0x0000b8b501007387 */ /* 0x000fe20000100800 */
[----:B------:R-:W-:-:S03]  /*e6a0*/  IMAD.MOV.U32 R244, RZ, RZ, R221 ;  /* 0x000000fffff47224 */ /* 0x000fc600078e00dd */
[----:B------:R1:W-:Y:S04]  /*e6b0*/  STL [R1+0xb4], R180 ;  /* 0x0000b4b401007387 */ /* 0x0003e80000100800 */
[----:B------:R-:W2:Y:S04]  /*e6c0*/  LDL.LU R222, [R1+0x40] ;  /* 0x0000400001de7983 */ /* 0x000ea80000300800 */
[----:B------:R-:W4:Y:S04]  /*e6d0*/  LDL.LU R221, [R1+0x3c] ;  /* 0x00003c0001dd7983 */ /* 0x000f280000300800 */
[----:B------:R-:W5:Y:S01]  /*e6e0*/  LDL.LU R217, [R1+0x38] ;  /* 0x0000380001d97983 */ /* 0x000f620000300800 */
[----:B------:R-:W-:-:S03]  /*e6f0*/  IMAD.MOV.U32 R241, RZ, RZ, R215 ;  /* 0x000000fffff17224 */ /* 0x000fc600078e00d7 */
[----:B------:R-:W5:Y:S01]  /*e700*/  LDL.LU R216, [R1+0x34] ;  /* 0x0000340001d87983 */ /* 0x000f620000300800 */
[----:B------:R-:W-:-:S03]  /*e710*/  IMAD.MOV.U32 R236, RZ, RZ, R210 ;  /* 0x000000ffffec7224 */ /* 0x000fc600078e00d2 */
[----:B------:R-:W5:Y:S04]  /*e720*/  LDL.LU R215, [R1+0x30] ;  /* 0x0000300001d77983 */ /* 0x000f680000300800 */
[----:B------:R-:W5:Y:S01]  /*e730*/  LDL.LU R214, [R1+0x2c] ;  /* 0x00002c0001d67983 */ /* 0x000f620000300800 */
[----:B------:R-:W-:-:S03]  /*e740*/  IMAD.MOV.U32 R235, RZ, RZ, R209 ;  /* 0x000000ffffeb7224 */ /* 0x000fc600078e00d1 */
        /* <DEDUP_REMOVED lines=16> */
[----:B------:R-:W5:Y:S04]  /*e850*/  LDL.LU R200, [R1+0x8] ;  /* 0x0000080001c87983 */ /* 0x000f680000300800 */
[----:B------:R-:W5:Y:S01]  /*e860*/  LDL.LU R199, [R1+0x4] ;  /* 0x0000040001c77983 */ /* 0x000f620000300800 */
[C---:B-1----:R-:W-:Y:S02]  /*e870*/  SEL R180, R7.reuse, R244, !P2 ;  /* 0x000000f407b47207 */ /* 0x042fe40005000000 */
[C---:B------:R-:W-:Y:S02]  /*e880*/  SEL R181, R7.reuse, R243, !P2 ;  /* 0x000000f307b57207 */ /* 0x040fe40005000000 */
[C---:B------:R-:W-:Y:S01]  /*e890*/  SEL R182, R7.reuse, R242, !P2 ;  /* 0x000000f207b67207 */ /* 0x040fe20005000000 */
[----:B------:R1:W-:Y:S04]  /*e8a0*/  STL [R1+0xb0], R180 ;  /* 0x0000b0b401007387 */ /* 0x0003e80000100800 */
[----:B------:R3:W-:Y:S01]  /*e8b0*/  STL [R1+0xac], R181 ;  /* 0x0000acb501007387 */ /* 0x0007e20000100800 */
[----:B-1----:R-:W-:-:S03]  /*e8c0*/  SEL R180, R7, R241, !P2 ;  /* 0x000000f107b47207 */ /* 0x002fc60005000000 */
[----:B------:R1:W-:Y:S01]  /*e8d0*/  STL [R1+0xa8], R182 ;  /* 0x0000a8b601007387 */ /* 0x0003e20000100800 */
[----:B---3--:R-:W-:-:S03]  /*e8e0*/  SEL R181, R7, R237, !P2 ;  /* 0x000000ed07b57207 */ /* 0x008fc60005000000 */
[----:B------:R3:W-:Y:S01]  /*e8f0*/  STL [R1+0xa4], R180 ;  /* 0x0000a4b401007387 */ /* 0x0007e20000100800 */
[----:B-1----:R-:W-:-:S03]  /*e900*/  SEL R182, R7, R236, !P2 ;  /* 0x000000ec07b67207 */ /* 0x002fc60005000000 */
[----:B------:R1:W-:Y:S01]  /*e910*/  STL [R1+0xa0], R181 ;  /* 0x0000a0b501007387 */ /* 0x0003e20000100800 */
[----:B---3--:R-:W-:-:S03]  /*e920*/  SEL R180, R7, R235, !P2 ;  /* 0x000000eb07b47207 */ /* 0x008fc60005000000 */
[----:B------:R3:W-:Y:S04]  /*e930*/  STL [R1+0x9c], R182 ;  /* 0x00009cb601007387 */ /* 0x0007e80000100800 */
[----:B------:R3:W-:Y:S01]  /*e940*/  STL [R1+0x98], R180 ;  /* 0x000098b401007387 */ /* 0x0007e20000100800 */
[C---:B-1----:R-:W-:Y:S02]  /*e950*/  SEL R181, R7.reuse, R234, !P2 ;  /* 0x000000ea07b57207 */ /* 0x042fe40005000000 */
[----:B---3--:R-:W-:-:S03]  /*e960*/  SEL R182, R7, R233, !P2 ;  /* 0x000000e907b67207 */ /* 0x008fc60005000000 */
[----:B------:R1:W-:Y:S01]  /*e970*/  STL [R1+0x94], R181 ;  /* 0x000094b501007387 */ /* 0x0003e20000100800 */
[----:B------:R-:W-:-:S03]  /*e980*/  SEL R180, R7, R232, !P2 ;  /* 0x000000e807b47207 */ /* 0x000fc60005000000 */
        /* <DEDUP_REMOVED lines=10> */
[----:B------:R4:W-:Y:S04]  /*ea30*/  STL [R1+0x7c], R181 ;  /* 0x00007cb501007387 */ /* 0x0009e80000100800 */
[----:B------:R5:W-:Y:S01]  /*ea40*/  STL [R1+0x78], R182 ;  /* 0x000078b601007387 */ /* 0x000be20000100800 */
[C---:B------:R-:W-:Y:S02]  /*ea50*/  SEL R11, R7.reuse, R11, !P2 ;  /* 0x0000000b070b7207 */ /* 0x040fe40005000000 */
[C---:B--2---:R-:W-:Y:S02]  /*ea60*/  SEL R180, R7.reuse, R222, !P2 ;  /* 0x000000de07b47207 */ /* 0x044fe40005000000 */
[----:B----4-:R-:W-:-:S03]  /*ea70*/  SEL R181, R7, R221, !P2 ;  /* 0x000000dd07b57207 */ /* 0x010fc60005000000 */
[----:B------:R1:W-:Y:S01]  /*ea80*/  STL [R1+0x74], R180 ;  /* 0x000074b401007387 */ /* 0x0003e20000100800 */
[----:B-----5:R-:W-:-:S03]  /*ea90*/  SEL R182, R7, R217, !P2 ;  /* 0x000000d907b67207 */ /* 0x020fc60005000000 */
        /* <DEDUP_REMOVED lines=13> */
[----:B---3--:R-:W-:-:S03]  /*eb70*/  SEL R180, R7, R207, !P2 ;  /* 0x000000cf07b47207 */ /* 0x008fc60005000000 */
        /* <DEDUP_REMOVED lines=12> */
[----:B------:R-:W-:Y:S01]  /*ec40*/  STL [R1+0x3c], R182 ;  /* 0x00003cb601007387 */ /* 0x000fe20000100800 */
[----:B-1----:R-:W-:-:S03]  /*ec50*/  SEL R181, R7, R196, !P2 ;  /* 0x000000c407b57207 */ /* 0x002fc60005000000 */
[----:B------:R-:W2:Y:S04]  /*ec60*/  LDL.LU R196, [R1+0xd10] ;  /* 0x000d100001c47983 */ /* 0x000ea80000300800 */
[----:B------:R1:W-:Y:S04]  /*ec70*/  STL [R1+0x38], R180 ;  /* 0x000038b401007387 */ /* 0x0003e80000100800 */
[----:B------:R-:W-:Y:S01]  /*ec80*/  STL [R1+0x34], R181 ;  /* 0x000034b501007387 */ /* 0x000fe20000100800 */
[C---:B-1----:R-:W-:Y:S02]  /*ec90*/  SEL R180, R7.reuse, R9, !P2 ;  /* 0x0000000907b47207 */ /* 0x042fe40005000000 */
[----:B------:R-:W-:-:S02]  /*eca0*/  SEL R9, R7, R10, !P2 ;  /* 0x0000000a07097207 */ /* 0x000fc40005000000 */
[C---:B------:R-:W-:Y:S01]  /*ecb0*/  SEL R10, R7.reuse, R12, !P2 ;  /* 0x0000000c070a7207 */ /* 0x040fe20005000000 */
[----:B------:R-:W-:Y:S04]  /*ecc0*/  STL [R1+0x30], R180 ;  /* 0x000030b401007387 */ /* 0x000fe80000100800 */
        /* <DEDUP_REMOVED lines=12> */
[C---:B---3--:R-:W-:Y:S02]  /*ed90*/  SEL R10, R7.reuse, R24, !P2 ;  /* 0x00000018070a7207 */ /* 0x048fe40005000000 */
[----:B----4-:R-:W-:-:S03]  /*eda0*/  SEL R9, R7, R25, !P2 ;  /* 0x0000001907097207 */ /* 0x010fc60005000000 */
[----:B------:R1:W-:Y:S04]  /*edb0*/  STL [R1+0x10], R10 ;  /* 0x0000100a01007387 */ /* 0x0003e80000100800 */
[----:B------:R3:W-:Y:S01]  /*edc0*/  STL [R1+0xc], R9 ;  /* 0x00000c0901007387 */ /* 0x0007e20000100800 */
[----:B-1----:R-:W-:-:S03]  /*edd0*/  SEL R10, R7, R27, !P2 ;  /* 0x0000001b070a7207 */ /* 0x002fc60005000000 */
[----:B------:R-:W-:Y:S01]  /*ede0*/  STL [R1+0x8], R11 ;  /* 0x0000080b01007387 */ /* 0x000fe20000100800 */
[----:B---3--:R-:W-:-:S03]  /*edf0*/  SEL R9, R7, R28, !P2 ;  /* 0x0000001c07097207 */ /* 0x008fc60005000000 */
[----:B------:R-:W3:Y:S04]  /*ee00*/  LDL.64 R26, [R1+0x628] ;  /* 0x00062800011a7983 */ /* 0x000ee80000100a00 */
[----:B------:R1:W-:Y:S04]  /*ee10*/  STL [R1+0x4], R10 ;  /* 0x0000040a01007387 */ /* 0x0003e80000100800 */
[----:B------:R-:W4:Y:S04]  /*ee20*/  LDL.64 R24, [R1+0x618] ;  /* 0x0006180001187983 */ /* 0x000f280000100a00 */
[----:B------:R-:W-:Y:S04]  /*ee30*/  STL [R1], R9 ;  /* 0x0000000901007387 */ /* 0x000fe80000100800 */
[----:B------:R-:W5:Y:S01]  /*ee40*/  LDL.64 R12, [R1+0x608] ;  /* 0x00060800010c7983 */ /* 0x000f620000100a00 */
[----:B------:R-:W-:Y:S01]  /*ee50*/  ISETP.GE.AND P1, PT, R195, RZ, PT ;  /* 0x000000ffc300720c */ /* 0x000fe20003f26270 */
[----:B------:R-:W-:Y:S01]  /*ee60*/  @!P0 IMAD.MOV R2, RZ, RZ, -R2 ;  /* 0x000000ffff028224 */ /* 0x000fe200078e0a02 */
[----:B------:R-:W-:-:S02]  /*ee70*/  SEL R5, R7, R5, !P2 ;  /* 0x0000000507057207 */ /* 0x000fc40005000000 */
[C---:B------:R-:W-:Y:S02]  /*ee80*/  SEL R4, R7.reuse, R4, !P2 ;  /* 0x0000000407047207 */ /* 0x040fe40005000000 */
[C---:B------:R-:W-:Y:S02]  /*ee90*/  SEL R3, R7.reuse, R3, !P2 ;  /* 0x0000000307037207 */ /* 0x040fe40005000000 */
[----:B------:R-:W-:Y:S01]  /*eea0*/  SEL R2, R7, R2, !P2 ;  /* 0x0000000207027207 */ /* 0x000fe20005000000 */
[----:B------:R-:W-:Y:S01]  /*eeb0*/  STL [R1+0x418], R5 ;  /* 0x0004180501007387 */ /* 0x000fe20000100800 */
[----:B------:R-:W-:-:S03]  /*eec0*/  LOP3.LUT R187, R198, 0xc, RZ, 0xfc, !PT ;  /* 0x0000000cc6bb7812 */ /* 0x000fc600078efcff */
[----:B------:R-:W-:Y:S01]  /*eed0*/  STL [R1+0x41c], R4 ;  /* 0x00041c0401007387 */ /* 0x000fe20000100800 */
[----:B------:R-:W-:Y:S01]  /*eee0*/  @!P1 IMAD.MOV R0, RZ, RZ, -R0 ;  /* 0x000000ffff009224 */ /* 0x000fe200078e0a00 */
[C---:B------:R-:W-:Y:S02]  /*eef0*/  SEL R236, R7.reuse, R22, !P2 ;  /* 0x0000001607ec7207 */ /* 0x040fe40005000000 */
[----:B------:R1:W-:Y:S01]  /*ef00*/  STL [R1+0x424], R3 ;  /* 0x0004240301007387 */ /* 0x0003e20000100800 */
[C---:B------:R-:W-:Y:S02]  /*ef10*/  SEL R243, R7.reuse, R23, !P2 ;  /* 0x0000001707f37207 */ /* 0x040fe40005000000 */
[C---:B------:R-:W-:Y:S01]  /*ef20*/  LOP3.LUT R183, R198.reuse, 0x10, RZ, 0xfc, !PT ;  /* 0x00000010c6b77812 */ /* 0x040fe200078efcff */
[----:B------:R1:W-:Y:S01]  /*ef30*/  STL [R1+0x420], R2 ;  /* 0x0004200201007387 */ /* 0x0003e20000100800 */
[----:B------:R-:W-:Y:S02]  /*ef40*/  SEL R197, R7, R17, !P2 ;  /* 0x0000001107c57207 */ /* 0x000fe40005000000 */
[----:B------:R-:W-:Y:S01]  /*ef50*/  ISETP.GE.AND P0, PT, R187, c[0x0][0x180], PT ;  /* 0x00006000bb007a0c */ /* 0x000fe20003f06270 */
[----:B------:R-:W2:Y:S01]  /*ef60*/  LDL.64 R22, [R1+0x5f8] ;  /* 0x0005f80001167983 */ /* 0x000ea20000100a00 */
[----:B------:R-:W-:-:S03]  /*ef70*/  LOP3.LUT R252, R198, 0x14, RZ, 0xfc, !PT ;  /* 0x00000014c6fc7812 */ /* 0x000fc600078efcff */
[----:B------:R-:W2:Y:S01]  /*ef80*/  LDL.64 R16, [R1+0x5e8] ;  /* 0x0005e80001107983 */ /* 0x000ea20000100a00 */
[----:B------:R-:W-:Y:S02]  /*ef90*/  SEL R222, R7, R20, !P2 ;  /* 0x0000001407de7207 */ /* 0x000fe40005000000 */
[----:B------:R-:W-:Y:S01]  /*efa0*/  ISETP.GE.AND P1, PT, R183, c[0x0][0x180], PT ;  /* 0x00006000b7007a0c */ /* 0x000fe20003f26270 */
[----:B------:R-:W2:Y:S01]  /*efb0*/  LDL.64 R14, [R1+0x5d8] ;  /* 0x0005d800010e7983 */ /* 0x000ea20000100a00 */
[C---:B------:R-:W-:Y:S02]  /*efc0*/  SEL R205, R7.reuse, R18, !P2 ;  /* 0x0000001207cd7207 */ /* 0x040fe40005000000 */
[C---:B------:R-:W-:Y:S02]  /*efd0*/  SEL R20, R7.reuse, R0, !P2 ;  /* 0x0000000007147207 */ /* 0x040fe40005000000 */
[C---:B------:R-:W-:Y:S02]  /*efe0*/  SEL R210, R7.reuse, R19, !P2 ;  /* 0x0000001307d27207 */ /* 0x040fe40005000000 */
[----:B------:R-:W-:-:S02]  /*eff0*/  SEL R229, R7, R21, !P2 ;  /* 0x0000001507e57207 */ /* 0x000fc40005000000 */
[C---:B------:R-:W-:Y:S02]  /*f000*/  SEL R250, R7.reuse, R29, !P2 ;  /* 0x0000001d07fa7207 */ /* 0x040fe40005000000 */
[C---:B------:R-:W-:Y:S01]  /*f010*/  SEL R249, R7.reuse, R30, !P2 ;  /* 0x0000001e07f97207 */ /* 0x040fe20005000000 */
[----:B------:R-:W2:Y:S01]  /*f020*/  LDL.64 R28, [R1+0x4f0] ;  /* 0x0004f000011c7983 */ /* 0x000ea20000100a00 */
[C---:B------:R-:W-:Y:S02]  /*f030*/  SEL R248, R7.reuse, R31, !P2 ;  /* 0x0000001f07f87207 */ /* 0x040fe40005000000 */
[C---:B------:R-:W-:Y:S02]  /*f040*/  SEL R247, R7.reuse, R32, !P2 ;  /* 0x0000002007f77207 */ /* 0x040fe40005000000 */
[C---:B------:R-:W-:Y:S02]  /*f050*/  SEL R245, R7.reuse, R33, !P2 ;  /* 0x0000002107f57207 */ /* 0x040fe40005000000 */
[----:B------:R-:W-:-:S02]  /*f060*/  SEL R244, R7, R34, !P2 ;  /* 0x0000002207f47207 */ /* 0x000fc40005000000 */
[C---:B------:R-:W-:Y:S02]  /*f070*/  SEL R242, R7.reuse, R35, !P2 ;  /* 0x0000002307f27207 */ /* 0x040fe40005000000 */
[C---:B------:R-:W-:Y:S02]  /*f080*/  SEL R241, R7.reuse, R36, !P2 ;  /* 0x0000002407f17207 */ /* 0x040fe40005000000 */
        /* <DEDUP_REMOVED lines=148> */
[C---:B-1----:R-:W-:Y:S02]  /*f9d0*/  SEL R10, R7.reuse, R194, !P2 ;  /* 0x000000c2070a7207 */ /* 0x042fe40005000000 */
        /* <DEDUP_REMOVED lines=17> */
[----:B------:R-:W-:Y:S02]  /*faf0*/  SEL R18, R7, R6, !P2 ;  /* 0x0000000607127207 */ /* 0x000fe40005000000 */
[C---:B------:R-:W-:Y:S02]  /*fb00*/  SEL R0, R175.reuse, RZ, !P0 ;  /* 0x000000ffaf007207 */ /* 0x040fe40004000000 */
[----:B------:R-:W-:Y:S02]  /*fb10*/  ISETP.GE.AND P2, PT, R252, c[0x0][0x180], PT ;  /* 0x00006000fc007a0c */ /* 0x000fe40003f46270 */
[----:B------:R-:W-:Y:S02]  /*fb20*/  LOP3.LUT R3, R198, 0x18, RZ, 0xfc, !PT ;  /* 0x00000018c6037812 */ /* 0x000fe400078efcff */
[----:B------:R-:W-:Y:S02]  /*fb30*/  SEL R2, R175, RZ, !P1 ;  /* 0x000000ffaf027207 */ /* 0x000fe40004800000 */
[----:B------:R-:W-:-:S02]  /*fb40*/  ISETP.NE.U32.AND P1, PT, R0, RZ, PT ;  /* 0x000000ff0000720c */ /* 0x000fc40003f25070 */
[----:B------:R-:W-:Y:S02]  /*fb50*/  SEL R0, R175, RZ, !P2 ;  /* 0x000000ffaf007207 */ /* 0x000fe40005000000 */
[----:B------:R-:W-:Y:S02]  /*fb60*/  ISETP.GE.AND P2, PT, R3, c[0x0][0x180], PT ;  /* 0x0000600003007a0c */ /* 0x000fe40003f46270 */
[----:B------:R-:W-:Y:S02]  /*fb70*/  ISETP.NE.U32.AND P0, PT, R2, RZ, PT ;  /* 0x000000ff0200720c */ /* 0x000fe40003f05070 */
[C---:B--2---:R-:W-:Y:S02]  /*fb80*/  IADD3 R4, R196.reuse, 0x100000, RZ ;  /* 0x00100000c4047810 */ /* 0x044fe40007ffe0ff */
[----:B------:R-:W-:Y:S02]  /*fb90*/  SEL R3, R175, RZ, !P2 ;  /* 0x000000ffaf037207 */ /* 0x000fe40005000000 */
[----:B------:R-:W-:Y:S01]  /*fba0*/  IADD3 R2, R196, 0x100000, RZ ;  /* 0x00100000c4027810 */ /* 0x000fe20007ffe0ff */
[----:B---3--:R1:W-:Y:S01]  /*fbb0*/  LDGSTS.E [R4+-0x80000], [R26.64], P4 ;  /* 0x800000001a047fae */ /* 0x0083e2000a12184c */
[----:B------:R-:W-:-:S02]  /*fbc0*/  ISETP.NE.U32.AND P2, PT, R0, RZ, PT ;  /* 0x000000ff0000720c */ /* 0x000fc40003f45070 */
[----:B------:R-:W-:Y:S01]  /*fbd0*/  IADD3 R0, R196, 0x100000, RZ ;  /* 0x00100000c4007810 */ /* 0x000fe20007ffe0ff */
[----:B----4-:R2:W-:Y:S04]  /*fbe0*/  LDGSTS.E [R2+-0x7fc00], [R24.64], P6 ;  /* 0x8040000018027fae */ /* 0x0105e8000b12184c */
[----:B-----5:R3:W-:Y:S04]  /*fbf0*/  LDGSTS.E [R0+-0x7f800], [R12.64], P5 ;  /* 0x808000000c007fae */ /* 0x0207e8000a92184c */
[----:B-1----:R-:W4:Y:S04]  /*fc00*/  LDL.64 R26, [R1+0x5c8] ;  /* 0x0005c800011a7983 */ /* 0x002f280000100a00 */
[----:B--2---:R-:W2:Y:S04]  /*fc10*/  LDL.64 R24, [R1+0x5b8] ;  /* 0x0005b80001187983 */ /* 0x004ea80000100a00 */
[----:B---3--:R-:W3:Y:S01]  /*fc20*/  LDL.64 R12, [R1+0x5a8] ;  /* 0x0005a800010c7983 */ /* 0x008ee20000100a00 */
[----:B------:R-:W-:-:S02]  /*fc30*/  LOP3.LUT R5, R198, 0x1c, RZ, 0xfc, !PT ;  /* 0x0000001cc6057812 */ /* 0x000fc400078efcff */
[----:B------:R-:W-:Y:S02]  /*fc40*/  LOP3.LUT R4, R198, 0x20, RZ, 0xfc, !PT ;  /* 0x00000020c6047812 */ /* 0x000fe400078efcff */
[----:B------:R-:W-:Y:S02]  /*fc50*/  ISETP.GE.AND P6, PT, R5, c[0x0][0x180], PT ;  /* 0x0000600005007a0c */ /* 0x000fe40003fc6270 */
[----:B------:R-:W-:Y:S02]  /*fc60*/  ISETP.GE.AND P5, PT, R4, c[0x0][0x180], PT ;  /* 0x0000600004007a0c */ /* 0x000fe40003fa6270 */
[----:B------:R-:W-:Y:S02]  /*fc70*/  SEL R2, R175, RZ, !P6 ;  /* 0x000000ffaf027207 */ /* 0x000fe40007000000 */
[----:B------:R-:W-:Y:S02]  /*fc80*/  ISETP.NE.U32.AND P4, PT, R3, RZ, PT ;  /* 0x000000ff0300720c */ /* 0x000fe40003f85070 */
[----:B------:R-:W-:-:S02]  /*fc90*/  LOP3.LUT R3, R198, 0x24, RZ, 0xfc, !PT ;  /* 0x00000024c6037812 */ /* 0x000fc400078efcff */
[----:B------:R-:W-:Y:S02]  /*fca0*/  SEL R0, R175, RZ, !P5 ;  /* 0x000000ffaf007207 */ /* 0x000fe40006800000 */
[----:B------:R-:W-:Y:S02]  /*fcb0*/  IADD3 R4, R196, 0x100000, RZ ;  /* 0x00100000c4047810 */ /* 0x000fe40007ffe0ff */
[----:B------:R-:W-:Y:S02]  /*fcc0*/  ISETP.NE.U32.AND P5, PT, R2, RZ, PT ;  /* 0x000000ff0200720c */ /* 0x000fe40003fa5070 */
[----:B------:R-:W-:Y:S01]  /*fcd0*/  IADD3 R2, R196, 0x100000, RZ ;  /* 0x00100000c4027810 */ /* 0x000fe20007ffe0ff */
[----:B------:R1:W-:Y:S01]  /*fce0*/  LDGSTS.E [R4+-0x7f400], [R22.64], P1 ;  /* 0x80c0000016047fae */ /* 0x0003e2000892184c */
[----:B------:R-:W-:-:S03]  /*fcf0*/  ISETP.GE.AND P6, PT, R3, c[0x0][0x180], PT ;  /* 0x0000600003007a0c */ /* 0x000fc60003fc6270 */
[----:B------:R5:W-:Y:S01]  /*fd00*/  LDGSTS.E [R2+-0x7f000], [R16.64], P0 ;  /* 0x8100000010027fae */ /* 0x000be2000812184c */
[----:B------:R-:W-:Y:S02]  /*fd10*/  SEL R3, R175, RZ, !P6 ;  /* 0x000000ffaf037207 */ /* 0x000fe40007000000 */
[----:B------:R-:W-:Y:S02]  /*fd20*/  ISETP.NE.U32.AND P6, PT, R0, RZ, PT ;  /* 0x000000ff0000720c */ /* 0x000fe40003fc5070 */
[----:B------:R-:W-:Y:S01]  /*fd30*/  LOP3.LUT R5, R198, 0x28, RZ, 0xfc, !PT ;  /* 0x00000028c6057812 */ /* 0x000fe200078efcff */
[----:B-1----:R-:W3:Y:S01]  /*fd40*/  LDL.64 R22, [R1+0x598] ;  /* 0x0005980001167983 */ /* 0x002ee20000100a00 */
[----:B------:R-:W-:-:S03]  /*fd50*/  IADD3 R0, R196, 0x100000, RZ ;  /* 0x00100000c4007810 */ /* 0x000fc60007ffe0ff */
[----:B-----5:R-:W5:Y:S01]  /*fd60*/  LDL.64 R16, [R1+0x588] ;  /* 0x0005880001107983 */ /* 0x020f620000100a00 */
[C---:B------:R-:W-:Y:S02]  /*fd70*/  LOP3.LUT R4, R198.reuse, 0x2c, RZ, 0xfc, !PT ;  /* 0x0000002cc6047812 */ /* 0x040fe400078efcff */
[----:B------:R-:W-:Y:S01]  /*fd80*/  ISETP.NE.U32.AND P1, PT, R3, RZ, PT ;  /* 0x000000ff0300720c */ /* 0x000fe20003f25070 */
[----:B------:R1:W-:Y:S01]  /*fd90*/  LDGSTS.E [R0+-0x7ec00], [R14.64], P2 ;  /* 0x814000000e007fae */ /* 0x0003e2000912184c */
[----:B------:R-:W-:Y:S02]  /*fda0*/  ISETP.GE.AND P0, PT, R5, c[0x0][0x180], PT ;  /* 0x0000600005007a0c */ /* 0x000fe40003f06270 */
[----:B------:R-:W-:Y:S02]  /*fdb0*/  LOP3.LUT R3, R198, 0x30, RZ, 0xfc, !PT ;  /* 0x00000030c6037812 */ /* 0x000fe400078efcff */
[----:B------:R-:W-:Y:S02]  /*fdc0*/  ISETP.GE.AND P2, PT, R4, c[0x0][0x180], PT ;  /* 0x0000600004007a0c */ /* 0x000fe40003f46270 */
[----:B------:R-:W-:-:S02]  /*fdd0*/  SEL R2, R175, RZ, !P0 ;  /* 0x000000ffaf027207 */ /* 0x000fc40004000000 */
[----:B------:R-:W-:Y:S01]  /*fde0*/  ISETP.GE.AND P0, PT, R3, c[0x0][0x180], PT ;  /* 0x0000600003007a0c */ /* 0x000fe20003f06270 */
[----:B-1----:R-:W5:Y:S01]  /*fdf0*/  LDL.64 R14, [R1+0x578] ;  /* 0x00057800010e7983 */ /* 0x002f620000100a00 */
[C---:B------:R-:W-:Y:S02]  /*fe00*/  SEL R0, R175.reuse, RZ, !P2 ;  /* 0x000000ffaf007207 */ /* 0x040fe40005000000 */
[----:B------:R-:W-:Y:S02]  /*fe10*/  IADD3 R4, R196, 0x100000, RZ ;  /* 0x00100000c4047810 */ /* 0x000fe40007ffe0ff */
[----:B------:R-:W-:Y:S02]  /*fe20*/  ISETP.NE.U32.AND P2, PT, R2, RZ, PT ;  /* 0x000000ff0200720c */ /* 0x000fe40003f45070 */
[----:B------:R-:W-:Y:S02]  /*fe30*/  SEL R3, R175, RZ, !P0 ;  /* 0x000000ffaf037207 */ /* 0x000fe40004000000 */
[----:B------:R-:W-:-:S02]  /*fe40*/  IADD3 R2, R196, 0x100000, RZ ;  /* 0x00100000c4027810 */ /* 0x000fc40007ffe0ff */
[----:B------:R-:W-:Y:S02]  /*fe50*/  ISETP.NE.U32.AND P0, PT, R0, RZ, PT ;  /* 0x000000ff0000720c */ /* 0x000fe40003f05070 */
[----:B------:R-:W-:Y:S01]  /*fe60*/  IADD3 R0, R196, 0x100000, RZ ;  /* 0x00100000c4007810 */ /* 0x000fe20007ffe0ff */
[----:B----4-:R1:W-:Y:S04]  /*fe70*/  LDGSTS.E [R4+-0x7e800], [R26.64], P4 ;  /* 0x818000001a047fae */ /* 0x0103e8000a12184c */
[----:B--2---:R2:W-:Y:S04]  /*fe80*/  LDGSTS.E [R2+-0x7e400], [R24.64], P5 ;  /* 0x81c0000018027fae */ /* 0x0045e8000a92184c */
[----:B---3--:R3:W-:Y:S04]  /*fe90*/  LDGSTS.E [R0+-0x7e000], [R12.64], P6 ;  /* 0x820000000c007fae */ /* 0x0087e8000b12184c */
        /* <DEDUP_REMOVED lines=16> */
[----:B-----5:R5:W-:Y:S01]  /*ffa0*/  LDGSTS.E [R2+-0x7d800], [R16.64], P2 ;  /* 0x8280000010027fae */ /* 0x020be2000912184c */
        /* <DEDUP_REMOVED lines=44> */
[----:B------:R-:W-:Y:S02]  /*10270*/  LOP3.LUT R5, R198, 0x58, RZ, 0xfc, !PT ;  /* 0x00000058c6057812 */ /* 0x000fe400078efcff */
[----:B------:R-:W-:Y:S01]  /*10280*/  IADD3 R0, R196, 0x100000, RZ ;  /* 0x00100000c4007810 */ /* 0x000fe20007ffe0ff */
[----:B-1----:R-:W3:Y:S01]  /*10290*/  LDL.64 R22, [R1+0x4c8] ;  /* 0x0004c80001167983 */ /* 0x002ee20000100a00 */
[----:B------:R-:W-:-:S03]  /*102a0*/  LOP3.LUT R4, R198, 0x5c, RZ, 0xfc, !PT ;  /* 0x0000005cc6047812 */ /* 0x000fc600078efcff */
[----:B-----5:R-:W5:Y:S01]  /*102b0*/  LDL.64 R16, [R1+0x4d8] ;  /* 0x0004d80001107983 */ /* 0x020f620000100a00 */
[----:B------:R-:W-:Y:S02]  /*102c0*/  ISETP.NE.U32.AND P1, PT, R3, RZ, PT ;  /* 0x000000ff0300720c */ /* 0x000fe40003f25070 */
[----:B------:R-:W-:Y:S01]  /*102d0*/  ISETP.GE.AND P0, PT, R5, c[0x0][0x180], PT ;  /* 0x0000600005007a0c */ /* 0x000fe20003f06270 */
[----:B------:R1:W-:Y:S01]  /*102e0*/  LDGSTS.E [R0+-0x7bc00], [R14.64], P2 ;  /* 0x844000000e007fae */ /* 0x0003e2000912184c */
[----:B------:R-:W-:Y:S02]  /*102f0*/  LOP3.LUT R3, R198, 0x60, RZ, 0xfc, !PT ;  /* 0x00000060c6037812 */ /* 0x000fe400078efcff */
[----:B------:R-:W-:Y:S02]  /*10300*/  ISETP.GE.AND P2, PT, R4, c[0x0][0x180], PT ;  /* 0x0000600004007a0c */ /* 0x000fe40003f46270 */
[----:B------:R-:W-:Y:S02]  /*10310*/  SEL R2, R175, RZ, !P0 ;  /* 0x000000ffaf027207 */ /* 0x000fe40004000000 */
[----:B------:R-:W-:Y:S01]  /*10320*/  ISETP.GE.AND P0, PT, R3, c[0x0][0x180], PT ;  /* 0x0000600003007a0c */ /* 0x000fe20003f06270 */
[----:B-1----:R-:W5:Y:S01]  /*10330*/  LDL.64 R14, [R1+0x4b8] ;  /* 0x0004b800010e7983 */ /* 0x002f620000100a00 */
[----:B------:R-:W-:-:S02]  /*10340*/  SEL R0, R175, RZ, !P2 ;  /* 0x000000ffaf007207 */ /* 0x000fc40005000000 */
[----:B------:R-:W-:Y:S02]  /*10350*/  IADD3 R4, R196, 0x100000, RZ ;  /* 0x00100000c4047810 */ /* 0x000fe40007ffe0ff */
[----:B------:R-:W-:Y:S02]  /*10360*/  ISETP.NE.U32.AND P2, PT, R2, RZ, PT ;  /* 0x000000ff0200720c */ /* 0x000fe40003f45070 */
[----:B------:R-:W-:Y:S02]  /*10370*/  SEL R3, R175, RZ, !P0 ;  /* 0x000000ffaf037207 */ /* 0x000fe40004000000 */
[----:B------:R-:W-:Y:S02]  /*10380*/  IADD3 R2, R196, 0x100000, RZ ;  /* 0x00100000c4027810 */ /* 0x000fe40007ffe0ff */
[----:B------:R-:W-:Y:S02]  /*10390*/  ISETP.NE.U32.AND P0, PT, R0, RZ, PT ;  /* 0x000000ff0000720c */ /* 0x000fe40003f05070 */
[----:B------:R-:W-:Y:S01]  /*103a0*/  IADD3 R0, R196, 0x100000, RZ ;  /* 0x00100000c4007810 */ /* 0x000fe20007ffe0ff */
[----:B----4-:R1:W-:Y:S04]  /*103b0*/  LDGSTS.E [R4+-0x7b800], [R26.64], P4 ;  /* 0x848000001a047fae */ /* 0x0103e8000a12184c */
[----:B--2---:R2:W-:Y:S04]  /*103c0*/  LDGSTS.E [R2+-0x7b400], [R24.64], P5 ;  /* 0x84c0000018027fae */ /* 0x0045e8000a92184c */
[----:B---3--:R3:W-:Y:S04]  /*103d0*/  LDGSTS.E [R0+-0x7b000], [R12.64], P6 ;  /* 0x850000000c007fae */ /* 0x0087e8000b12184c */
[----:B-1----:R-:W4:Y:S01]  /*103e0*/  LDL.64 R26, [R1+0x4a8] ;  /* 0x0004a800011a7983 */ /* 0x002f220000100a00 */
[----:B------:R-:W-:-:S02]  /*103f0*/  LOP3.LUT R5, R198, 0x64, RZ, 0xfc, !PT ;  /* 0x00000064c6057812 */ /* 0x000fc400078efcff */
[C---:B------:R-:W-:Y:S01]  /*10400*/  LOP3.LUT R4, R198.reuse, 0x68, RZ, 0xfc, !PT ;  /* 0x00000068c6047812 */ /* 0x040fe200078efcff */
[----:B--2---:R-:W2:Y:S04]  /*10410*/  LDL.64 R24, [R1+0x468] ;  /* 0x0004680001187983 */ /* 0x004ea80000100a00 */
[----:B---3--:R-:W3:Y:S01]  /*10420*/  LDL.64 R12, [R1+0x498] ;  /* 0x00049800010c7983 */ /* 0x008ee20000100a00 */
[----:B------:R-:W-:Y:S02]  /*10430*/  ISETP.NE.U32.AND P4, PT, R3, RZ, PT ;  /* 0x000000ff0300720c */ /* 0x000fe40003f85070 */
[----:B------:R-:W-:Y:S02]  /*10440*/  ISETP.GE.AND P5, PT, R5, c[0x0][0x180], PT ;  /* 0x0000600005007a0c */ /* 0x000fe40003fa6270 */
[----:B------:R-:W-:-:S02]  /*10450*/  LOP3.LUT R3, R198, 0x6c, RZ, 0xfc, !PT ;  /* 0x0000006cc6037812 */ /* 0x000fc400078efcff */
[----:B------:R-:W-:Y:S02]  /*10460*/  ISETP.GE.AND P6, PT, R4, c[0x0][0x180], PT ;  /* 0x0000600004007a0c */ /* 0x000fe40003fc6270 */
[----:B------:R-:W-:Y:S02]  /*10470*/  SEL R2, R175, RZ, !P5 ;  /* 0x000000ffaf027207 */ /* 0x000fe40006800000 */
[----:B------:R-:W-:Y:S02]  /*10480*/  IADD3 R4, R196, 0x100000, RZ ;  /* 0x00100000c4047810 */ /* 0x000fe40007ffe0ff */
[----:B------:R-:W-:Y:S02]  /*10490*/  ISETP.GE.AND P5, PT, R3, c[0x0][0x180], PT ;  /* 0x0000600003007a0c */ /* 0x000fe40003fa6270 */
[----:B------:R-:W-:Y:S02]  /*104a0*/  SEL R0, R175, RZ, !P6 ;  /* 0x000000ffaf007207 */ /* 0x000fe40007000000 */
[----:B------:R-:W-:-:S02]  /*104b0*/  ISETP.NE.U32.AND P6, PT, R2, RZ, PT ;  /* 0x000000ff0200720c */ /* 0x000fc40003fc5070 */
[----:B------:R-:W-:Y:S02]  /*104c0*/  SEL R3, R175, RZ, !P5 ;  /* 0x000000ffaf037207 */ /* 0x000fe40006800000 */
[----:B------:R-:W-:Y:S02]  /*104d0*/  IADD3 R2, R196, 0x100000, RZ ;  /* 0x00100000c4027810 */ /* 0x000fe40007ffe0ff */
[----:B------:R-:W-:Y:S01]  /*104e0*/  ISETP.NE.U32.AND P5, PT, R0, RZ, PT ;  /* 0x000000ff0000720c */ /* 0x000fe20003fa5070 */
[----:B-----5:R1:W-:Y:S01]  /*104f0*/  LDGSTS.E [R4+-0x7ac00], [R16.64], P1 ;  /* 0x8540000010047fae */ /* 0x0203e2000892184c */
[----:B------:R-:W-:Y:S02]  /*10500*/  IADD3 R0, R196, 0x100000, RZ ;  /* 0x00100000c4007810 */ /* 0x000fe40007ffe0ff */
[C---:B------:R-:W-:Y:S01]  /*10510*/  LOP3.LUT R5, R198.reuse, 0x70, RZ, 0xfc, !PT ;  /* 0x00000070c6057812 */ /* 0x040fe200078efcff */
[----:B------:R5:W-:Y:S04]  /*10520*/  LDGSTS.E [R2+-0x7a800], [R22.64], P2 ;  /* 0x8580000016027fae */ /* 0x000be8000912184c */
[----:B-1----:R-:W2:Y:S01]  /*10530*/  LDL.64 R16, [R1+0x488] ;  /* 0x0004880001107983 */ /* 0x002ea20000100a00 */
[----:B------:R-:W-:-:S02]  /*10540*/  LOP3.LUT R4, R198, 0x74, RZ, 0xfc, !PT ;  /* 0x00000074c6047812 */ /* 0x000fc400078efcff */
[----:B------:R-:W-:Y:S01]  /*10550*/  ISETP.GE.AND P2, PT, R5, c[0x0][0x180], PT ;  /* 0x0000600005007a0c */ /* 0x000fe20003f46270 */
[----:B------:R1:W-:Y:S01]  /*10560*/  LDGSTS.E [R0+-0x7a400], [R14.64], P0 ;  /* 0x85c000000e007fae */ /* 0x0003e2000812184c */
[----:B------:R-:W-:Y:S02]  /*10570*/  ISETP.GE.AND P0, PT, R4, c[0x0][0x180], PT ;  /* 0x0000600004007a0c */ /* 0x000fe40003f06270 */
[C---:B-----5:R-:W-:Y:S01]  /*10580*/  SEL R2, R175.reuse, RZ, !P2 ;  /* 0x000000ffaf027207 */ /* 0x060fe20005000000 */
[----:B------:R-:W5:Y:S04]  /*10590*/  LDL.64 R22, [R1+0x458] ;  /* 0x0004580001167983 */ /* 0x000f680000100a00 */
[----:B-1----:R-:W5:Y:S01]  /*105a0*/  LDL.64 R14, [R1+0x478] ;  /* 0x00047800010e7983 */ /* 0x002f620000100a00 */
[----:B------:R-:W-:-:S02]  /*105b0*/  SEL R0, R175, RZ, !P0 ;  /* 0x000000ffaf007207 */ /* 0x000fc40004000000 */
[----:B------:R-:W-:Y:S02]  /*105c0*/  IADD3 R4, R196, 0x100000, RZ ;  /* 0x00100000c4047810 */ /* 0x000fe40007ffe0ff */
[----:B------:R-:W-:Y:S02]  /*105d0*/  ISETP.NE.U32.AND P0, PT, R2, RZ, PT ;  /* 0x000000ff0200720c */ /* 0x000fe40003f05070 */
[----:B------:R-:W-:Y:S01]  /*105e0*/  IADD3 R2, R196, 0x100000, RZ ;  /* 0x00100000c4027810 */ /* 0x000fe20007ffe0ff */
[----:B----4-:R1:W-:Y:S04]  /*105f0*/  LDGSTS.E [R4+-0x7a000], [R26.64], P4 ;  /* 0x860000001a047fae */ /* 0x0103e8000a12184c */
[----:B---3--:R3:W-:Y:S01]  /*10600*/  LDGSTS.E [R2+-0x79c00], [R12.64], P6 ;  /* 0x864000000c027fae */ /* 0x0087e2000b12184c */
[----:B------:R-:W-:-:S02]  /*10610*/  ISETP.NE.U32.AND P1, PT, R3, RZ, PT ;  /* 0x000000ff0300720c */ /* 0x000fc40003f25070 */
[C---:B-1----:R-:W-:Y:S01]  /*10620*/  LOP3.LUT R4, R198.reuse, 0x2, RZ, 0xfc, !PT ;  /* 0x00000002c6047812 */ /* 0x042fe200078efcff */
[----:B------:R-:W4:Y:S04]  /*10630*/  LDL.64 R26, [R1+0x5e0] ;  /* 0x0005e000011a7983 */ /* 0x000f280000100a00 */
[----:B---3--:R-:W3:Y:S01]  /*10640*/  LDL.64 R12, [R1+0x448] ;  /* 0x00044800010c7983 */ /* 0x008ee20000100a00 */
[----:B------:R-:W-:-:S04]  /*10650*/  LOP3.LUT R3, R198, 0x78, RZ, 0xfc, !PT ;  /* 0x00000078c6037812 */ /* 0x000fc800078efcff */
[----:B------:R-:W-:-:S04]  /*10660*/  ISETP.GE.AND P2, PT, R3, c[0x0][0x180], PT ;  /* 0x0000600003007a0c */ /* 0x000fc80003f46270 */
[----:B------:R-:W-:Y:S02]  /*10670*/  SEL R3, R175, RZ, !P2 ;  /* 0x000000ffaf037207 */ /* 0x000fe40005000000 */
[----:B------:R-:W-:Y:S02]  /*10680*/  ISETP.NE.U32.AND P2, PT, R0, RZ, PT ;  /* 0x000000ff0000720c */ /* 0x000fe40003f45070 */
[----:B------:R-:W-:Y:S02]  /*10690*/  IADD3 R0, R196, 0x100000, RZ ;  /* 0x00100000c4007810 */ /* 0x000fe40007ffe0ff */
[----:B------:R-:W-:Y:S02]  /*106a0*/  LOP3.LUT R5, R198, 0x7c, RZ, 0xfc, !PT ;  /* 0x0000007cc6057812 */ /* 0x000fe400078efcff */
[----:B------:R-:W-:Y:S02]  /*106b0*/  ISETP.NE.U32.AND P4, PT, R3, RZ, PT ;  /* 0x000000ff0300720c */ /* 0x000fe40003f85070 */
[----:B------:R-:W-:Y:S01]  /*106c0*/  ISETP.GE.AND P6, PT, R5, c[0x0][0x180], PT ;  /* 0x0000600005007a0c */ /* 0x000fe20003fc6270 */
[----:B--2---:R1:W-:Y:S01]  /*106d0*/  LDGSTS.E [R0+-0x79800], [R16.64], P5 ;  /* 0x8680000010007fae */ /* 0x0043e2000a92184c */
[----:B------:R-:W-:-:S02]  /*106e0*/  ISETP.GE.AND P5, PT, R4, c[0x0][0x180], PT ;  /* 0x0000600004007a0c */ /* 0x000fc40003fa6270 */
[----:B------:R-:W-:Y:S02]  /*106f0*/  IADD3 R4, R196, 0x100000, RZ ;  /* 0x00100000c4047810 */ /* 0x000fe40007ffe0ff */
[----:B------:R-:W-:Y:S01]  /*10700*/  LOP3.LUT R3, R198, 0x6, RZ, 0xfc, !PT ;  /* 0x00000006c6037812 */ /* 0x000fe200078efcff */
[----:B-1----:R-:W2:Y:S01]  /*10710*/  LDL.64 R16, [R1+0x438] ;  /* 0x0004380001107983 */ /* 0x002ea20000100a00 */
[----:B------:R-:W-:-:S03]  /*10720*/  SEL R2, R175, RZ, !P6 ;  /* 0x000000ffaf027207 */ /* 0x000fc60007000000 */
[----:B-----5:R1:W-:Y:S01]  /*10730*/  LDGSTS.E [R4+-0x79400], [R14.64], P1 ;  /* 0x86c000000e047fae */ /* 0x0203e2000892184c */
[----:B------:R-:W-:Y:S02]  /*10740*/  ISETP.GE.AND P6, PT, R3, c[0x0][0x180], PT ;  /* 0x0000600003007a0c */ /* 0x000fe40003fc6270 */
[C---:B------:R-:W-:Y:S02]  /*10750*/  SEL R0, R175.reuse, RZ, !P5 ;  /* 0x000000ffaf007207 */ /* 0x040fe40006800000 */
[----:B------:R-:W-:Y:S01]  /*10760*/  ISETP.NE.U32.AND P5, PT, R2, RZ, PT ;  /* 0x000000ff0200720c */ /* 0x000fe20003fa5070 */
[----:B-1----:R-:W5:Y:S01]  /*10770*/  LDL.64 R14, [R1+0x620] ;  /* 0x00062000010e7983 */ /* 0x002f620000100a00 */
[----:B------:R-:W-:Y:S02]  /*10780*/  SEL R3, R175, RZ, !P6 ;  /* 0x000000ffaf037207 */ /* 0x000fe40007000000 */
[----:B------:R-:W-:Y:S02]  /*10790*/  IADD3 R2, R196, 0x100000, RZ ;  /* 0x00100000c4027810 */ /* 0x000fe40007ffe0ff */
[----:B------:R-:W-:-:S02]  /*107a0*/  ISETP.NE.U32.AND P6, PT, R0, RZ, PT ;  /* 0x000000ff0000720c */ /* 0x000fc40003fc5070 */
[----:B------:R-:W-:Y:S01]  /*107b0*/  IADD3 R0, R196, 0x100000, RZ ;  /* 0x00100000c4007810 */ /* 0x000fe20007ffe0ff */
[----:B------:R1:W-:Y:S04]  /*107c0*/  LDGSTS.E [R2+-0x79000], [R24.64], P0 ;  /* 0x8700000018027fae */ /* 0x0003e8000812184c */
[----:B------:R1:W-:Y:S04]  /*107d0*/  LDGSTS.E [R0+-0x78c00], [R22.64], P2 ;  /* 0x8740000016007fae */ /* 0x0003e8000912184c */
[----:B-1----:R-:W4:Y:S04]  /*107e0*/  LDL.64 R24, [R1+0x610] ;  /* 0x0006100001187983 */ /* 0x002f280000100a00 */
[----:B------:R-:W4:Y:S04]  /*107f0*/  LDL.64 R22, [R1+0x600] ;  /* 0x0006000001167983 */ /* 0x000f280000100a00 */
[----:B---3--:R1:W-:Y:S04]  /*10800*/  LDGSTS.E [R0+-0x78800], [R12.64], P4 ;  /* 0x878000000c007fae */ /* 0x0083e8000a12184c */
[----:B-1----:R-:W3:Y:S01]  /*10810*/  LDL.64 R12, [R1+0x5f0] ;  /* 0x0005f000010c7983 */ /* 0x002ee20000100a00 */
[----:B------:R-:W-:-:S02]  /*10820*/  LOP3.LUT R5, R198, 0xa, RZ, 0xfc, !PT ;  /* 0x0000000ac6057812 */ /* 0x000fc400078efcff */
[----:B------:R-:W-:Y:S02]  /*10830*/  ISETP.NE.U32.AND P1, PT, R3, RZ, PT ;  /* 0x000000ff0300720c */ /* 0x000fe40003f25070 */
[C---:B------:R-:W-:Y:S02]  /*10840*/  LOP3.LUT R3, R198.reuse, 0xe, RZ, 0xfc, !PT ;  /* 0x0000000ec6037812 */ /* 0x040fe400078efcff */
[----:B------:R-:W-:Y:S02]  /*10850*/  ISETP.GE.AND P0, PT, R5, c[0x0][0x180], PT ;  /* 0x0000600005007a0c */ /* 0x000fe40003f06270 */
[----:B------:R-:W-:Y:S02]  /*10860*/  LOP3.LUT R4, R198, 0x12, RZ, 0xfc, !PT ;  /* 0x00000012c6047812 */ /* 0x000fe400078efcff */
[----:B------:R-:W-:Y:S02]  /*10870*/  ISETP.GE.AND P2, PT, R3, c[0x0][0x180], PT ;  /* 0x0000600003007a0c */ /* 0x000fe40003f46270 */
[----:B------:R-:W-:-:S02]  /*10880*/  SEL R3, R175, RZ, !P0 ;  /* 0x000000ffaf037207 */ /* 0x000fc40004000000 */
[----:B------:R-:W-:Y:S02]  /*10890*/  ISETP.GE.AND P0, PT, R4, c[0x0][0x180], PT ;  /* 0x0000600004007a0c */ /* 0x000fe40003f06270 */
[----:B------:R-:W-:Y:S02]  /*108a0*/  LOP3.LUT R252, R196, 0x40, RZ, 0x3c, !PT ;  /* 0x00000040c4fc7812 */ /* 0x000fe400078e3cff */
[----:B------:R-:W-:Y:S02]  /*108b0*/  SEL R2, R175, RZ, !P2 ;  /* 0x000000ffaf027207 */ /* 0x000fe40005000000 */
[----:B------:R-:W-:Y:S02]  /*108c0*/  ISETP.NE.U32.AND P2, PT, R3, RZ, PT ;  /* 0x000000ff0300720c */ /* 0x000fe40003f45070 */
[----:B------:R-:W-:Y:S02]  /*108d0*/  SEL R3, R175, RZ, !P0 ;  /* 0x000000ffaf037207 */ /* 0x000fe40004000000 */
[----:B------:R-:W-:Y:S01]  /*108e0*/  LOP3.LUT R4, R198, 0x16, RZ, 0xfc, !PT ;  /* 0x00000016c6047812 */ /* 0x000fe200078efcff */
[----:B--2---:R1:W-:Y:S01]  /*108f0*/  LDGSTS.E [R0+-0x78400], [R16.64], P5 ;  /* 0x87c0000010007fae */ /* 0x0043e2000a92184c */
[----:B------:R-:W-:-:S02]  /*10900*/  ISETP.NE.U32.AND P0, PT, R2, RZ, PT ;  /* 0x000000ff0200720c */ /* 0x000fc40003f05070 */
[----:B------:R-:W-:Y:S02]  /*10910*/  LOP3.LUT R2, R198, 0x1a, RZ, 0xfc, !PT ;  /* 0x0000001ac6027812 */ /* 0x000fe400078efcff */
[----:B------:R-:W-:Y:S02]  /*10920*/  ISETP.NE.U32.AND P4, PT, R3, RZ, PT ;  /* 0x000000ff0300720c */ /* 0x000fe40003f85070 */
[----:B------:R-:W-:Y:S02]  /*10930*/  ISETP.GE.AND P5, PT, R4, c[0x0][0x180], PT ;  /* 0x0000600004007a0c */ /* 0x000fe40003fa6270 */
[----:B-1----:R-:W-:Y:S01]  /*10940*/  IADD3 R0, R252, 0x100000, RZ ;  /* 0x00100000fc007810 */ /* 0x002fe20007ffe0ff */
[----:B------:R-:W2:Y:S01]  /*10950*/  LDL.64 R16, [R1+0x5d0] ;  /* 0x0005d00001107983 */ /* 0x000ea20000100a00 */
[----:B------:R-:W-:-:S03]  /*10960*/  LOP3.LUT R3, R198, 0x1e, RZ, 0xfc, !PT ;  /* 0x0000001ec6037812 */ /* 0x000fc600078efcff */
[----:B-----5:R1:W-:Y:S01]  /*10970*/  LDGSTS.E [R0+-0x7fe00], [R14.64], P6 ;  /* 0x802000000e007fae */ /* 0x0203e2000b12184c */
[----:B------:R-:W-:Y:S02]  /*10980*/  ISETP.GE.AND P6, PT, R2, c[0x0][0x180], PT ;  /* 0x0000600002007a0c */ /* 0x000fe40003fc6270 */
[----:B------:R-:W-:Y:S02]  /*10990*/  SEL R2, R175, RZ, !P5 ;  /* 0x000000ffaf027207 */ /* 0x000fe40006800000 */
[----:B------:R-:W-:Y:S01]  /*109a0*/  ISETP.GE.AND P5, PT, R3, c[0x0][0x180], PT ;  /* 0x0000600003007a0c */ /* 0x000fe20003fa6270 */
[----:B-1----:R-:W5:Y:S01]  /*109b0*/  LDL.64 R14, [R1+0x5c0] ;  /* 0x0005c000010e7983 */ /* 0x002f620000100a00 */
[----:B------:R-:W-:Y:S02]  /*109c0*/  SEL R0, R175, RZ, !P6 ;  /* 0x000000ffaf007207 */ /* 0x000fe40007000000 */
[----:B------:R-:W-:Y:S02]  /*109d0*/  ISETP.NE.U32.AND P6, PT, R2, RZ, PT ;  /* 0x000000ff0200720c */ /* 0x000fe40003fc5070 */
[----:B------:R-:W-:-:S02]  /*109e0*/  IADD3 R4, R252, 0x100000, RZ ;  /* 0x00100000fc047810 */ /* 0x000fc40007ffe0ff */
[----:B------:R-:W-:Y:S02]  /*109f0*/  SEL R2, R175, RZ, !P5 ;  /* 0x000000ffaf027207 */ /* 0x000fe40006800000 */
[----:B------:R-:W-:Y:S01]  /*10a00*/  IADD3 R3, R252, 0x100000, RZ ;  /* 0x00100000fc037810 */ /* 0x000fe20007ffe0ff */
[----:B----4-:R1:W-:Y:S01]  /*10a10*/  LDGSTS.E [R4+-0x7fa00], [R24.64], P1 ;  /* 0x8060000018047fae */ /* 0x0103e2000892184c */
[----:B------:R-:W-:Y:S02]  /*10a20*/  ISETP.NE.U32.AND P5, PT, R0, RZ, PT ;  /* 0x000000ff0000720c */ /* 0x000fe40003fa5070 */
[----:B------:R-:W-:Y:S01]  /*10a30*/  IADD3 R0, R252, 0x100000, RZ ;  /* 0x00100000fc007810 */ /* 0x000fe20007ffe0ff */
[----:B------:R4:W-:Y:S04]  /*10a40*/  LDGSTS.E [R3+-0x7f600], [R22.64], P2 ;  /* 0x80a0000016037fae */ /* 0x0009e8000912184c */
[----:B-1----:R-:W5:Y:S04]  /*10a50*/  LDL.64 R24, [R1+0x5b0] ;  /* 0x0005b00001187983 */ /* 0x002f680000100a00 */
[----:B----4-:R-:W4:Y:S04]  /*10a60*/  LDL.64 R22, [R1+0x5a0] ;  /* 0x0005a00001167983 */ /* 0x010f280000100a00 */
        /* <DEDUP_REMOVED lines=10> */
[----:B------:R-:W-:Y:S02]  /*10b10*/  IADD3 R4, R252, 0x100000, RZ ;  /* 0x00100000fc047810 */ /* 0x000fe40007ffe0ff */
[C---:B------:R-:W-:Y:S02]  /*10b20*/  SEL R0, R175.reuse, RZ, !P0 ;  /* 0x000000ffaf007207 */ /* 0x040fe40004000000 */
[----:B------:R-:W-:Y:S01]  /*10b30*/  ISETP.NE.U32.AND P0, PT, R2, RZ, PT ;  /* 0x000000ff0200720c */ /* 0x000fe20003f05070 */
[----:B------:R1:W-:Y:S01]  /*10b40*/  LDGSTS.E [R4+-0x7ee00], [R26.64], P4 ;  /* 0x812000001a047fae */ /* 0x0003e2000a12184c */
[----:B------:R-:W-:Y:S02]  /*10b50*/  SEL R2, R175, RZ, !P2 ;  /* 0x000000ffaf027207 */ /* 0x000fe40005000000 */
[----:B------:R-:W-:-:S02]  /*10b60*/  ISETP.NE.U32.AND P2, PT, R0, RZ, PT ;  /* 0x000000ff0000720c */ /* 0x000fc40003f45070 */
[----:B------:R-:W-:Y:S01]  /*10b70*/  LOP3.LUT R5, R198, 0x2e, RZ, 0xfc, !PT ;  /* 0x0000002ec6057812 */ /* 0x000fe200078efcff */
[----:B--2---:R2:W-:Y:S01]  /*10b80*/  LDGSTS.E [R3+-0x7ea00], [R16.64], P6 ;  /* 0x8160000010037fae */ /* 0x0045e2000b12184c */
[----:B------:R-:W-:Y:S02]  /*10b90*/  IADD3 R0, R252, 0x100000, RZ ;  /* 0x00100000fc007810 */ /* 0x000fe40007ffe0ff */
[----:B------:R-:W-:Y:S02]  /*10ba0*/  ISETP.NE.U32.AND P4, PT, R2, RZ, PT ;  /* 0x000000ff0200720c */ /* 0x000fe40003f85070 */
[C---:B------:R-:W-:Y:S01]  /*10bb0*/  LOP3.LUT R2, R198.reuse, 0x32, RZ, 0xfc, !PT ;  /* 0x00000032c6027812 */ /* 0x040fe200078efcff */
[----:B-1----:R-:W3:Y:S01]  /*10bc0*/  LDL.64 R26, [R1+0x580] ;  /* 0x00058000011a7983 */ /* 0x002ee20000100a00 */
[----:B------:R-:W-:Y:S02]  /*10bd0*/  ISETP.GE.AND P6, PT, R5, c[0x0][0x180], PT ;  /* 0x0000600005007a0c */ /* 0x000fe40003fc6270 */
[----:B------:R-:W-:Y:S01]  /*10be0*/  LOP3.LUT R4, R198, 0x36, RZ, 0xfc, !PT ;  /* 0x00000036c6047812 */ /* 0x000fe200078efcff */
[----:B--2---:R-:W2:Y:S04]  /*10bf0*/  LDL.64 R16, [R1+0x570] ;  /* 0x0005700001107983 */ /* 0x004ea80000100a00 */
[----:B-----5:R1:W-:Y:S01]  /*10c00*/  LDGSTS.E [R0+-0x7e600], [R14.64], P5 ;  /* 0x81a000000e007fae */ /* 0x0203e2000a92184c */
[----:B------:R-:W-:-:S02]  /*10c10*/  ISETP.GE.AND P5, PT, R2, c[0x0][0x180], PT ;  /* 0x0000600002007a0c */ /* 0x000fc40003fa6270 */
[C---:B------:R-:W-:Y:S02]  /*10c20*/  SEL R2, R175.reuse, RZ, !P6 ;  /* 0x000000ffaf027207 */ /* 0x040fe40007000000 */
[----:B------:R-:W-:Y:S02]  /*10c30*/  ISETP.GE.AND P6, PT, R4, c[0x0][0x180], PT ;  /* 0x0000600004007a0c */ /* 0x000fe40003fc6270 */
[----:B------:R-:W-:Y:S02]  /*10c40*/  IADD3 R4, R252, 0x100000, RZ ;  /* 0x00100000fc047810 */ /* 0x000fe40007ffe0ff */
[C---:B-1----:R-:W-:Y:S01]  /*10c50*/  SEL R0, R175.reuse, RZ, !P5 ;  /* 0x000000ffaf007207 */ /* 0x042fe20006800000 */
[----:B------:R-:W5:Y:S01]  /*10c60*/  LDL.64 R14, [R1+0x560] ;  /* 0x00056000010e7983 */ /* 0x000f620000100a00 */
[----:B------:R-:W-:Y:S02]  /*10c70*/  ISETP.NE.U32.AND P5, PT, R2, RZ, PT ;  /* 0x000000ff0200720c */ /* 0x000fe40003fa5070 */
[----:B------:R-:W-:-:S02]  /*10c80*/  SEL R2, R175, RZ, !P6 ;  /* 0x000000ffaf027207 */ /* 0x000fc40007000000 */
[----:B------:R-:W-:Y:S02]  /*10c90*/  ISETP.NE.U32.AND P6, PT, R0, RZ, PT ;  /* 0x000000ff0000720c */ /* 0x000fe40003fc5070 */
[----:B------:R-:W-:Y:S01]  /*10ca0*/  IADD3 R0, R252, 0x100000, RZ ;  /* 0x00100000fc007810 */ /* 0x000fe20007ffe0ff */
[----:B------:R1:W-:Y:S04]  /*10cb0*/  LDGSTS.E [R4+-0x7e200], [R24.64], P1 ;  /* 0x81e0000018047fae */ /* 0x0003e8000892184c */
[----:B----4-:R4:W-:Y:S01]  /*10cc0*/  LDGSTS.E [R3+-0x7de00], [R22.64], P0 ;  /* 0x8220000016037fae */ /* 0x0109e2000812184c */
[----:B------:R-:W-:Y:S02]  /*10cd0*/  LOP3.LUT R5, R198, 0x3a, RZ, 0xfc, !PT ;  /* 0x0000003ac6057812 */ /* 0x000fe400078efcff */
[----:B------:R-:W-:-:S02]  /*10ce0*/  ISETP.NE.U32.AND P1, PT, R2, RZ, PT ;  /* 0x000000ff0200720c */ /* 0x000fc40003f25070 */
[C---:B-1----:R-:W-:Y:S01]  /*10cf0*/  LOP3.LUT R4, R198.reuse, 0x42, RZ, 0xfc, !PT ;  /* 0x00000042c6047812 */ /* 0x042fe200078efcff */
[----:B------:R-:W5:Y:S04]  /*10d00*/  LDL.64 R24, [R1+0x540] ;  /* 0x0005400001187983 */ /* 0x000f680000100a00 */
[----:B----4-:R-:W4:Y:S04]  /*10d10*/  LDL.64 R22, [R1+0x530] ;  /* 0x0005300001167983 */ /* 0x010f280000100a00 */
[----:B---3--:R1:W-:Y:S04]  /*10d20*/  LDGSTS.E [R0+-0x7da00], [R12.64], P2 ;  /* 0x826000000c007fae */ /* 0x0083e8000912184c */
[----:B-1----:R-:W3:Y:S01]  /*10d30*/  LDL.64 R12, [R1+0x550] ;  /* 0x00055000010c7983 */ /* 0x002ee20000100a00 */
[----:B------:R-:W-:-:S02]  /*10d40*/  LOP3.LUT R2, R198, 0x3e, RZ, 0xfc, !PT ;  /* 0x0000003ec6027812 */ /* 0x000fc400078efcff */
[----:B------:R-:W-:Y:S02]  /*10d50*/  ISETP.GE.AND P0, PT, R5, c[0x0][0x180], PT ;  /* 0x0000600005007a0c */ /* 0x000fe40003f06270 */
[----:B------:R-:W-:Y:S02]  /*10d60*/  ISETP.GE.AND P2, PT, R2, c[0x0][0x180], PT ;  /* 0x0000600002007a0c */ /* 0x000fe40003f46270 */
[C---:B------:R-:W-:Y:S02]  /*10d70*/  SEL R2, R175.reuse, RZ, !P0 ;  /* 0x000000ffaf027207 */ /* 0x040fe40004000000 */
[----:B------:R-:W-:Y:S02]  /*10d80*/  ISETP.GE.AND P0, PT, R4, c[0x0][0x180], PT ;  /* 0x0000600004007a0c */ /* 0x000fe40003f06270 */
[----:B------:R-:W-:Y:S02]  /*10d90*/  IADD3 R4, R252, 0x100000, RZ ;  /* 0x00100000fc047810 */ /* 0x000fe40007ffe0ff */
[----:B------:R-:W-:-:S02]  /*10da0*/  SEL R0, R175, RZ, !P2 ;  /* 0x000000ffaf007207 */ /* 0x000fc40005000000 */
[----:B------:R-:W-:Y:S02]  /*10db0*/  ISETP.NE.U32.AND P2, PT, R2, RZ, PT ;  /* 0x000000ff0200720c */ /* 0x000fe40003f45070 */
[----:B------:R-:W-:Y:S01]  /*10dc0*/  SEL R2, R175, RZ, !P0 ;  /* 0x000000ffaf027207 */ /* 0x000fe20004000000 */
[----:B------:R1:W-:Y:S01]  /*10dd0*/  LDGSTS.E [R4+-0x7d600], [R26.64], P4 ;  /* 0x82a000001a047fae */ /* 0x0003e2000a12184c */
[----:B------:R-:W-:-:S03]  /*10de0*/  ISETP.NE.U32.AND P0, PT, R0, RZ, PT ;  /* 0x000000ff0000720c */ /* 0x000fc60003f05070 */
[----:B--2---:R2:W-:Y:S01]  /*10df0*/  LDGSTS.E [R3+-0x7d200], [R16.64], P5 ;  /* 0x82e0000010037fae */ /* 0x0045e2000a92184c */
[----:B------:R-:W-:Y:S02]  /*10e00*/  LOP3.LUT R5, R198, 0x46, RZ, 0xfc, !PT ;  /* 0x00000046c6057812 */ /* 0x000fe400078efcff */
[----:B------:R-:W-:Y:S02]  /*10e10*/  IADD3 R0, R252, 0x100000, RZ ;  /* 0x00100000fc007810 */ /* 0x000fe40007ffe0ff */
[----:B------:R-:W-:Y:S01]  /*10e20*/  ISETP.NE.U32.AND P4, PT, R2, RZ, PT ;  /* 0x000000ff0200720c */ /* 0x000fe20003f85070 */
[----:B-1----:R-:W4:Y:S04]  /*10e30*/  LDL.64 R26, [R1+0x4e0] ;  /* 0x0004e000011a7983 */ /* 0x002f280000100a00 */
[----:B--2---:R-:W2:Y:S01]  /*10e40*/  LDL.64 R16, [R1+0x520] ;  /* 0x0005200001107983 */ /* 0x004ea20000100a00 */
[----:B------:R-:W-:-:S02]  /*10e50*/  LOP3.LUT R2, R198, 0x4a, RZ, 0xfc, !PT ;  /* 0x0000004ac6027812 */ /* 0x000fc400078efcff */
[----:B------:R-:W-:Y:S02]  /*10e60*/  ISETP.GE.AND P5, PT, R5, c[0x0][0x180], PT ;  /* 0x0000600005007a0c */ /* 0x000fe40003fa6270 */
[----:B------:R-:W-:Y:S01]  /*10e70*/  LOP3.LUT R4, R198, 0x4e, RZ, 0xfc, !PT ;  /* 0x0000004ec6047812 */ /* 0x000fe200078efcff */
[----:B-----5:R1:W-:Y:S01]  /*10e80*/  LDGSTS.E [R0+-0x7ce00], [R14.64], P6 ;  /* 0x832000000e007fae */ /* 0x0203e2000b12184c */
[----:B------:R-:W-:Y:S02]  /*10e90*/  ISETP.GE.AND P6, PT, R2, c[0x0][0x180], PT ;  /* 0x0000600002007a0c */ /* 0x000fe40003fc6270 */
[C---:B------:R-:W-:Y:S02]  /*10ea0*/  SEL R2, R175.reuse, RZ, !P5 ;  /* 0x000000ffaf027207 */ /* 0x040fe40006800000 */
[----:B------:R-:W-:Y:S02]  /*10eb0*/  ISETP.GE.AND P5, PT, R4, c[0x0][0x180], PT ;  /* 0x0000600004007a0c */ /* 0x000fe40003fa6270 */
[----:B------:R-:W-:Y:S01]  /*10ec0*/  IADD3 R4, R252, 0x100000, RZ ;  /* 0x00100000fc047810 */ /* 0x000fe20007ffe0ff */
[----:B-1----:R-:W5:Y:S04]  /*10ed0*/  LDL.64 R14, [R1+0x510] ;  /* 0x00051000010e7983 */ /* 0x002f680000100a00 */
[----:B---3--:R1:W-:Y:S01]  /*10ee0*/  LDGSTS.E [R4+-0x7ca00], [R12.64], P1 ;  /* 0x836000000c047fae */ /* 0x0083e2000892184c */
[----:B------:R-:W-:-:S03]  /*10ef0*/  SEL R0, R175, RZ, !P6 ;  /* 0x000000ffaf007207 */ /* 0x000fc60007000000 */
[----:B-1----:R-:W3:Y:S01]  /*10f00*/  LDL.64 R12, [R1+0x500] ;  /* 0x00050000010c7983 */ /* 0x002ee20000100a00 */
[----:B------:R-:W-:Y:S02]  /*10f10*/  ISETP.NE.U32.AND P6, PT, R2, RZ, PT ;  /* 0x000000ff0200720c */ /* 0x000fe40003fc5070 */
[----:B------:R-:W-:Y:S01]  /*10f20*/  SEL R2, R175, RZ, !P5 ;  /* 0x000000ffaf027207 */ /* 0x000fe20006800000 */
[----:B------:R1:W-:Y:S01]  /*10f30*/  LDGSTS.E [R3+-0x7c600], [R24.64], P2 ;  /* 0x83a0000018037fae */ /* 0x0003e2000912184c */
[----:B------:R-:W-:Y:S02]  /*10f40*/  ISETP.NE.U32.AND P5, PT, R0, RZ, PT ;  /* 0x000000ff0000720c */ /* 0x000fe40003fa5070 */
[----:B------:R-:W-:Y:S02]  /*10f50*/  LOP3.LUT R5, R198, 0x52, RZ, 0xfc, !PT ;  /* 0x00000052c6057812 */ /* 0x000fe400078efcff */
[----:B------:R-:W-:Y:S02]  /*10f60*/  IADD3 R0, R252, 0x100000, RZ ;  /* 0x00100000fc007810 */ /* 0x000fe40007ffe0ff */
[----:B------:R-:W-:-:S02]  /*10f70*/  ISETP.NE.U32.AND P1, PT, R2, RZ, PT ;  /* 0x000000ff0200720c */ /* 0x000fc40003f25070 */
[C---:B------:R-:W-:Y:S01]  /*10f80*/  LOP3.LUT R2, R198.reuse, 0x56, RZ, 0xfc, !PT ;  /* 0x00000056c6027812 */ /* 0x040fe200078efcff */
[----:B----4-:R4:W-:Y:S01]  /*10f90*/  LDGSTS.E [R0+-0x7c200], [R22.64], P0 ;  /* 0x83e0000016007fae */ /* 0x0109e2000812184c */
[----:B------:R-:W-:Y:S02]  /*10fa0*/  ISETP.GE.AND P2, PT, R5, c[0x0][0x180], PT ;  /* 0x0000600005007a0c */ /* 0x000fe40003f46270 */
[----:B------:R-:W-:Y:S01]  /*10fb0*/  LOP3.LUT R4, R198, 0x5a, RZ, 0xfc, !PT ;  /* 0x0000005ac6047812 */ /* 0x000fe200078efcff */
[----:B-1----:R-:W3:Y:S01]  /*10fc0*/  LDL.64 R24, [R1+0x4d0] ;  /* 0x0004d00001187983 */ /* 0x002ee20000100a00 */
[----:B------:R-:W-:Y:S02]  /*10fd0*/  ISETP.GE.AND P0, PT, R2, c[0x0][0x180], PT ;  /* 0x0000600002007a0c */ /* 0x000fe40003f06270 */
[----:B------:R-:W-:Y:S02]  /*10fe0*/  SEL R2, R175, RZ, !P2 ;  /* 0x000000ffaf027207 */ /* 0x000fe40005000000 */
[----:B------:R-:W-:-:S02]  /*10ff0*/  ISETP.GE.AND P2, PT, R4, c[0x0][0x180], PT ;  /* 0x0000600004007a0c */ /* 0x000fc40003f46270 */
[----:B------:R-:W-:Y:S01]  /*11000*/  IADD3 R4, R252, 0x100000, RZ ;  /* 0x00100000fc047810 */ /* 0x000fe20007ffe0ff */
[----:B----4-:R-:W4:Y:S04]  /*11010*/  LDL.64 R22, [R1+0x4c0] ;  /* 0x0004c00001167983 */ /* 0x010f280000100a00 */
[----:B--2---:R1:W-:Y:S01]  /*11020*/  LDGSTS.E [R4+-0x7be00], [R16.64], P4 ;  /* 0x8420000010047fae */ /* 0x0043e2000a12184c */
[----:B------:R-:W-:-:S03]  /*11030*/  SEL R0, R175, RZ, !P0 ;  /* 0x000000ffaf007207 */ /* 0x000fc60004000000 */
[----:B-1----:R-:W2:Y:S01]  /*11040*/  LDL.64 R16, [R1+0x4b0] ;  /* 0x0004b00001107983 */ /* 0x002ea20000100a00 */
[----:B------:R-:W-:Y:S02]  /*11050*/  ISETP.NE.U32.AND P0, PT, R2, RZ, PT ;  /* 0x000000ff0200720c */ /* 0x000fe40003f05070 */
[----:B------:R-:W-:Y:S01]  /*11060*/  SEL R2, R175, RZ, !P2 ;  /* 0x000000ffaf027207 */ /* 0x000fe20005000000 */
[----:B-----5:R1:W-:Y:S01]  /*11070*/  LDGSTS.E [R3+-0x7ba00], [R14.64], P6 ;  /* 0x846000000e037fae */ /* 0x0203e2000b12184c */
[----:B------:R-:W-:Y:S02]  /*11080*/  ISETP.NE.U32.AND P2, PT, R0, RZ, PT ;  /* 0x000000ff0000720c */ /* 0x000fe40003f45070 */
[----:B------:R-:W-:Y:S01]  /*11090*/  IADD3 R0, R252, 0x100000, RZ ;  /* 0x00100000fc007810 */ /* 0x000fe20007ffe0ff */
[----:B-1----:R-:W2:Y:S04]  /*110a0*/  LDL.64 R14, [R1+0x4a0] ;  /* 0x0004a000010e7983 */ /* 0x002ea80000100a00 */
[----:B---3--:R1:W-:Y:S01]  /*110b0*/  LDGSTS.E [R0+-0x7b600], [R12.64], P5 ;  /* 0x84a000000c007fae */ /* 0x0083e2000a92184c */
[----:B------:R-:W-:-:S02]  /*110c0*/  LOP3.LUT R5, R198, 0x5e, RZ, 0xfc, !PT ;  /* 0x0000005ec6057812 */ /* 0x000fc400078efcff */
[----:B------:R-:W-:Y:S01]  /*110d0*/  LOP3.LUT R4, R198, 0x62, RZ, 0xfc, !PT ;  /* 0x00000062c6047812 */ /* 0x000fe200078efcff */
[----:B------:R3:W-:Y:S04]  /*110e0*/  LDGSTS.E [R3+-0x7b200], [R28.64], P1 ;  /* 0x84e000001c037fae */ /* 0x0007e8000892184c */
[----:B-1----:R-:W5:Y:S01]  /*110f0*/  LDL.64 R12, [R1+0x490] ;  /* 0x00049000010c7983 */ /* 0x002f620000100a00 */
[----:B------:R-:W-:Y:S02]  /*11100*/  ISETP.NE.U32.AND P4, PT, R2, RZ, PT ;  /* 0x000000ff0200720c */ /* 0x000fe40003f85070 */
[----:B------:R-:W-:Y:S01]  /*11110*/  ISETP.GE.AND P6, PT, R5, c[0x0][0x180], PT ;  /* 0x0000600005007a0c */ /* 0x000fe20003fc6270 */
[----:B------:R3:W-:Y:S01]  /*11120*/  LDGSTS.E [R3+-0x7ae00], [R26.64], P0 ;  /* 0x852000001a037fae */ /* 0x0007e2000812184c */
[----:B------:R-:W-:-:S02]  /*11130*/  LOP3.LUT R2, R198, 0x66, RZ, 0xfc, !PT ;  /* 0x00000066c6027812 */ /* 0x000fc400078efcff */
[----:B------:R-:W-:Y:S02]  /*11140*/  ISETP.GE.AND P5, PT, R4, c[0x0][0x180], PT ;  /* 0x0000600004007a0c */ /* 0x000fe40003fa6270 */
[C---:B------:R-:W-:Y:S02]  /*11150*/  SEL R0, R175.reuse, RZ, !P6 ;  /* 0x000000ffaf007207 */ /* 0x040fe40007000000 */
[----:B------:R-:W-:Y:S02]  /*11160*/  ISETP.GE.AND P6, PT, R2, c[0x0][0x180], PT ;  /* 0x0000600002007a0c */ /* 0x000fe40003fc6270 */
[C---:B------:R-:W-:Y:S02]  /*11170*/  SEL R2, R175.reuse, RZ, !P5 ;  /* 0x000000ffaf027207 */ /* 0x040fe40006800000 */
[----:B------:R-:W-:Y:S02]  /*11180*/  ISETP.NE.U32.AND P5, PT, R0, RZ, PT ;  /* 0x000000ff0000720c */ /* 0x000fe40003fa5070 */
[----:B------:R-:W-:-:S02]  /*11190*/  SEL R0, R175, RZ, !P6 ;  /* 0x000000ffaf007207 */ /* 0x000fc40007000000 */
[----:B------:R-:W-:Y:S02]  /*111a0*/  ISETP.NE.U32.AND P1, PT, R2, RZ, PT ;  /* 0x000000ff0200720c */ /* 0x000fe40003f25070 */
[----:B------:R-:W-:Y:S02]  /*111b0*/  ISETP.NE.U32.AND P6, PT, R0, RZ, PT ;  /* 0x000000ff0000720c */ /* 0x000fe40003fc5070 */
[C---:B------:R-:W-:Y:S02]  /*111c0*/  IADD3 R0, R252.reuse, 0x100000, RZ ;  /* 0x00100000fc007810 */ /* 0x040fe40007ffe0ff */
[----:B------:R-:W-:Y:S02]  /*111d0*/  IADD3 R2, R252, 0x100000, RZ ;  /* 0x00100000fc027810 */ /* 0x000fe40007ffe0ff */
[----:B------:R-:W-:Y:S01]  /*111e0*/  LOP3.LUT R4, R198, 0x6a, RZ, 0xfc, !PT ;  /* 0x0000006ac6047812 */ /* 0x000fe200078efcff */
[----:B------:R1:W-:Y:S03]  /*111f0*/  LDGSTS.E [R0+-0x7aa00], [R24.64], P2 ;  /* 0x8560000018007fae */ /* 0x0003e6000912184c */
[----:B------:R-:W-:Y:S01]  /*11200*/  ISETP.GE.AND P0, PT, R4, c[0x0][0x180], PT ;  /* 0x0000600004007a0c */ /* 0x000fe20003f06270 */
[----:B----4-:R4:W-:Y:S01]  /*11210*/  LDGSTS.E [R2+-0x7a600], [R22.64], P4 ;  /* 0x85a0000016027fae */ /* 0x0109e2000a12184c */
[----:B---3--:R-:W-:-:S03]  /*11220*/  LOP3.LUT R3, R198, 0x6e, RZ, 0xfc, !PT ;  /* 0x0000006ec6037812 */ /* 0x008fc600078efcff */
[----:B--2---:R1:W-:Y:S01]  /*11230*/  LDGSTS.E [R0+-0x7a200], [R16.64], P5 ;  /* 0x85e0000010007fae */ /* 0x0043e2000a92184c */
[----:B------:R-:W-:Y:S02]  /*11240*/  ISETP.GE.AND P2, PT, R3, c[0x0][0x180], PT ;  /* 0x0000600003007a0c */ /* 0x000fe40003f46270 */
[C---:B------:R-:W-:Y:S02]  /*11250*/  LOP3.LUT R3, R198.reuse, 0x76, RZ, 0xfc, !PT ;  /* 0x00000076c6037812 */ /* 0x040fe400078efcff */
[----:B----4-:R-:W-:Y:S02]  /*11260*/  SEL R2, R175, RZ, !P0 ;  /* 0x000000ffaf027207 */ /* 0x010fe40004000000 */
[----:B-1----:R-:W-:-:S04]  /*11270*/  LOP3.LUT R0, R198, 0x72, RZ, 0xfc, !PT ;  /* 0x00000072c6007812 */ /* 0x002fc800078efcff */
[----:B------:R-:W-:Y:S02]  /*11280*/  ISETP.GE.AND P0, PT, R0, c[0x0][0x180], PT ;  /* 0x0000600000007a0c */ /* 0x000fe40003f06270 */
[----:B------:R-:W-:Y:S02]  /*11290*/  ISETP.NE.U32.AND P4, PT, R2, RZ, PT ;  /* 0x000000ff0200720c */ /* 0x000fe40003f85070 */
[C---:B------:R-:W-:Y:S02]  /*112a0*/  SEL R2, R175.reuse, RZ, !P0 ;  /* 0x000000ffaf027207 */ /* 0x040fe40004000000 */
[----:B------:R-:W-:Y:S02]  /*112b0*/  SEL R0, R175, RZ, !P2 ;  /* 0x000000ffaf007207 */ /* 0x000fe40005000000 */
[----:B------:R-:W-:Y:S02]  /*112c0*/  ISETP.GE.AND P2, PT, R3, c[0x0][0x180], PT ;  /* 0x0000600003007a0c */ /* 0x000fe40003f46270 */
[----:B------:R-:W-:-:S02]  /*112d0*/  IADD3 R3, R252, 0x100000, RZ ;  /* 0x00100000fc037810 */ /* 0x000fc40007ffe0ff */
[----:B------:R-:W-:Y:S02]  /*112e0*/  ISETP.NE.U32.AND P0, PT, R2, RZ, PT ;  /* 0x000000ff0200720c */ /* 0x000fe40003f05070 */
[----:B------:R-:W-:Y:S01]  /*112f0*/  IADD3 R2, R252, 0x100000, RZ ;  /* 0x00100000fc027810 */ /* 0x000fe20007ffe0ff */
[----:B------:R1:W-:Y:S01]  /*11300*/  LDGSTS.E [R3+-0x79e00], [R14.64], P1 ;  /* 0x862000000e037fae */ /* 0x0003e2000892184c */
[----:B------:R-:W-:Y:S02]  /*11310*/  ISETP.NE.U32.AND P5, PT, R0, RZ, PT ;  /* 0x000000ff0000720c */ /* 0x000fe40003fa5070 */
[----:B------:R-:W-:-:S04]  /*11320*/  SEL R0, R175, RZ, !P2 ;  /* 0x000000ffaf007207 */ /* 0x000fc80005000000 */
[----:B------:R-:W-:Y:S02]  /*11330*/  ISETP.NE.U32.AND P2, PT, R0, RZ, PT ;  /* 0x000000ff0000720c */ /* 0x000fe40003f45070 */
[----:B------:R-:W-:Y:S01]  /*11340*/  IADD3 R0, R252, 0x100000, RZ ;  /* 0x00100000fc007810 */ /* 0x000fe20007ffe0ff */
[----:B-----5:R1:W-:Y:S04]  /*11350*/  LDGSTS.E [R2+-0x79a00], [R12.64], P6 ;  /* 0x866000000c027fae */ /* 0x0203e8000b12184c */
[----:B-1----:R-:W2:Y:S04]  /*11360*/  LDL.64 R14, [R1+0x480] ;  /* 0x00048000010e7983 */ /* 0x002ea80000100a00 */
[----:B------:R-:W3:Y:S01]  /*11370*/  LDL.64 R12, [R1+0x470] ;  /* 0x00047000010c7983 */ /* 0x000ee20000100a00 */
[----:B------:R-:W-:Y:S01]  /*11380*/  ULDC UR4, c[0x0][0x180] ;  /* 0x0000600000047ab9 */ /* 0x000fe20000000800 */
[----:B------:R-:W-:Y:S02]  /*11390*/  IADD3 R2, R252, 0x100000, RZ ;  /* 0x00100000fc027810 */ /* 0x000fe40007ffe0ff */
[----:B------:R-:W-:Y:S04]  /*113a0*/  STL [R1+0x14e4], R251 ;  /* 0x0014e4fb01007387 */ /* 0x000fe80000100800 */
[----:B------:R-:W-:Y:S04]  /*113b0*/  STL [R1+0x14e0], R18 ;  /* 0x0014e01201007387 */ /* 0x000fe80000100800 */
[----:B------:R-:W-:Y:S04]  /*113c0*/  STL [R1+0x14d8], R196 ;  /* 0x0014d8c401007387 */ /* 0x000fe80000100800 */
[----:B------:R-:W-:Y:S04]  /*113d0*/  STL [R1+0x1030], R195 ;  /* 0x001030c301007387 */ /* 0x000fe80000100800 */
[----:B------:R-:W4:Y:S04]  /*113e0*/  LDL.64 R28, [R1+0x460] ;  /* 0x00046000011c7983 */ /* 0x000f280000100a00 */
[----:B------:R-:W5:Y:S04]  /*113f0*/  LDL.64 R26, [R1+0x450] ;  /* 0x00045000011a7983 */ /* 0x000f680000100a00 */
[----:B------:R-:W4:Y:S01]  /*11400*/  LDL.64 R24, [R1+0x440] ;  /* 0x0004400001187983 */ /* 0x000f220000100a00 */
[----:B------:R-:W-:Y:S01]  /*11410*/  IMAD.MOV.U32 R9, RZ, RZ, 0x7f ;  /* 0x0000007fff097424 */ /* 0x000fe200078e00ff */
[----:B------:R-:W-:Y:S01]  /*11420*/  UIADD3 UR8, UR4, -0x80, URZ ;  /* 0xffffff8004087890 */ /* 0x000fe2000fffe03f */
[----:B------:R-:W-:Y:S01]  /*11430*/  LOP3.LUT R3, R198, 0x7a, RZ, 0xfc, !PT ;  /* 0x0000007ac6037812 */ /* 0x000fe200078efcff */
[----:B------:R-:W4:Y:S02]  /*11440*/  LDL.64 R22, [R1+0x430] ;  /* 0x0004300001167983 */ /* 0x000f240000100a00 */
[----:B------:R-:W-:-:S02]  /*11450*/  IADD3 R11, R9, c[0x0][0x180], RZ ;  /* 0x00006000090b7a10 */ /* 0x000fc40007ffe0ff */
[----:B------:R-:W1:Y:S02]  /*11460*/  S2R R9, SR_TID.X ;  /* 0x0000000000097919 */ /* 0x000e640000002100 */
[----:B------:R-:W-:Y:S02]  /*11470*/  ISETP.GT.AND P1, PT, R11, 0xff, PT ;  /* 0x000000ff0b00780c */ /* 0x000fe40003f24270 */
[----:B------:R-:W2:Y:S01]  /*11480*/  S2R R11, SR_TID.X ;  /* 0x00000000000b7919 */ /* 0x000ea20000002100 */
[----:B------:R-:W-:-:S03]  /*11490*/  ISETP.GE.AND P6, PT, R198, UR8, PT ;  /* 0x00000008c6007c0c */ /* 0x000fc6000bfc6270 */
[----:B------:R-:W5:Y:S04]  /*114a0*/  LDL.LU R19, [R1+0x108] ;  /* 0x0001080001137983 */ /* 0x000f680000300800 */
[----:B------:R-:W5:Y:S04]  /*114b0*/  LDL.LU R17, [R1+0x104] ;  /* 0x0001040001117983 */ /* 0x000f680000300800 */
[----:B------:R-:W5:Y:S01]  /*114c0*/  LDL.LU R16, [R1+0x100] ;  /* 0x0001000001107983 */ /* 0x000f620000300800 */
[----:B-1----:R-:W-:-:S04]  /*114d0*/  SHF.R.U32.HI R9, RZ, 0x6, R9 ;  /* 0x00000006ff097819 */ /* 0x002fc80000011609 */
[----:B------:R-:W-:-:S04]  /*114e0*/  SGXT.U32 R9, R9, 0x1 ;  /* 0x000000010909781a */ /* 0x000fc80000000000 */
[----:B------:R-:W-:Y:S01]  /*114f0*/  LOP3.LUT R9, R9, 0x4, RZ, 0xfc, !PT ;  /* 0x0000000409097812 */ /* 0x000fe200078efcff */
[----:B--2---:R1:W-:Y:S04]  /*11500*/  LDGSTS.E [R0+-0x79600], [R14.64], P4 ;  /* 0x86a000000e007fae */ /* 0x0043e8000a12184c */
[----:B---3--:R2:W-:Y:S01]  /*11510*/  LDGSTS.E [R2+-0x79200], [R12.64], P5 ;  /* 0x86e000000c027fae */ /* 0x0085e2000a92184c */
[----:B------:R-:W-:Y:S02]  /*11520*/  ISETP.GE.AND P5, PT, R3, c[0x0][0x180], PT ;  /* 0x0000600003007a0c */ /* 0x000fe40003fa6270 */
[----:B-1----:R-:W-:Y:S01]  /*11530*/  LOP3.LUT R0, R198, 0x7e, RZ, 0xfc, !PT ;  /* 0x0000007ec6007812 */ /* 0x002fe200078efcff */
[----:B------:R-:W3:Y:S03]  /*11540*/  LDL.LU R15, [R1+0xfc] ;  /* 0x0000fc00010f7983 */ /* 0x000ee60000300800 */
[----:B------:R-:W-:Y:S01]  /*11550*/  ISETP.GE.AND P4, PT, R0, c[0x0][0x180], PT ;  /* 0x0000600000007a0c */ /* 0x000fe20003f86270 */
[----:B------:R-:W3:Y:S01]  /*11560*/  LDL.LU R14, [R1+0xf8] ;  /* 0x0000f800010e7983 */ /* 0x000ee20000300800 */
[----:B--2---:R-:W-:-:S02]  /*11570*/  SEL R2, R175, RZ, !P5 ;  /* 0x000000ffaf027207 */ /* 0x004fc40006800000 */
[----:B------:R-:W-:Y:S01]  /*11580*/  SEL R0, RZ, 0x4, P6 ;  /* 0x00000004ff007807 */ /* 0x000fe20003000000 */
[----:B------:R-:W2:Y:S01]  /*11590*/  LDL.LU R13, [R1+0xf4] ;  /* 0x0000f400010d7983 */ /* 0x000ea20000300800 */
[----:B------:R-:W-:Y:S02]  /*115a0*/  ISETP.GE.AND P6, PT, R9, UR8, PT ;  /* 0x0000000809007c0c */ /* 0x000fe4000bfc6270 */
[----:B------:R-:W-:Y:S02]  /*115b0*/  ISETP.NE.U32.AND P5, PT, R2, RZ, PT ;  /* 0x000000ff0200720c */ /* 0x000fe40003fa5070 */
[----:B------:R-:W-:Y:S02]  /*115c0*/  SHF.R.U32.HI R9, RZ, 0x6, R11 ;  /* 0x00000006ff097819 */ /* 0x000fe4000001160b */
[----:B------:R-:W-:Y:S02]  /*115d0*/  SEL R2, R0, RZ, P1 ;  /* 0x000000ff00027207 */ /* 0x000fe40000800000 */
[----:B------:R-:W-:-:S02]  /*115e0*/  SEL R175, R175, RZ, !P4 ;  /* 0x000000ffafaf7207 */ /* 0x000fc40006000000 */
[----:B------:R-:W-:Y:S02]  /*115f0*/  SGXT.U32 R9, R9, 0x1 ;  /* 0x000000010909781a */ /* 0x000fe40000000000 */
[----:B------:R-:W-:Y:S02]  /*11600*/  IADD3 R3, R252, 0x100000, RZ ;  /* 0x00100000fc037810 */ /* 0x000fe40007ffe0ff */
[----:B------:R-:W-:Y:S02]  /*11610*/  ISETP.NE.U32.AND P4, PT, R2, RZ, PT ;  /* 0x000000ff0200720c */ /* 0x000fe40003f85070 */
[----:B------:R-:W-:Y:S01]  /*11620*/  IADD3 R2, R252, 0x100000, RZ ;  /* 0x00100000fc027810 */ /* 0x000fe20007ffe0ff */
[----:B----4-:R1:W-:Y:S01]  /*11630*/  LDGSTS.E [R3+-0x78e00], [R28.64], P0 ;  /* 0x872000001c037fae */ /* 0x0103e2000812184c */
[----:B------:R-:W-:-:S03]  /*11640*/  LOP3.LUT R9, R9, 0x8, RZ, 0xfc, !PT ;  /* 0x0000000809097812 */ /* 0x000fc600078efcff */
[----:B-----5:R4:W-:Y:S01]  /*11650*/  LDGSTS.E [R2+-0x78a00], [R26.64], P2 ;  /* 0x876000001a027fae */ /* 0x0209e2000912184c */
[----:B------:R-:W-:-:S03]  /*11660*/  ISETP.GE.AND P2, PT, R9, UR8, PT ;  /* 0x0000000809007c0c */ /* 0x000fc6000bf46270 */
[----:B------:R4:W-:Y:S01]  /*11670*/  LDGSTS.E [R2+-0x78600], [R24.64], P5 ;  /* 0x87a0000018027fae */ /* 0x0009e2000a92184c */
[----:B------:R-:W-:-:S03]  /*11680*/  LOP3.LUT R11, R11, 0x7f, RZ, 0xc0, !PT ;  /* 0x0000007f0b0b7812 */ /* 0x000fc600078ec0ff */
[----:B------:R-:W-:Y:S01]  /*11690*/  STL [R1+0x14dc], R252 ;  /* 0x0014dcfc01007387 */ /* 0x000fe20000100800 */
[----:B----4-:R-:W-:Y:S01]  /*116a0*/  SEL R2, RZ, 0x4, P2 ;  /* 0x00000004ff027807 */ /* 0x010fe20001000000 */
[----:B-1----:R-:W-:Y:S02]  /*116b0*/  IMAD R3, R11, c[0x0][0x18c], RZ ;  /* 0x000063000b037a24 */ /* 0x002fe400078e02ff */
[----:B------:R-:W4:Y:S01]  /*116c0*/  LDL.LU R12, [R1+0xf0] ;  /* 0x0000f000010c7983 */ /* 0x000f220000300800 */
[----:B------:R-:W-:-:S03]  /*116d0*/  SEL R2, R2, RZ, P1 ;  /* 0x000000ff02027207 */ /* 0x000fc60000800000 */
[----:B------:R-:W5:Y:S04]  /*116e0*/  LDL.LU R11, [R1+0xec] ;  /* 0x0000ec00010b7983 */ /* 0x000f680000300800 */
[----:B------:R1:W-:Y:S04]  /*116f0*/  STL [R1+0x3f4], R2 ;  /* 0x0003f40201007387 */ /* 0x0003e80000100800 */
[----:B------:R-:W2:Y:S04]  /*11700*/  LDL.LU R9, [R1+0xe8] ;  /* 0x0000e80001097983 */ /* 0x000ea80000300800 */
[----:B------:R-:W2:Y:S04]  /*11710*/  LDL.LU R39, [R1+0xe4] ;  /* 0x0000e40001277983 */ /* 0x000ea80000300800 */
[----:B------:R-:W3:Y:S04]  /*11720*/  LDL.LU R38, [R1+0xe0] ;  /* 0x0000e00001267983 */ /* 0x000ee80000300800 */
[----:B------:R-:W3:Y:S04]  /*11730*/  LDL.LU R37, [R1+0xdc] ;  /* 0x0000dc0001257983 */ /* 0x000ee80000300800 */
[----:B------:R-:W3:Y:S04]  /*11740*/  LDL.LU R44, [R1+0xd8] ;  /* 0x0000d800012c7983 */ /* 0x000ee80000300800 */
[----:B------:R-:W3:Y:S04]  /*11750*/  LDL.LU R43, [R1+0xd4] ;  /* 0x0000d400012b7983 */ /* 0x000ee80000300800 */
[----:B------:R-:W1:Y:S01]  /*11760*/  LDL.LU R42, [R1+0xd0] ;  /* 0x0000d000012a7983 */ /* 0x000e620000300800 */
[----:B------:R-:W-:-:S02]  /*11770*/  SEL R0, RZ, 0x4, P6 ;  /* 0x00000004ff007807 */ /* 0x000fc40003000000 */
[----:B------:R-:W-:Y:S01]  /*11780*/  ISETP.NE.U32.AND P6, PT, R175, RZ, PT ;  /* 0x000000ffaf00720c */ /* 0x000fe20003fc5070 */
[----:B------:R-:W3:Y:S01]  /*11790*/  LDL.LU R21, [R1+0xcc] ;  /* 0x0000cc0001157983 */ /* 0x000ee20000300800 */
[----:B------:R-:W-:-:S04]  /*117a0*/  SEL R0, R0, RZ, P1 ;  /* 0x000000ff00007207 */ /* 0x000fc80000800000 */
[----:B------:R-:W-:Y:S02]  /*117b0*/  ISETP.NE.U32.AND P0, PT, R0, RZ, PT ;  /* 0x000000ff0000720c */ /* 0x000fe40003f05070 */
[----:B------:R-:W-:-:S05]  /*117c0*/  IADD3 R0, R252, 0x100000, RZ ;  /* 0x00100000fc007810 */ /* 0x000fca0007ffe0ff */
[----:B------:R2:W-:Y:S01]  /*117d0*/  LDGSTS.E [R0+-0x78200], [R22.64], P6 ;  /* 0x87e0000016007fae */ /* 0x0005e2000b12184c */
[----:B------:R-:W-:Y:S01]  /*117e0*/  LEA R194, P5, R3, c[0x0][0x168], 0x2 ;  /* 0x00005a0003c27a11 */ /* 0x000fe200078a10ff */
[----:B--2---:R-:W-:Y:S02]  /*117f0*/  IMAD R7, R39, c[0x0][0x190], RZ ;  /* 0x0000640027077a24 */ /* 0x004fe400078e02ff */
[----:B------:R-:W2:Y:S04]  /*11800*/  LDL.LU R22, [R1+0xc8] ;  /* 0x0000c80001167983 */ /* 0x000ea80000300800 */
        /* <DEDUP_REMOVED lines=9> */
[----:B------:R-:W2:Y:S01]  /*118a0*/  LDL.LU R32, [R1+0xa0] ;  /* 0x0000a00001207983 */ /* 0x000ea20000300800 */
[----:B---3--:R-:W-:-:S03]  /*118b0*/  IMAD R5, R37, c[0x0][0x190], RZ ;  /* 0x0000640025057a24 */ /* 0x008fc600078e02ff */
[----:B------:R-:W3:Y:S01]  /*118c0*/  LDL.LU R33, [R1+0x9c] ;  /* 0x00009c0001217983 */ /* 0x000ee20000300800 */
[----:B------:R-:W-:-:S03]  /*118d0*/  IMAD R6, R38, c[0x0][0x190], RZ ;  /* 0x0000640026067a24 */ /* 0x000fc600078e02ff */
[----:B------:R-:W2:Y:S04]  /*118e0*/  LDL.LU R34, [R1+0x98] ;  /* 0x0000980001227983 */ /* 0x000ea80000300800 */
[----:B------:R-:W2:Y:S04]  /*118f0*/  LDL.LU R35, [R1+0x94] ;  /* 0x0000940001237983 */ /* 0x000ea80000300800 */
[----:B------:R-:W2:Y:S04]  /*11900*/  LDL.LU R36, [R1+0x90] ;  /* 0x0000900001247983 */ /* 0x000ea80000300800 */
[----:B------:R-:W2:Y:S01]  /*11910*/  LDL.LU R37, [R1+0x8c] ;  /* 0x00008c0001257983 */ /* 0x000ea20000300800 */
[----:B------:R-:W-:-:S03]  /*11920*/  LEA.HI.X.SX32 R0, R3, c[0x0][0x16c], 0x2, P5 ;  /* 0x00005b0003007a11 */ /* 0x000fc600028f16ff */
[----:B------:R-:W2:Y:S01]  /*11930*/  LDL.LU R38, [R1+0x88] ;  /* 0x0000880001267983 */ /* 0x000ea20000300800 */
[----:B-1----:R-:W-:-:S03]  /*11940*/  IMAD R2, R42, c[0x0][0x190], RZ ;  /* 0x000064002a027a24 */ /* 0x002fc600078e02ff */
[----:B------:R-:W2:Y:S01]  /*11950*/  LDL.LU R39, [R1+0x84] ;  /* 0x0000840001277983 */ /* 0x000ea20000300800 */
[----:B------:R-:W-:-:S03]  /*11960*/  IMAD R3, R43, c[0x0][0x190], RZ ;  /* 0x000064002b037a24 */ /* 0x000fc600078e02ff */
[----:B------:R-:W2:Y:S01]  /*11970*/  LDL.LU R40, [R1+0x80] ;  /* 0x0000800001287983 */ /* 0x000ea20000300800 */
[----:B------:R-:W-:-:S03]  /*11980*/  IMAD R4, R44, c[0x0][0x190], RZ ;  /* 0x000064002c047a24 */ /* 0x000fc600078e02ff */
        /* <DEDUP_REMOVED lines=30> */
[----:B------:R-:W3:Y:S01]  /*11b70*/  LDL.LU R18, [R1+0x4] ;  /* 0x0000040001127983 */ /* 0x000ee20000300800 */
[----:B------:R-:W-:-:S02]  /*11b80*/  IMAD R67, R67, c[0x0][0x190], RZ ;  /* 0x0000640043437a24 */ /* 0x000fc400078e02ff */
[----:B------:R-:W-:Y:S01]  /*11b90*/  IMAD R252, R250, c[0x0][0x190], RZ ;  /* 0x00006400fafc7a24 */ /* 0x000fe200078e02ff */
[----:B------:R-:W4:Y:S01]  /*11ba0*/  LDL.LU R198, [R1] ;  /* 0x0000000001c67983 */ /* 0x000f220000300800 */
[----:B------:R-:W-:Y:S02]  /*11bb0*/  IMAD R68, R68, c[0x0][0x190], RZ ;  /* 0x0000640044447a24 */ /* 0x000fe400078e02ff */
[----:B------:R-:W-:Y:S02]  /*11bc0*/  IMAD R70, R70, c[0x0][0x190], RZ ;  /* 0x0000640046467a24 */ /* 0x000fe400078e02ff */
[----:B------:R-:W-:Y:S02]  /*11bd0*/  IMAD R10, R10, c[0x0][0x190], RZ ;  /* 0x000064000a0a7a24 */ /* 0x000fe400078e02ff */
[----:B------:R-:W-:Y:S02]  /*11be0*/  IMAD R20, R20, c[0x0][0x190], RZ ;  /* 0x0000640014147a24 */ /* 0x000fe400078e02ff */
[----:B------:R-:W-:-:S02]  /*11bf0*/  IMAD R8, R8, c[0x0][0x190], RZ ;  /* 0x0000640008087a24 */ /* 0x000fc400078e02ff */
[----:B------:R-:W-:Y:S02]  /*11c00*/  IMAD R197, R197, c[0x0][0x190], RZ ;  /* 0x00006400c5c57a24 */ /* 0x000fe400078e02ff */
        /* <DEDUP_REMOVED lines=42> */
[----:B------:R-:W-:Y:S01]  /*11eb0*/  IMAD R180, R180, c[0x0][0x190], RZ ;  /* 0x00006400b4b47a24 */ /* 0x000fe200078e02ff */
[----:B------:R-:W-:Y:S01]  /*11ec0*/  USHF.L.U32 UR5, UR6, 0x7, URZ ;  /* 0x0000000706057899 */ /* 0x000fe2000800063f */
[----:B------:R-:W-:Y:S01]  /*11ed0*/  IMAD R19, R19, c[0x0][0x190], RZ ;  /* 0x0000640013137a24 */ /* 0x000fe200078e02ff */
[----:B------:R-:W0:Y:S01]  /*11ee0*/  LDGDEPBAR ;  /* 0x00000000000079af */ /* 0x000e220000000000 */
[----:B--2---:R-:W-:Y:S02]  /*11ef0*/  IMAD R251, R251, c[0x0][0x190], RZ ;  /* 0x00006400fbfb7a24 */ /* 0x004fe400078e02ff */
[----:B---3--:R-:W-:Y:S02]  /*11f00*/  IMAD R18, R18, c[0x0][0x190], RZ ;  /* 0x0000640012127a24 */ /* 0x008fe400078e02ff */
[----:B------:R-:W-:-:S02]  /*11f10*/  IMAD.MOV.U32 R250, RZ, RZ, R251 ;  /* 0x000000fffffa7224 */ /* 0x000fc400078e00fb */
[----:B------:R-:W2:Y:S04]  /*11f20*/  LDL.LU R251, [R1+0x14e4] ;  /* 0x0014e40001fb7983 */ /* 0x000ea80000300800 */
[----:B------:R1:W-:Y:S02]  /*11f30*/  STL [R1+0x1f0], R67 ;  /* 0x0001f04301007387 */ /* 0x0003e40000100800 */
[----:B-1----:R-:W-:Y:S02]  /*11f40*/  IMAD.MOV.U32 R67, RZ, RZ, R18 ;  /* 0x000000ffff437224 */ /* 0x002fe400078e0012 */
[----:B------:R-:W3:Y:S04]  /*11f50*/  LDL.LU R18, [R1+0x14e0] ;  /* 0x0014e00001127983 */ /* 0x000ee80000300800 */
[----:B------:R1:W-:Y:S02]  /*11f60*/  STL [R1+0x1f4], R68 ;  /* 0x0001f44401007387 */ /* 0x0003e40000100800 */
[----:B-1----:R-:W-:-:S02]  /*11f70*/  IMAD R68, R69, c[0x0][0x190], RZ ;  /* 0x0000640045447a24 */ /* 0x002fc400078e02ff */
[----:B------:R-:W-:-:S03]  /*11f80*/  IMAD R69, R71, c[0x0][0x190], RZ ;  /* 0x0000640047457a24 */ /* 0x000fc600078e02ff */
[----:B------:R1:W-:Y:S04]  /*11f90*/  STL [R1+0x1f8], R68 ;  /* 0x0001f84401007387 */ /* 0x0003e80000100800 */
[----:B------:R4:W-:Y:S01]  /*11fa0*/  STL [R1+0x1fc], R70 ;  /* 0x0001fc4601007387 */ /* 0x0009e20000100800 */
[----:B-1----:R-:W-:-:S03]  /*11fb0*/  IMAD R68, R72, c[0x0][0x190], RZ ;  /* 0x0000640048447a24 */ /* 0x002fc600078e02ff */
[----:B------:R1:W-:Y:S01]  /*11fc0*/  STL [R1+0x200], R69 ;  /* 0x0002004501007387 */ /* 0x0003e20000100800 */
[----:B----4-:R-:W-:-:S03]  /*11fd0*/  IMAD R70, R73, c[0x0][0x190], RZ ;  /* 0x0000640049467a24 */ /* 0x010fc600078e02ff */
[----:B------:R4:W-:Y:S01]  /*11fe0*/  STL [R1+0x204], R68 ;  /* 0x0002044401007387 */ /* 0x0009e20000100800 */
[----:B-1----:R-:W-:-:S03]  /*11ff0*/  IMAD R69, R74, c[0x0][0x190], RZ ;  /* 0x000064004a457a24 */ /* 0x002fc600078e02ff */
[----:B------:R1:W-:Y:S01]  /*12000*/  STL [R1+0x208], R70 ;  /* 0x0002084601007387 */ /* 0x0003e20000100800 */
[----:B----4-:R-:W-:-:S03]  /*12010*/  IMAD R68, R75, c[0x0][0x190], RZ ;  /* 0x000064004b447a24 */ /* 0x010fc600078e02ff */
[----:B------:R4:W-:Y:S04]  /*12020*/  STL [R1+0x20c], R69 ;  /* 0x00020c4501007387 */ /* 0x0009e80000100800 */
[----:B------:R5:W-:Y:S01]  /*12030*/  STL [R1+0x210], R68 ;  /* 0x0002104401007387 */ /* 0x000be20000100800 */
[----:B-1----:R-:W-:Y:S02]  /*12040*/  IMAD R70, R76, c[0x0][0x190], RZ ;  /* 0x000064004c467a24 */ /* 0x002fe400078e02ff */
[----:B----4-:R-:W-:-:S03]  /*12050*/  IMAD R69, R77, c[0x0][0x190], RZ ;  /* 0x000064004d457a24 */ /* 0x010fc600078e02ff */
[----:B------:R1:W-:Y:S01]  /*12060*/  STL [R1+0x214], R70 ;  /* 0x0002144601007387 */ /* 0x0003e20000100800 */
[----:B-----5:R-:W-:-:S03]  /*12070*/  IMAD R68, R78, c[0x0][0x190], RZ ;  /* 0x000064004e447a24 */ /* 0x020fc600078e02ff */
        /* <DEDUP_REMOVED lines=10> */
[----:B------:R-:W-:Y:S01]  /*12120*/  STL [R1+0x22c], R70 ;  /* 0x00022c4601007387 */ /* 0x000fe20000100800 */
[----:B-----5:R-:W-:-:S03]  /*12130*/  IMAD R68, R84, c[0x0][0x190], RZ ;  /* 0x0000640054447a24 */ /* 0x020fc600078e02ff */
[----:B------:R1:W-:Y:S04]  /*12140*/  STL [R1+0x230], R69 ;  /* 0x0002304501007387 */ /* 0x0003e80000100800 */
[----:B------:R4:W-:Y:S01]  /*12150*/  STL [R1+0x234], R68 ;  /* 0x0002344401007387 */ /* 0x0009e20000100800 */
[----:B-1----:R-:W-:Y:S02]  /*12160*/  IMAD R69, R85, c[0x0][0x190], RZ ;  /* 0x0000640055457a24 */ /* 0x002fe400078e02ff */
[----:B----4-:R-:W-:-:S03]  /*12170*/  IMAD R68, R86, c[0x0][0x190], RZ ;  /* 0x0000640056447a24 */ /* 0x010fc600078e02ff */
[----:B------:R1:W-:Y:S01]  /*12180*/  STL [R1+0x238], R69 ;  /* 0x0002384501007387 */ /* 0x0003e20000100800 */
[----:B------:R-:W-:-:S03]  /*12190*/  IMAD R70, R87, c[0x0][0x190], RZ ;  /* 0x0000640057467a24 */ /* 0x000fc600078e02ff */
        /* <DEDUP_REMOVED lines=110> */
[----:B------:R-:W-:Y:S04]  /*12880*/  STL [R1+0x318], R69 ;  /* 0x0003184501007387 */ /* 0x000fe80000100800 */
[----:B------:R4:W-:Y:S01]  /*12890*/  STL [R1+0x31c], R68 ;  /* 0x00031c4401007387 */ /* 0x0009e20000100800 */
[----:B-1----:R-:W-:Y:S02]  /*128a0*/  IMAD R70, R144, c[0x0][0x190], RZ ;  /* 0x0000640090467a24 */ /* 0x002fe400078e02ff */
[----:B----4-:R-:W-:Y:S02]  /*128b0*/  IMAD R68, R143, c[0x0][0x190], RZ ;  /* 0x000064008f447a24 */ /* 0x010fe400078e02ff */
[----:B------:R-:W-:-:S03]  /*128c0*/  IMAD R69, R145, c[0x0][0x190], RZ ;  /* 0x0000640091457a24 */ /* 0x000fc600078e02ff */
[----:B------:R1:W-:Y:S04]  /*128d0*/  STL [R1+0x320], R68 ;  /* 0x0003204401007387 */ /* 0x0003e80000100800 */
        /* <DEDUP_REMOVED lines=52> */
[----:B------:R-:W-:Y:S01]  /*12c20*/  STL [R1+0x38c], R68 ;  /* 0x00038c4401007387 */ /* 0x000fe20000100800 */
[----:B------:R-:W-:-:S03]  /*12c30*/  IMAD R195, R195, c[0x0][0x190], RZ ;  /* 0x00006400c3c37a24 */ /* 0x000fc600078e02ff */
[----:B------:R4:W-:Y:S01]  /*12c40*/  STL [R1+0x390], R70 ;  /* 0x0003904601007387 */ /* 0x0009e20000100800 */
[----:B------:R-:W-:Y:S02]  /*12c50*/  IMAD R72, R173, c[0x0][0x190], RZ ;  /* 0x00006400ad487a24 */ /* 0x000fe400078e02ff */
[----:B-1----:R-:W-:Y:S02]  /*12c60*/  IMAD.MOV.U32 R69, RZ, RZ, R67 ;  /* 0x000000ffff457224 */ /* 0x002fe400078e0043 */
[----:B----4-:R-:W-:Y:S02]  /*12c70*/  IMAD R70, R172, c[0x0][0x190], RZ ;  /* 0x00006400ac467a24 */ /* 0x010fe400078e02ff */
[----:B------:R-:W-:-:S03]  /*12c80*/  IMAD.MOV.U32 R67, RZ, RZ, R195 ;  /* 0x000000ffff437224 */ /* 0x000fc600078e00c3 */
[----:B------:R1:W-:Y:S04]  /*12c90*/  STL [R1+0x394], R70 ;  /* 0x0003944601007387 */ /* 0x0003e80000100800 */
[----:B------:R4:W-:Y:S04]  /*12ca0*/  STL [R1+0x398], R72 ;  /* 0x0003984801007387 */ /* 0x0009e80000100800 */
[----:B------:R-:W5:Y:S01]  /*12cb0*/  LDL.LU R195, [R1+0x10c] ;  /* 0x00010c0001c37983 */ /* 0x000f620000300800 */
[----:B------:R-:W-:Y:S02]  /*12cc0*/  IMAD R71, R174, c[0x0][0x190], RZ ;  /* 0x00006400ae477a24 */ /* 0x000fe400078e02ff */
[----:B-1----:R-:W-:-:S03]  /*12cd0*/  IMAD R70, R176, c[0x0][0x190], RZ ;  /* 0x00006400b0467a24 */ /* 0x002fc600078e02ff */
[----:B------:R1:W-:Y:S01]  /*12ce0*/  STL [R1+0x39c], R71 ;  /* 0x00039c4701007387 */ /* 0x0003e20000100800 */
[----:B----4-:R-:W-:-:S03]  /*12cf0*/  IMAD R72, R177, c[0x0][0x190], RZ ;  /* 0x00006400b1487a24 */ /* 0x010fc600078e02ff */
[----:B------:R4:W-:Y:S01]  /*12d00*/  STL [R1+0x3a0], R70 ;  /* 0x0003a04601007387 */ /* 0x0009e20000100800 */
[----:B-1----:R-:W-:Y:S02]  /*12d10*/  IMAD R71, R179, c[0x0][0x190], RZ ;  /* 0x00006400b3477a24 */ /* 0x002fe400078e02ff */
[----:B----4-:R-:W-:Y:S01]  /*12d20*/  IMAD R70, R178, c[0x0][0x190], RZ ;  /* 0x00006400b2467a24 */ /* 0x010fe200078e02ff */
[----:B------:R1:W-:Y:S04]  /*12d30*/  STL [R1+0x3a4], R72 ;  /* 0x0003a44801007387 */ /* 0x0003e80000100800 */
[----:B------:R4:W-:Y:S04]  /*12d40*/  STL [R1+0x3a8], R70 ;  /* 0x0003a84601007387 */ /* 0x0009e80000100800 */
[----:B------:R2:W-:Y:S01]  /*12d50*/  STL [R1+0x3ac], R71 ;  /* 0x0003ac4701007387 */ /* 0x0005e20000100800 */
[----:B-1----:R-:W-:-:S02]  /*12d60*/  IMAD R72, R184, c[0x0][0x190], RZ ;  /* 0x00006400b8487a24 */ /* 0x002fc400078e02ff */
[----:B----4-:R-:W-:-:S03]  /*12d70*/  IMAD R70, R185, c[0x0][0x190], RZ ;  /* 0x00006400b9467a24 */ /* 0x010fc600078e02ff */
[----:B------:R1:W-:Y:S01]  /*12d80*/  STL [R1+0x3b0], R72 ;  /* 0x0003b04801007387 */ /* 0x0003e20000100800 */
[----:B--2---:R-:W-:-:S03]  /*12d90*/  IMAD R71, R186, c[0x0][0x190], RZ ;  /* 0x00006400ba477a24 */ /* 0x004fc600078e02ff */
[----:B------:R2:W-:Y:S04]  /*12da0*/  STL [R1+0x3b4], R70 ;  /* 0x0003b44601007387 */ /* 0x0005e80000100800 */
[----:B------:R4:W-:Y:S01]  /*12db0*/  STL [R1+0x3b8], R71 ;  /* 0x0003b84701007387 */ /* 0x0009e20000100800 */
[----:B-1----:R-:W-:Y:S02]  /*12dc0*/  IMAD R72, R190, c[0x0][0x190], RZ ;  /* 0x00006400be487a24 */ /* 0x002fe400078e02ff */
[----:B--2---:R-:W-:-:S03]  /*12dd0*/  IMAD R70, R191, c[0x0][0x190], RZ ;  /* 0x00006400bf467a24 */ /* 0x004fc600078e02ff */
[----:B------:R-:W-:Y:S01]  /*12de0*/  STL [R1+0x3bc], R72 ;  /* 0x0003bc4801007387 */ /* 0x000fe20000100800 */
[----:B----4-:R-:W-:-:S03]  /*12df0*/  IMAD R71, R192, c[0x0][0x190], RZ ;  /* 0x00006400c0477a24 */ /* 0x010fc600078e02ff */
[----:B------:R1:W-:Y:S04]  /*12e00*/  STL [R1+0x3c0], R70 ;  /* 0x0003c04601007387 */ /* 0x0003e80000100800 */
[----:B------:R2:W-:Y:S04]  /*12e10*/  STL [R1+0x3c4], R71 ;  /* 0x0003c44701007387 */ /* 0x0005e80000100800 */
[----:B------:R4:W-:Y:S01]  /*12e20*/  STL [R1+0x3c8], R10 ;  /* 0x0003c80a01007387 */ /* 0x0009e20000100800 */
[----:B-1----:R-:W-:Y:S02]  /*12e30*/  IMAD R70, R202, c[0x0][0x190], RZ ;  /* 0x00006400ca467a24 */ /* 0x002fe400078e02ff */
[----:B--2---:R-:W-:-:S03]  /*12e40*/  IMAD R71, R204, c[0x0][0x190], RZ ;  /* 0x00006400cc477a24 */ /* 0x004fc600078e02ff */
[----:B------:R1:W-:Y:S01]  /*12e50*/  STL [R1+0x3cc], R70 ;  /* 0x0003cc4601007387 */ /* 0x0003e20000100800 */
[----:B----4-:R-:W-:-:S03]  /*12e60*/  IMAD R10, R211, c[0x0][0x190], RZ ;  /* 0x00006400d30a7a24 */ /* 0x010fc600078e02ff */
        /* <DEDUP_REMOVED lines=12> */
[----:B------:R-:W-:Y:S01]  /*12f30*/  STL [R1+0x3e8], R71 ;  /* 0x0003e84701007387 */ /* 0x000fe20000100800 */
[----:B------:R-:W-:-:S03]  /*12f40*/  IMAD R72, R238, c[0x0][0x190], RZ ;  /* 0x00006400ee487a24 */ /* 0x000fc600078e02ff */
[----:B------:R2:W-:Y:S01]  /*12f50*/  STL [R1+0x3ec], R10 ;  /* 0x0003ec0a01007387 */ /* 0x0005e20000100800 */
[----:B-1----:R-:W-:Y:S02]  /*12f60*/  IMAD R70, R224, c[0x0][0x190], RZ ;  /* 0x00006400e0467a24 */ /* 0x002fe400078e02ff */
[----:B------:R-:W-:Y:S02]  /*12f70*/  IMAD R73, R239, c[0x0][0x190], RZ ;  /* 0x00006400ef497a24 */ /* 0x000fe400078e02ff */
[----:B--2---:R-:W-:Y:S01]  /*12f80*/  IMAD R10, R231, c[0x0][0x190], RZ ;  /* 0x00006400e70a7a24 */ /* 0x004fe200078e02ff */
[----:B------:R-:W-:Y:S04]  /*12f90*/  STL [R1+0x3f0], R70 ;  /* 0x0003f04601007387 */ /* 0x000fe80000100800 */
[----:B------:R-:W-:Y:S01]  /*12fa0*/  STL [R1+0x3fc], R10 ;  /* 0x0003fc0a01007387 */ /* 0x000fe20000100800 */
[----:B------:R-:W-:-:S03]  /*12fb0*/  LEA R74, P2, R20, R194, 0x2 ;  /* 0x000000c2144a7211 */ /* 0x000fc600078410ff */
[----:B------:R1:W-:Y:S01]  /*12fc0*/  STL [R1+0x404], R72 ;  /* 0x0004044801007387 */ /* 0x0003e20000100800 */
[----:B------:R-:W-:-:S03]  /*12fd0*/  LEA.HI.X.SX32 R75, R20, R0, 0x2, P2 ;  /* 0x00000000144b7211 */ /* 0x000fc600010f16ff */
[----:B------:R-:W-:Y:S01]  /*12fe0*/  STL [R1+0x414], R73 ;  /* 0x0004144901007387 */ /* 0x000fe20000100800 */
[----:B-1----:R-:W-:-:S05]  /*12ff0*/  IMAD R72, R240, c[0x0][0x190], RZ ;  /* 0x00006400f0487a24 */ /* 0x002fca00078e02ff */
[----:B------:R-:W-:Y:S01]  /*13000*/  STL [R1+0x410], R72 ;  /* 0x0004104801007387 */ /* 0x000fe20000100800 */
[----:B------:R-:W-:-:S03]  /*13010*/  IMAD R16, R16, c[0x0][0x190], RZ ;  /* 0x0000640010107a24 */ /* 0x000fc600078e02ff */
[----:B------:R1:W-:Y:S01]  /*13020*/  STL.64 [R1+0x1d0], R74 ;  /* 0x0001d04a01007387 */ /* 0x0003e20000100a00 */
[----:B------:R-:W-:Y:S02]  /*13030*/  IMAD R17, R17, c[0x0][0x190], RZ ;  /* 0x0000640011117a24 */ /* 0x000fe400078e02ff */
[----:B------:R-:W-:Y:S02]  /*13040*/  IMAD R15, R15, c[0x0][0x190], RZ ;  /* 0x000064000f0f7a24 */ /* 0x000fe400078e02ff */
[----:B------:R-:W-:Y:S01]  /*13050*/  IMAD R14, R14, c[0x0][0x190], RZ ;  /* 0x000064000e0e7a24 */ /* 0x000fe200078e02ff */
[----:B-1----:R-:W-:-:S04]  /*13060*/  LEA R74, P2, R19, R194, 0x2 ;  /* 0x000000c2134a7211 */ /* 0x002fc800078410ff */
[----:B------:R-:W-:Y:S01]  /*13070*/  LEA.HI.X.SX32 R75, R19, R0, 0x2, P2 ;  /* 0x00000000134b7211 */ /* 0x000fe200010f16ff */
[----:B------:R-:W-:Y:S02]  /*13080*/  IMAD.MOV.U32 R71, RZ, RZ, R67 ;  /* 0x000000ffff477224 */ /* 0x000fe400078e0043 */
[----:B------:R-:W-:Y:S02]  /*13090*/  IMAD R13, R13, c[0x0][0x190], RZ ;  /* 0x000064000d0d7a24 */ /* 0x000fe400078e02ff */
[----:B------:R-:W-:Y:S02]  /*130a0*/  IMAD.MOV.U32 R67, RZ, RZ, R252 ;  /* 0x000000ffff437224 */ /* 0x000fe400078e00fc */
[----:B------:R-:W-:Y:S02]  /*130b0*/  IMAD R12, R12, c[0x0][0x190], RZ ;  /* 0x000064000c0c7a24 */ /* 0x000fe400078e02ff */
[----:B---3--:R-:W-:Y:S02]  /*130c0*/  IMAD R252, R18, c[0x0][0x190], RZ ;  /* 0x0000640012fc7a24 */ /* 0x008fe400078e02ff */
        /* <DEDUP_REMOVED lines=17> */
[----:B-----5:R-:W-:-:S05]  /*131e0*/  IMAD R10, R195, c[0x0][0x190], RZ ;  /* 0x00006400c30a7a24 */ /* 0x020fca00078e02ff */
[----:B------:R-:W-:-:S04]  /*131f0*/  LEA R72, P5, R10, R194, 0x2 ;  /* 0x000000c20a487211 */ /* 0x000fc800078a10ff */
[----:B------:R-:W-:Y:S02]  /*13200*/  LEA.HI.X.SX32 R73, R10, R0, 0x2, P5 ;  /* 0x000000000a497211 */ /* 0x000fe400028f16ff */
[----:B------:R-:W-:-:S03]  /*13210*/  LEA R76, P5, R17, R194, 0x2 ;  /* 0x000000c2114c7211 */ /* 0x000fc600078a10ff */
[----:B------:R1:W-:Y:S01]  /*13220*/  STL.64 [R1+0x428], R72 ;  /* 0x0004284801007387 */ /* 0x0003e20000100a00 */
[----:B------:R-:W-:-:S03]  /*13230*/  LEA.HI.X.SX32 R77, R17, R0, 0x2, P5 ;  /* 0x00000000114d7211 */ /* 0x000fc600028f16ff */
[----:B------:R2:W-:Y:S01]  /*13240*/  STL.64 [R1+0x1c8], R74 ;  /* 0x0001c84a01007387 */ /* 0x0005e20000100a00 */
[-C--:B------:R-:W-:Y:S02]  /*13250*/  LEA R18, P5, R14, R194.reuse, 0x2 ;  /* 0x000000c20e127211 */ /* 0x080fe400078a10ff */
[----:B-1----:R-:W-:-:S04]  /*13260*/  LEA R72, P6, R16, R194, 0x2 ;  /* 0x000000c210487211 */ /* 0x002fc800078c10ff */
[----:B------:R-:W-:Y:S02]  /*13270*/  LEA.HI.X.SX32 R73, R16, R0, 0x2, P6 ;  /* 0x0000000010497211 */ /* 0x000fe400030f16ff */
[----:B--2---:R-:W-:-:S03]  /*13280*/  LEA R74, P2, R15, R194, 0x2 ;  /* 0x000000c20f4a7211 */ /* 0x004fc600078410ff */
[----:B------:R1:W-:Y:S01]  /*13290*/  STL.64 [R1+0x1b8], R72 ;  /* 0x0001b84801007387 */ /* 0x0003e20000100a00 */
[----:B------:R-:W-:Y:S02]  /*132a0*/  LEA.HI.X.SX32 R75, R15, R0, 0x2, P2 ;  /* 0x000000000f4b7211 */ /* 0x000fe400010f16ff */
[----:B------:R-:W-:Y:S02]  /*132b0*/  LEA R16, P2, R12, R194, 0x2 ;  /* 0x000000c20c107211 */ /* 0x000fe400078410ff */
[-C--:B------:R-:W-:Y:S01]  /*132c0*/  LEA.HI.X.SX32 R19, R14, R0.reuse, 0x2, P5 ;  /* 0x000000000e137211 */ /* 0x080fe200028f16ff */
[----:B------:R-:W-:Y:S01]  /*132d0*/  STL.64 [R1+0x1c0], R76 ;  /* 0x0001c04c01007387 */ /* 0x000fe20000100a00 */
[----:B------:R-:W-:Y:S02]  /*132e0*/  LEA.HI.X.SX32 R17, R12, R0, 0x2, P2 ;  /* 0x000000000c117211 */ /* 0x000fe400010f16ff */
[C---:B-1----:R-:W-:Y:S01]  /*132f0*/  LEA R72, P6, R13.reuse, R194, 0x2 ;  /* 0x000000c20d487211 */ /* 0x042fe200078c10ff */
[----:B------:R1:W-:Y:S03]  /*13300*/  STL.64 [R1+0x1a8], R18 ;  /* 0x0001a81201007387 */ /* 0x0003e60000100a00 */
[----:B------:R-:W-:-:S02]  /*13310*/  LEA.HI.X.SX32 R73, R13, R0, 0x2, P6 ;  /* 0x000000000d497211 */ /* 0x000fc400030f16ff */
[C---:B------:R-:W-:Y:S01]  /*13320*/  LEA R14, P6, R9.reuse, R194, 0x2 ;  /* 0x000000c2090e7211 */ /* 0x040fe200078c10ff */
[----:B------:R-:W-:Y:S03]  /*13330*/  STL.64 [R1+0x1b0], R74 ;  /* 0x0001b04a01007387 */ /* 0x000fe60000100a00 */
[----:B------:R-:W-:Y:S01]  /*13340*/  LEA.HI.X.SX32 R15, R9, R0, 0x2, P6 ;  /* 0x00000000090f7211 */ /* 0x000fe200030f16ff */
[----:B------:R-:W-:Y:S01]  /*13350*/  STL.64 [R1+0x1a0], R72 ;  /* 0x0001a04801007387 */ /* 0x000fe20000100a00 */
[----:B-1----:R-:W-:-:S03]  /*13360*/  LEA R18, P5, R11, R194, 0x2 ;  /* 0x000000c20b127211 */ /* 0x002fc600078a10ff */
[----:B------:R1:W-:Y:S01]  /*13370*/  STL.64 [R1+0x198], R16 ;  /* 0x0001981001007387 */ /* 0x0003e20000100a00 */
[----:B------:R-:W-:Y:S02]  /*13380*/  LEA.HI.X.SX32 R19, R11, R0, 0x2, P5 ;  /* 0x000000000b137211 */ /* 0x000fe400028f16ff */
[CC--:B------:R-:W-:Y:S01]  /*13390*/  LEA R12, P5, R7.reuse, R194.reuse, 0x2 ;  /* 0x000000c2070c7211 */ /* 0x0c0fe200078a10ff */
[----:B------:R2:W-:Y:S01]  /*133a0*/  STL.64 [R1+0x188], R14 ;  /* 0x0001880e01007387 */ /* 0x0005e20000100a00 */
[C---:B-1----:R-:W-:Y:S02]  /*133b0*/  LEA R16, P2, R8.reuse, R194, 0x2 ;  /* 0x000000c208107211 */ /* 0x042fe400078410ff */
[-C--:B------:R-:W-:Y:S02]  /*133c0*/  LEA.HI.X.SX32 R13, R7, R0.reuse, 0x2, P5 ;  /* 0x00000000070d7211 */ /* 0x080fe400028f16ff */
[----:B------:R-:W-:Y:S02]  /*133d0*/  LEA.HI.X.SX32 R17, R8, R0, 0x2, P2 ;  /* 0x0000000008117211 */ /* 0x000fe400010f16ff */
[----:B--2---:R-:W-:-:S02]  /*133e0*/  LEA R14, P6, R6, R194, 0x2 ;  /* 0x000000c2060e7211 */ /* 0x004fc400078c10ff */
[----:B------:R-:W-:Y:S01]  /*133f0*/  LEA R10, P2, R5, R194, 0x2 ;  /* 0x000000c2050a7211 */ /* 0x000fe200078410ff */
[----:B------:R-:W-:Y:S01]  /*13400*/  STL.64 [R1+0x190], R18 ;  /* 0x0001901201007387 */ /* 0x000fe20000100a00 */
[----:B------:R-:W-:Y:S02]  /*13410*/  LEA.HI.X.SX32 R15, R6, R0, 0x2, P6 ;  /* 0x00000000060f7211 */ /* 0x000fe400030f16ff */
[----:B------:R-:W-:Y:S01]  /*13420*/  LEA R8, P6, R3, R194, 0x2 ;  /* 0x000000c203087211 */ /* 0x000fe200078c10ff */
[----:B------:R1:W-:Y:S01]  /*13430*/  STL.64 [R1+0x178], R12 ;  /* 0x0001780c01007387 */ /* 0x0003e20000100a00 */
[-C--:B------:R-:W-:Y:S02]  /*13440*/  LEA.HI.X.SX32 R11, R5, R0.reuse, 0x2, P2 ;  /* 0x00000000050b7211 */ /* 0x080fe400010f16ff */
[----:B------:R-:W-:Y:S01]  /*13450*/  LEA.HI.X.SX32 R9, R3, R0, 0x2, P6 ;  /* 0x0000000003097211 */ /* 0x000fe200030f16ff */
[----:B------:R-:W-:Y:S04]  /*13460*/  STL.64 [R1+0x180], R16 ;  /* 0x0001801001007387 */ /* 0x000fe80000100a00 */
[----:B------:R2:W-:Y:S01]  /*13470*/  STL.64 [R1+0x168], R10 ;  /* 0x0001680a01007387 */ /* 0x0005e20000100a00 */
[----:B-1----:R-:W-:-:S03]  /*13480*/  LEA R12, P5, R4, R194, 0x2 ;  /* 0x000000c2040c7211 */ /* 0x002fc600078a10ff */
[----:B------:R-:W-:Y:S01]  /*13490*/  STL.64 [R1+0x170], R14 ;  /* 0x0001700e01007387 */ /* 0x000fe20000100a00 */
[----:B------:R-:W-:Y:S02]  /*134a0*/  LEA.HI.X.SX32 R13, R4, R0, 0x2, P5 ;  /* 0x00000000040d7211 */ /* 0x000fe400028f16ff */
[CC--:B------:R-:W-:Y:S02]  /*134b0*/  LEA R6, P5, R21.reuse, R194.reuse, 0x2 ;  /* 0x000000c215067211 */ /* 0x0c0fe400078a10ff */
[C---:B--2---:R-:W-:Y:S01]  /*134c0*/  LEA R10, P2, R2.reuse, R194, 0x2 ;  /* 0x000000c2020a7211 */ /* 0x044fe200078410ff */
[----:B------:R1:W-:Y:S01]  /*134d0*/  STL.64 [R1+0x158], R8 ;  /* 0x0001580801007387 */ /* 0x0003e20000100a00 */
[-C--:B------:R-:W-:Y:S02]  /*134e0*/  LEA.HI.X.SX32 R7, R21, R0.reuse, 0x2, P5 ;  /* 0x0000000015077211 */ /* 0x080fe400028f16ff */
[----:B------:R-:W-:Y:S02]  /*134f0*/  LEA.HI.X.SX32 R11, R2, R0, 0x2, P2 ;  /* 0x00000000020b7211 */ /* 0x000fe400010f16ff */
[-C--:B------:R-:W-:Y:S01]  /*13500*/  LEA R4, P2, R23, R194.reuse, 0x2 ;  /* 0x000000c217047211 */ /* 0x080fe200078410ff */
[----:B------:R-:W-:Y:S01]  /*13510*/  STL.64 [R1+0x160], R12 ;  /* 0x0001600c01007387 */ /* 0x000fe20000100a00 */
[----:B-1----:R-:W-:-:S03]  /*13520*/  LEA R8, P6, R22, R194, 0x2 ;  /* 0x000000c216087211 */ /* 0x002fc600078c10ff */
[----:B------:R1:W-:Y:S01]  /*13530*/  STL.64 [R1+0x148], R6 ;  /* 0x0001480601007387 */ /* 0x0003e20000100a00 */
[-C--:B------:R-:W-:Y:S02]  /*13540*/  LEA.HI.X.SX32 R5, R23, R0.reuse, 0x2, P2 ;  /* 0x0000000017057211 */ /* 0x080fe400010f16ff */
[----:B------:R-:W-:Y:S01]  /*13550*/  LEA.HI.X.SX32 R9, R22, R0, 0x2, P6 ;  /* 0x0000000016097211 */ /* 0x000fe200030f16ff */
[----:B------:R-:W-:Y:S01]  /*13560*/  STL.64 [R1+0x150], R10 ;  /* 0x0001500a01007387 */ /* 0x000fe20000100a00 */
[----:B------:R-:W-:-:S03]  /*13570*/  LEA R2, P6, R25, R194, 0x2 ;  /* 0x000000c219027211 */ /* 0x000fc600078c10ff */
[----:B------:R-:W-:Y:S01]  /*13580*/  STL.64 [R1+0x140], R8 ;  /* 0x0001400801007387 */ /* 0x000fe20000100a00 */
[----:B-1----:R-:W-:-:S03]  /*13590*/  LEA R6, P5, R24, R194, 0x2 ;  /* 0x000000c218067211 */ /* 0x002fc600078a10ff */
[----:B------:R1:W-:Y:S01]  /*135a0*/  STL.64 [R1+0x138], R4 ;  /* 0x0001380401007387 */ /* 0x0003e20000100a00 */
[-C--:B------:R-:W-:Y:S02]  /*135b0*/  LEA.HI.X.SX32 R3, R25, R0.reuse, 0x2, P6 ;  /* 0x0000000019037211 */ /* 0x080fe400030f16ff */
[----:B------:R-:W-:Y:S02]  /*135c0*/  LEA.HI.X.SX32 R7, R24, R0, 0x2, P5 ;  /* 0x0000000018077211 */ /* 0x000fe400028f16ff */
[----:B-1----:R-:W-:-:S03]  /*135d0*/  LEA R4, P2, R26, R194, 0x2 ;  /* 0x000000c21a047211 */ /* 0x002fc600078410ff */
[----:B------:R1:W-:Y:S01]  /*135e0*/  STL.64 [R1+0x130], R6 ;  /* 0x0001300601007387 */ /* 0x0003e20000100a00 */
[----:B------:R-:W-:-:S03]  /*135f0*/  LEA.HI.X.SX32 R5, R26, R0, 0x2, P2 ;  /* 0x000000001a057211 */ /* 0x000fc600010f16ff */
[----:B------:R2:W-:Y:S04]  /*13600*/  STL.64 [R1+0x128], R2 ;  /* 0x0001280201007387 */ /* 0x0005e80000100a00 */
[----:B------:R3:W-:Y:S01]  /*13610*/  STL.64 [R1+0x120], R4 ;  /* 0x0001200401007387 */ /* 0x0007e20000100a00 */
[CC--:B-1----:R-:W-:Y:S02]  /*13620*/  LEA R6, P5, R27.reuse, R194.reuse, 0x2 ;  /* 0x000000c21b067211 */ /* 0x0c2fe400078a10ff */
[----:B--2---:R-:W-:Y:S02]  /*13630*/  LEA R2, P6, R28, R194, 0x2 ;  /* 0x000000c21c027211 */ /* 0x004fe400078c10ff */
[----:B------:R-:W-:Y:S02]  /*13640*/  LEA.HI.X.SX32 R7, R27, R0, 0x2, P5 ;  /* 0x000000001b077211 */ /* 0x000fe400028f16ff */
[----:B---3--:R-:W-:-:S02]  /*13650*/  LEA R4, P2, R29, R194, 0x2 ;  /* 0x000000c21d047211 */ /* 0x008fc400078410ff */
[-C--:B------:R-:W-:Y:S01]  /*13660*/  LEA.HI.X.SX32 R3, R28, R0.reuse, 0x2, P6 ;  /* 0x000000001c037211 */ /* 0x080fe200030f16ff */
        /* <DEDUP_REMOVED lines=11> */
[----:B------:R2:W-:Y:S01]  /*13720*/  STL.64 [R1+0xf8], R2 ;  /* 0x0000f80201007387 */ /* 0x0005e20000100a00 */
[----:B------:R-:W-:-:S03]  /*13730*/  IMAD R36, R36, c[0x0][0x190], RZ ;  /* 0x0000640024247a24 */ /* 0x000fc600078e02ff */
[----:B------:R3:W-:Y:S01]  /*13740*/  STL.64 [R1+0xf0], R4 ;  /* 0x0000f00401007387 */ /* 0x0007e20000100a00 */
[CC--:B-1----:R-:W-:Y:S02]  /*13750*/  LEA R6, P5, R33.reuse, R194.reuse, 0x2 ;  /* 0x000000c221067211 */ /* 0x0c2fe400078a10ff */
[C---:B--2---:R-:W-:Y:S02]  /*13760*/  LEA R2, P6, R34.reuse, R194, 0x2 ;  /* 0x000000c222027211 */ /* 0x044fe400078c10ff */
[----:B------:R-:W-:Y:S02]  /*13770*/  LEA.HI.X.SX32 R7, R33, R0, 0x2, P5 ;  /* 0x0000000021077211 */ /* 0x000fe400028f16ff */
[----:B---3--:R-:W-:Y:S01]  /*13780*/  LEA R4, P2, R35, R194, 0x2 ;  /* 0x000000c223047211 */ /* 0x008fe200078410ff */
[----:B------:R-:W-:Y:S01]  /*13790*/  IMAD R37, R37, c[0x0][0x190], RZ ;  /* 0x0000640025257a24 */ /* 0x000fe200078e02ff */
[-C--:B------:R-:W-:Y:S01]  /*137a0*/  LEA.HI.X.SX32 R3, R34, R0.reuse, 0x2, P6 ;  /* 0x0000000022037211 */ /* 0x080fe200030f16ff */
[----:B------:R-:W-:Y:S01]  /*137b0*/  IMAD R38, R38, c[0x0][0x190], RZ ;  /* 0x0000640026267a24 */ /* 0x000fe200078e02ff */
[----:B------:R-:W-:Y:S01]  /*137c0*/  LEA.HI.X.SX32 R5, R35, R0, 0x2, P2 ;  /* 0x0000000023057211 */ /* 0x000fe200010f16ff */
[----:B------:R1:W-:Y:S04]  /*137d0*/  STL.64 [R1+0xe8], R6 ;  /* 0x0000e80601007387 */ /* 0x0003e80000100a00 */
        /* <DEDUP_REMOVED lines=90> */
[C---:B---3--:R-:W-:Y:S02]  /*13d80*/  LEA R4, P2, R59.reuse, R194, 0x2 ;  /* 0x000000c23b047211 */ /* 0x048fe400078410ff */
[-C--:B------:R-:W-:Y:S01]  /*13d90*/  LEA.HI.X.SX32 R3, R58, R0.reuse, 0x2, P6 ;  /* 0x000000003a037211 */ /* 0x080fe200030f16ff */
[----:B------:R-:W-:Y:S01]  /*13da0*/  IMAD R60, R60, c[0x0][0x190], RZ ;  /* 0x000064003c3c7a24 */ /* 0x000fe200078e02ff */
[----:B------:R-:W-:Y:S01]  /*13db0*/  LEA.HI.X.SX32 R5, R59, R0, 0x2, P2 ;  /* 0x000000003b057211 */ /* 0x000fe200010f16ff */
[----:B------:R-:W-:Y:S01]  /*13dc0*/  IMAD R62, R62, c[0x0][0x190], RZ ;  /* 0x000064003e3e7a24 */ /* 0x000fe200078e02ff */
[----:B------:R1:W-:Y:S01]  /*13dd0*/  STL.64 [R1+0x28], R6 ;  /* 0x0000280601007387 */ /* 0x0003e20000100a00 */
[----:B------:R-:W-:-:S03]  /*13de0*/  IMAD R196, R196, c[0x0][0x190], RZ ;  /* 0x00006400c4c47a24 */ /* 0x000fc600078e02ff */
[----:B------:R2:W-:Y:S01]  /*13df0*/  STL.64 [R1+0x20], R2 ;  /* 0x0000200201007387 */ /* 0x0005e20000100a00 */
[----:B------:R-:W-:-:S03]  /*13e00*/  IMAD.MOV.U32 R68, RZ, RZ, R250 ;  /* 0x000000ffff447224 */ /* 0x000fc600078e00fa */
[----:B------:R3:W-:Y:S01]  /*13e10*/  STL.64 [R1+0x18], R4 ;  /* 0x0000180401007387 */ /* 0x0007e20000100a00 */
[----:B------:R-:W-:Y:S01]  /*13e20*/  IMAD R63, R63, c[0x0][0x190], RZ ;  /* 0x000064003f3f7a24 */ /* 0x000fe200078e02ff */
[-C--:B-1----:R-:W-:Y:S02]  /*13e30*/  LEA R6, P5, R60, R194.reuse, 0x2 ;  /* 0x000000c23c067211 */ /* 0x082fe400078a10ff */
[CC--:B--2---:R-:W-:Y:S01]  /*13e40*/  LEA R2, P6, R61.reuse, R194.reuse, 0x2 ;  /* 0x000000c23d027211 */ /* 0x0c4fe200078c10ff */
[----:B------:R-:W-:Y:S01]  /*13e50*/  IMAD.MOV.U32 R250, RZ, RZ, R196 ;  /* 0x000000fffffa7224 */ /* 0x000fe200078e00c4 */
[----:B---3--:R-:W-:Y:S01]  /*13e60*/  LEA R4, P2, R62, R194, 0x2 ;  /* 0x000000c23e047211 */ /* 0x008fe200078410ff */
[----:B------:R-:W-:Y:S01]  /*13e70*/  IMAD R64, R64, c[0x0][0x190], RZ ;  /* 0x0000640040407a24 */ /* 0x000fe200078e02ff */
[-C--:B------:R-:W-:Y:S01]  /*13e80*/  LEA.HI.X.SX32 R3, R61, R0.reuse, 0x2, P6 ;  /* 0x000000003d037211 */ /* 0x080fe200030f16ff */
[----:B------:R-:W-:Y:S01]  /*13e90*/  IMAD.MOV.U32 R72, RZ, RZ, R71 ;  /* 0x000000ffff487224 */ /* 0x000fe200078e0047 */
[-C--:B------:R-:W-:Y:S01]  /*13ea0*/  LEA.HI.X.SX32 R7, R60, R0.reuse, 0x2, P5 ;  /* 0x000000003c077211 */ /* 0x080fe200028f16ff */
[----:B------:R-:W-:Y:S01]  /*13eb0*/  IMAD R65, R65, c[0x0][0x190], RZ ;  /* 0x0000640041417a24 */ /* 0x000fe200078e02ff */
[----:B------:R-:W-:Y:S01]  /*13ec0*/  LEA.HI.X.SX32 R5, R62, R0, 0x2, P2 ;  /* 0x000000003e057211 */ /* 0x000fe200010f16ff */
[----:B------:R-:W-:Y:S01]  /*13ed0*/  IMAD.MOV.U32 R71, RZ, RZ, R250 ;  /* 0x000000ffff477224 */ /* 0x000fe200078e00fa */
[----:B------:R-:W-:Y:S01]  /*13ee0*/  LEA R250, P5, R63, R194, 0x2 ;  /* 0x000000c23ffa7211 */ /* 0x000fe200078a10ff */
[----:B------:R-:W-:Y:S01]  /*13ef0*/  IMAD R66, R66, c[0x0][0x190], RZ ;  /* 0x0000640042427a24 */ /* 0x000fe200078e02ff */
[----:B------:R1:W-:Y:S01]  /*13f00*/  STL.64 [R1+0x8], R2 ;  /* 0x0000080201007387 */ /* 0x0003e20000100a00 */
[----:B------:R-:W-:-:S02]  /*13f10*/  IMAD R175, R175, c[0x0][0x190], RZ ;  /* 0x00006400afaf7a24 */ /* 0x000fc400078e02ff */
[----:B------:R-:W-:Y:S01]  /*13f20*/  IMAD R195, R251, c[0x0][0x190], RZ ;  /* 0x00006400fbc37a24 */ /* 0x000fe200078e02ff */
[----:B------:R2:W-:Y:S01]  /*13f30*/  STL.64 [R1+0x10], R6 ;  /* 0x0000100601007387 */ /* 0x0005e20000100a00 */
[----:B------:R-:W-:-:S03]  /*13f40*/  LEA.HI.X.SX32 R251, R63, R0, 0x2, P5 ;  /* 0x000000003ffb7211 */ /* 0x000fc600028f16ff */
[----:B------:R3:W-:Y:S01]  /*13f50*/  STL.64 [R1], R4 ;  /* 0x0000000401007387 */ /* 0x0007e20000100a00 */
[-C--:B-1----:R-:W-:Y:S02]  /*13f60*/  LEA R2, P6, R64, R194.reuse, 0x2 ;  /* 0x000000c240027211 */ /* 0x082fe400078c10ff */
[----:B--2---:R-:W-:Y:S02]  /*13f70*/  LEA R6, P5, R66, R194, 0x2 ;  /* 0x000000c242067211 */ /* 0x004fe400078a10ff */
[----:B------:R-:W-:Y:S02]  /*13f80*/  LEA.HI.X.SX32 R3, R64, R0, 0x2, P6 ;  /* 0x0000000040037211 */ /* 0x000fe400030f16ff */
[-C--:B---3--:R-:W-:Y:S02]  /*13f90*/  LEA R4, P2, R65, R194.reuse, 0x2 ;  /* 0x000000c241047211 */ /* 0x088fe400078410ff */
[----:B------:R-:W-:Y:S02]  /*13fa0*/  LEA R8, P6, R175, R194, 0x2 ;  /* 0x000000c2af087211 */ /* 0x000fe400078c10ff */
[----:B------:R-:W-:-:S02]  /*13fb0*/  LEA.HI.X.SX32 R5, R65, R0, 0x2, P2 ;  /* 0x0000000041057211 */ /* 0x000fc400010f16ff */
[----:B------:R-:W-:Y:S02]  /*13fc0*/  LEA R10, P2, R197, R194, 0x2 ;  /* 0x000000c2c50a7211 */ /* 0x000fe400078410ff */
[----:B------:R-:W-:Y:S02]  /*13fd0*/  LEA.HI.X.SX32 R7, R66, R0, 0x2, P5 ;  /* 0x0000000042077211 */ /* 0x000fe400028f16ff */
[----:B------:R-:W-:Y:S02]  /*13fe0*/  LEA R12, P5, R205, R194, 0x2 ;  /* 0x000000c2cd0c7211 */ /* 0x000fe400078a10ff */
[----:B------:R-:W-:Y:S02]  /*13ff0*/  LEA.HI.X.SX32 R9, R175, R0, 0x2, P6 ;  /* 0x00000000af097211 */ /* 0x000fe400030f16ff */
[----:B------:R-:W-:Y:S02]  /*14000*/  LEA R14, P6, R210, R194, 0x2 ;  /* 0x000000c2d20e7211 */ /* 0x000fe400078c10ff */
[----:B------:R-:W-:-:S02]  /*14010*/  LEA.HI.X.SX32 R11, R197, R0, 0x2, P2 ;  /* 0x00000000c50b7211 */ /* 0x000fc400010f16ff */
[----:B------:R-:W-:Y:S02]  /*14020*/  LEA R16, P2, R222, R194, 0x2 ;  /* 0x000000c2de107211 */ /* 0x000fe400078410ff */
[----:B------:R-:W-:Y:S02]  /*14030*/  LEA.HI.X.SX32 R13, R205, R0, 0x2, P5 ;  /* 0x00000000cd0d7211 */ /* 0x000fe400028f16ff */
[----:B------:R-:W-:Y:S02]  /*14040*/  LEA R18, P5, R229, R194, 0x2 ;  /* 0x000000c2e5127211 */ /* 0x000fe400078a10ff */
[----:B------:R-:W-:Y:S01]  /*14050*/  LEA.HI.X.SX32 R15, R210, R0, 0x2, P6 ;  /* 0x00000000d20f7211 */ /* 0x000fe200030f16ff */
[----:B------:R-:W-:Y:S01]  /*14060*/  IMAD R198, R198, c[0x0][0x190], RZ ;  /* 0x00006400c6c67a24 */ /* 0x000fe200078e02ff */
[----:B------:R-:W-:Y:S01]  /*14070*/  LEA R20, P6, R236, R194, 0x2 ;  /* 0x000000c2ec147211 */ /* 0x000fe200078c10ff */
[----:B------:R-:W-:Y:S01]  /*14080*/  IMAD.MOV.U32 R70, RZ, RZ, R68 ;  /* 0x000000ffff467224 */ /* 0x000fe200078e0044 */
[----:B------:R-:W-:Y:S01]  /*14090*/  LEA.HI.X.SX32 R17, R222, R0, 0x2, P2 ;  /* 0x00000000de117211 */ /* 0x000fe200010f16ff */
[----:B------:R-:W-:Y:S01]  /*140a0*/  STL.64 [R1+0x13c0], R250 ;  /* 0x0013c0fa01007387 */ /* 0x000fe20000100a00 */
[----:B------:R-:W-:-:S02]  /*140b0*/  LEA R22, P2, R243, R194, 0x2 ;  /* 0x000000c2f3167211 */ /* 0x000fc400078410ff */
[----:B------:R-:W-:Y:S01]  /*140c0*/  LEA.HI.X.SX32 R19, R229, R0, 0x2, P5 ;  /* 0x00000000e5137211 */ /* 0x000fe200028f16ff */
[----:B------:R1:W-:Y:S01]  /*140d0*/  STL.64 [R1+0x1378], R2 ;  /* 0x0013780201007387 */ /* 0x0003e20000100a00 */
[----:B------:R-:W-:Y:S01]  /*140e0*/  LEA R24, P5, R72, R194, 0x2 ;  /* 0x000000c248187211 */ /* 0x000fe200078a10ff */
[----:B------:R-:W-:Y:S01]  /*140f0*/  IMAD.MOV.U32 R68, RZ, RZ, R198 ;  /* 0x000000ffff447224 */ /* 0x000fe200078e00c6 */
[----:B------:R-:W-:Y:S01]  /*14100*/  LEA.HI.X.SX32 R21, R236, R0, 0x2, P6 ;  /* 0x00000000ec157211 */ /* 0x000fe200030f16ff */
[----:B------:R-:W-:Y:S01]  /*14110*/  STL.64 [R1+0x1330], R4 ;  /* 0x0013300401007387 */ /* 0x000fe20000100a00 */
[----:B------:R-:W-:Y:S02]  /*14120*/  LEA R26, P6, R71, R194, 0x2 ;  /* 0x000000c2471a7211 */ /* 0x000fe400078c10ff */
[----:B------:R-:W-:Y:S01]  /*14130*/  LEA.HI.X.SX32 R23, R243, R0, 0x2, P2 ;  /* 0x00000000f3177211 */ /* 0x000fe200010f16ff */
[----:B------:R-:W-:Y:S01]  /*14140*/  STL.64 [R1+0x12e0], R6 ;  /* 0x0012e00601007387 */ /* 0x000fe20000100a00 */
[----:B------:R-:W-:-:S02]  /*14150*/  LEA R28, P2, R70, R194, 0x2 ;  /* 0x000000c2461c7211 */ /* 0x000fc400078410ff */
[----:B------:R-:W-:Y:S01]  /*14160*/  LEA.HI.X.SX32 R25, R72, R0, 0x2, P5 ;  /* 0x0000000048197211 */ /* 0x000fe200028f16ff */
[----:B------:R2:W-:Y:S01]  /*14170*/  STL.64 [R1+0x1290], R8 ;  /* 0x0012900801007387 */ /* 0x0005e20000100a00 */
[----:B------:R-:W-:Y:S02]  /*14180*/  LEA R30, P5, R69, R194, 0x2 ;  /* 0x000000c2451e7211 */ /* 0x000fe400078a10ff */
[----:B------:R-:W-:Y:S01]  /*14190*/  LEA.HI.X.SX32 R27, R71, R0, 0x2, P6 ;  /* 0x00000000471b7211 */ /* 0x000fe200030f16ff */
[----:B------:R2:W-:Y:S01]  /*141a0*/  STL.64 [R1+0x1498], R10 ;  /* 0x0014980a01007387 */ /* 0x0005e20000100a00 */
[----:B------:R-:W-:-:S03]  /*141b0*/  LEA R32, P6, R68, R194, 0x2 ;  /* 0x000000c244207211 */ /* 0x000fc600078c10ff */
[----:B------:R-:W-:Y:S01]  /*141c0*/  STL.64 [R1+0x1450], R12 ;  /* 0x0014500c01007387 */ /* 0x000fe20000100a00 */
[----:B------:R-:W-:-:S03]  /*141d0*/  LEA.HI.X.SX32 R29, R70, R0, 0x2, P2 ;  /* 0x00000000461d7211 */ /* 0x000fc600010f16ff */
[----:B------:R-:W-:Y:S01]  /*141e0*/  STL.64 [R1+0x1408], R14 ;  /* 0x0014080e01007387 */ /* 0x000fe20000100a00 */
[----:B------:R-:W-:-:S03]  /*141f0*/  LEA.HI.X.SX32 R31, R69, R0, 0x2, P5 ;  /* 0x00000000451f7211 */ /* 0x000fc600028f16ff */
[----:B------:R-:W-:Y:S01]  /*14200*/  STL.64 [R1+0x13c8], R16 ;  /* 0x0013c81001007387 */ /* 0x000fe20000100a00 */
[----:B------:R-:W-:-:S03]  /*14210*/  LEA.HI.X.SX32 R33, R68, R0, 0x2, P6 ;  /* 0x0000000044217211 */ /* 0x000fc600030f16ff */
[----:B------:R-:W-:Y:S04]  /*14220*/  STL.64 [R1+0x1380], R18 ;  /* 0x0013801201007387 */ /* 0x000fe80000100a00 */
[----:B------:R-:W-:Y:S04]  /*14230*/  STL.64 [R1+0x1338], R20 ;  /* 0x0013381401007387 */ /* 0x000fe80000100a00 */
[----:B------:R-:W-:Y:S04]  /*14240*/  STL.64 [R1+0x12e8], R22 ;  /* 0x0012e81601007387 */ /* 0x000fe80000100a00 */
[----:B------:R-:W-:Y:S04]  /*14250*/  STL.64 [R1+0x1298], R24 ;  /* 0x0012981801007387 */ /* 0x000fe80000100a00 */
[----:B------:R-:W-:Y:S04]  /*14260*/  STL.64 [R1+0x14a0], R26 ;  /* 0x0014a01a01007387 */ /* 0x000fe80000100a00 */
[----:B------:R-:W-:Y:S04]  /*14270*/  STL.64 [R1+0x1458], R28 ;  /* 0x0014581c01007387 */ /* 0x000fe80000100a00 */
[----:B------:R-:W-:Y:S04]  /*14280*/  STL.64 [R1+0x1410], R30 ;  /* 0x0014101e01007387 */ /* 0x000fe80000100a00 */
[----:B------:R-:W-:Y:S04]  /*14290*/  STL.64 [R1+0x13d0], R32 ;  /* 0x0013d02001007387 */ /* 0x000fe80000100a00 */
[----:B------:R-:W4:Y:S04]  /*142a0*/  LDL.LU R116, [R1+0x1f0] ;  /* 0x0001f00001747983 */ /* 0x000f280000300800 */
[----:B------:R-:W5:Y:S04]  /*142b0*/  LDL.LU R118, [R1+0x1f4] ;  /* 0x0001f40001767983 */ /* 0x000f680000300800 */
        /* <DEDUP_REMOVED lines=8> */
[----:B------:R-:W-:-:S02]  /*14340*/  LEA R34, P2, R67, R194, 0x2 ;  /* 0x000000c243227211 */ /* 0x000fc400078410ff */
[-C--:B------:R-:W-:Y:S01]  /*14350*/  LEA R36, P5, R249, R194.reuse, 0x2 ;  /* 0x000000c2f9247211 */ /* 0x080fe200078a10ff */
[----:B------:R-:W2:Y:S01]  /*14360*/  LDL.LU R136, [R1+0x218] ;  /* 0x0002180001887983 */ /* 0x000ea20000300800 */
[----:B------:R-:W-:Y:S02]  /*14370*/  LEA R38, P6, R248, R194, 0x2 ;  /* 0x000000c2f8267211 */ /* 0x000fe400078c10ff */
[----:B------:R-:W-:Y:S02]  /*14380*/  LEA.HI.X.SX32 R35, R67, R0, 0x2, P2 ;  /* 0x0000000043237211 */ /* 0x000fe400010f16ff */
[----:B------:R-:W-:Y:S02]  /*14390*/  LEA R40, P2, R247, R194, 0x2 ;  /* 0x000000c2f7287211 */ /* 0x000fe400078410ff */
[----:B------:R-:W-:Y:S02]  /*143a0*/  LEA.HI.X.SX32 R37, R249, R0, 0x2, P5 ;  /* 0x00000000f9257211 */ /* 0x000fe400028f16ff */
[----:B------:R-:W-:-:S02]  /*143b0*/  LEA R42, P5, R245, R194, 0x2 ;  /* 0x000000c2f52a7211 */ /* 0x000fc400078a10ff */
[----:B------:R-:W-:Y:S02]  /*143c0*/  LEA.HI.X.SX32 R39, R248, R0, 0x2, P6 ;  /* 0x00000000f8277211 */ /* 0x000fe400030f16ff */
        /* <DEDUP_REMOVED lines=28> */
[----:B------:R-:W-:Y:S01]  /*14590*/  LEA R72, P5, R216, R194, 0x2 ;  /* 0x000000c2d8487211 */ /* 0x000fe200078a10ff */
[----:B------:R-:W-:Y:S01]  /*145a0*/  STL.64 [R1+0x1388], R34 ;  /* 0x0013882201007387 */ /* 0x000fe20000100a00 */
[----:B------:R-:W-:-:S02]  /*145b0*/  LEA.HI.X.SX32 R69, R221, R0, 0x2, P6 ;  /* 0x00000000dd457211 */ /* 0x000fc400030f16ff */
[----:B------:R-:W-:Y:S01]  /*145c0*/  LEA R74, P6, R215, R194, 0x2 ;  /* 0x000000c2d74a7211 */ /* 0x000fe200078c10ff */
[----:B------:R-:W-:Y:S01]  /*145d0*/  STL.64 [R1+0x1340], R36 ;  /* 0x0013402401007387 */ /* 0x000fe20000100a00 */
[----:B------:R-:W-:Y:S02]  /*145e0*/  LEA.HI.X.SX32 R71, R217, R0, 0x2, P2 ;  /* 0x00000000d9477211 */ /* 0x000fe400010f16ff */
[----:B------:R-:W-:Y:S01]  /*145f0*/  LEA R76, P2, R214, R194, 0x2 ;  /* 0x000000c2d64c7211 */ /* 0x000fe200078410ff */
[----:B------:R-:W-:Y:S01]  /*14600*/  STL.64 [R1+0x12f0], R38 ;  /* 0x0012f02601007387 */ /* 0x000fe20000100a00 */
        /* <DEDUP_REMOVED lines=9> */
[----:B------:R-:W-:-:S03]  /*146a0*/  LEA.HI.X.SX32 R79, R209, R0, 0x2, P5 ;  /* 0x00000000d14f7211 */ /* 0x000fc600028f16ff */
[----:B------:R-:W-:Y:S01]  /*146b0*/  STL.64 [R1+0x1418], R46 ;  /* 0x0014182e01007387 */ /* 0x000fe20000100a00 */
[----:B------:R-:W-:-:S03]  /*146c0*/  LEA R84, P5, R206, R194, 0x2 ;  /* 0x000000c2ce547211 */ /* 0x000fc600078a10ff */
[----:B------:R-:W-:Y:S01]  /*146d0*/  STL.64 [R1+0x13d8], R48 ;  /* 0x0013d83001007387 */ /* 0x000fe20000100a00 */
[----:B------:R-:W-:-:S03]  /*146e0*/  LEA.HI.X.SX32 R81, R208, R0, 0x2, P6 ;  /* 0x00000000d0517211 */ /* 0x000fc600030f16ff */
[----:B------:R-:W-:Y:S01]  /*146f0*/  STL.64 [R1+0x1390], R50 ;  /* 0x0013903201007387 */ /* 0x000fe20000100a00 */
[----:B------:R-:W-:Y:S02]  /*14700*/  LEA R86, P6, R203, R194, 0x2 ;  /* 0x000000c2cb567211 */ /* 0x000fe400078c10ff */
[----:B------:R-:W-:Y:S01]  /*14710*/  LEA.HI.X.SX32 R83, R207, R0, 0x2, P2 ;  /* 0x00000000cf537211 */ /* 0x000fe200010f16ff */
[----:B------:R-:W-:Y:S01]  /*14720*/  STL.64 [R1+0x1348], R52 ;  /* 0x0013483401007387 */ /* 0x000fe20000100a00 */
[----:B------:R-:W-:-:S03]  /*14730*/  LEA R88, P2, R201, R194, 0x2 ;  /* 0x000000c2c9587211 */ /* 0x000fc600078410ff */
        /* <DEDUP_REMOVED lines=51> */
[----:B------:R-:W3:Y:S01]  /*14a70*/  LDL.LU R138, [R1+0x21c] ;  /* 0x00021c00018a7983 */ /* 0x000ee20000300800 */
[----:B----4-:R-:W-:-:S02]  /*14a80*/  LEA R110, P6, R116, R194, 0x2 ;  /* 0x000000c2746e7211 */ /* 0x010fc400078c10ff */
[----:B-----5:R-:W-:Y:S02]  /*14a90*/  LEA R112, P2, R118, R194, 0x2 ;  /* 0x000000c276707211 */ /* 0x020fe400078410ff */
[----:B------:R-:W-:Y:S02]  /*14aa0*/  LEA.HI.X.SX32 R111, R116, R0, 0x2, P6 ;  /* 0x00000000746f7211 */ /* 0x000fe400030f16ff */
[----:B--2---:R-:W-:Y:S02]  /*14ab0*/  LEA R114, P5, R120, R194, 0x2 ;  /* 0x000000c278727211 */ /* 0x004fe400078a10ff */
[----:B------:R-:W-:Y:S02]  /*14ac0*/  LEA.HI.X.SX32 R113, R118, R0, 0x2, P2 ;  /* 0x0000000076717211 */ /* 0x000fe400010f16ff */
[----:B------:R-:W-:Y:S02]  /*14ad0*/  LEA R116, P6, R122, R194, 0x2 ;  /* 0x000000c27a747211 */ /* 0x000fe400078c10ff */
[----:B------:R-:W-:-:S02]  /*14ae0*/  LEA.HI.X.SX32 R115, R120, R0, 0x2, P5 ;  /* 0x0000000078737211 */ /* 0x000fc400028f16ff */
[----:B------:R-:W-:Y:S01]  /*14af0*/  LEA R118, P2, R124, R194, 0x2 ;  /* 0x000000c27c767211 */ /* 0x000fe200078410ff */
[----:B------:R-:W-:Y:S01]  /*14b00*/  STL.64 [R1+0x1438], R110 ;  /* 0x0014386e01007387 */ /* 0x000fe20000100a00 */
[----:B------:R-:W-:Y:S02]  /*14b10*/  LEA.HI.X.SX32 R117, R122, R0, 0x2, P6 ;  /* 0x000000007a757211 */ /* 0x000fe400030f16ff */
[----:B------:R-:W-:Y:S01]  /*14b20*/  LEA R120, P5, R126, R194, 0x2 ;  /* 0x000000c27e787211 */ /* 0x000fe200078a10ff */
[----:B------:R-:W-:Y:S01]  /*14b30*/  STL.64 [R1+0x13f8], R112 ;  /* 0x0013f87001007387 */ /* 0x000fe20000100a00 */
[----:B------:R-:W-:-:S03]  /*14b40*/  LEA.HI.X.SX32 R119, R124, R0, 0x2, P2 ;  /* 0x000000007c777211 */ /* 0x000fc600010f16ff */
[----:B------:R-:W2:Y:S01]  /*14b50*/  LDL.LU R140, [R1+0x220] ;  /* 0x00022000018c7983 */ /* 0x000ea20000300800 */
[----:B------:R-:W-:-:S03]  /*14b60*/  LEA.HI.X.SX32 R121, R126, R0, 0x2, P5 ;  /* 0x000000007e797211 */ /* 0x000fc600028f16ff */
[----:B------:R-:W-:Y:S04]  /*14b70*/  STL.64 [R1+0x13b0], R114 ;  /* 0x0013b07201007387 */ /* 0x000fe80000100a00 */
[----:B------:R-:W4:Y:S04]  /*14b80*/  LDL.LU R142, [R1+0x224] ;  /* 0x00022400018e7983 */ /* 0x000f280000300800 */
[----:B------:R-:W-:Y:S04]  /*14b90*/  STL.64 [R1+0x1368], R116 ;  /* 0x0013687401007387 */ /* 0x000fe80000100a00 */
[----:B------:R-:W5:Y:S04]  /*14ba0*/  LDL.LU R144, [R1+0x228] ;  /* 0x0002280001907983 */ /* 0x000f680000300800 */
[----:B------:R-:W-:Y:S04]  /*14bb0*/  STL.64 [R1+0x1318], R118 ;  /* 0x0013187601007387 */ /* 0x000fe80000100a00 */
[----:B------:R-:W5:Y:S04]  /*14bc0*/  LDL.LU R146, [R1+0x22c] ;  /* 0x00022c0001927983 */ /* 0x000f680000300800 */
[----:B------:R-:W-:Y:S04]  /*14bd0*/  STL.64 [R1+0x12c8], R120 ;  /* 0x0012c87801007387 */ /* 0x000fe80000100a00 */
[----:B------:R-:W5:Y:S01]  /*14be0*/  LDL.LU R148, [R1+0x230] ;  /* 0x0002300001947983 */ /* 0x000f620000300800 */
[----:B------:R-:W-:-:S02]  /*14bf0*/  LEA R122, P6, R128, R194, 0x2 ;  /* 0x000000c2807a7211 */ /* 0x000fc400078c10ff */
[-C--:B------:R-:W-:Y:S01]  /*14c00*/  LEA R124, P2, R130, R194.reuse, 0x2 ;  /* 0x000000c2827c7211 */ /* 0x080fe200078410ff */
[----:B------:R-:W5:Y:S01]  /*14c10*/  LDL.LU R150, [R1+0x234] ;  /* 0x0002340001967983 */ /* 0x000f620000300800 */
[----:B------:R-:W-:Y:S02]  /*14c20*/  LEA R126, P5, R132, R194, 0x2 ;  /* 0x000000c2847e7211 */ /* 0x000fe400078a10ff */
[-C--:B------:R-:W-:Y:S02]  /*14c30*/  LEA.HI.X.SX32 R123, R128, R0.reuse, 0x2, P6 ;  /* 0x00000000807b7211 */ /* 0x080fe400030f16ff */
[----:B------:R-:W-:Y:S02]  /*14c40*/  LEA.HI.X.SX32 R125, R130, R0, 0x2, P2 ;  /* 0x00000000827d7211 */ /* 0x000fe400010f16ff */
[----:B------:R-:W-:Y:S02]  /*14c50*/  LEA R128, P6, R134, R194, 0x2 ;  /* 0x000000c286807211 */ /* 0x000fe400078c10ff */
[-C--:B------:R-:W-:Y:S01]  /*14c60*/  LEA.HI.X.SX32 R127, R132, R0.reuse, 0x2, P5 ;  /* 0x00000000847f7211 */ /* 0x080fe200028f16ff */
[----:B------:R-:W-:Y:S01]  /*14c70*/  STL.64 [R1+0x14d0], R122 ;  /* 0x0014d07a01007387 */ /* 0x000fe20000100a00 */
[----:B------:R-:W-:-:S03]  /*14c80*/  LEA.HI.X.SX32 R129, R134, R0, 0x2, P6 ;  /* 0x0000000086817211 */ /* 0x000fc600030f16ff */
[----:B------:R-:W-:Y:S04]  /*14c90*/  STL.64 [R1+0x1488], R124 ;  /* 0x0014887c01007387 */ /* 0x000fe80000100a00 */
[----:B------:R-:W5:Y:S04]  /*14ca0*/  LDL.LU R152, [R1+0x238] ;  /* 0x0002380001987983 */ /* 0x000f680000300800 */
[----:B------:R-:W-:Y:S04]  /*14cb0*/  STL.64 [R1+0x1440], R126 ;  /* 0x0014407e01007387 */ /* 0x000fe80000100a00 */
[----:B------:R-:W5:Y:S04]  /*14cc0*/  LDL.LU R154, [R1+0x23c] ;  /* 0x00023c00019a7983 */ /* 0x000f680000300800 */
[----:B------:R-:W5:Y:S04]  /*14cd0*/  LDL.LU R156, [R1+0x240] ;  /* 0x00024000019c7983 */ /* 0x000f680000300800 */
[----:B------:R-:W-:Y:S04]  /*14ce0*/  STL.64 [R1+0x1400], R128 ;  /* 0x0014008001007387 */ /* 0x000fe80000100a00 */
[----:B------:R-:W5:Y:S01]  /*14cf0*/  LDL.LU R158, [R1+0x244] ;  /* 0x00024400019e7983 */ /* 0x000f620000300800 */
[----:B------:R-:W-:-:S04]  /*14d00*/  LEA R130, P2, R136, R194, 0x2 ;  /* 0x000000c288827211 */ /* 0x000fc800078410ff */
[----:B------:R-:W-:-:S05]  /*14d10*/  LEA.HI.X.SX32 R131, R136, R0, 0x2, P2 ;  /* 0x0000000088837211 */ /* 0x000fca00010f16ff */
[----:B------:R-:W-:Y:S04]  /*14d20*/  STL.64 [R1+0x13b8], R130 ;  /* 0x0013b88201007387 */ /* 0x000fe80000100a00 */
[----:B------:R-:W5:Y:S01]  /*14d30*/  LDL.LU R160, [R1+0x248] ;  /* 0x0002480001a07983 */ /* 0x000f620000300800 */
[----:B------:R-:W-:Y:S01]  /*14d40*/  IMAD R196, R227, c[0x0][0x190], RZ ;  /* 0x00006400e3c47a24 */ /* 0x000fe200078e02ff */
[----:B---3--:R-:W-:-:S04]  /*14d50*/  LEA R132, P5, R138, R194, 0x2 ;  /* 0x000000c28a847211 */ /* 0x008fc800078a10ff */
[----:B------:R-:W-:-:S05]  /*14d60*/  LEA.HI.X.SX32 R133, R138, R0, 0x2, P5 ;  /* 0x000000008a857211 */ /* 0x000fca00028f16ff */
[----:B------:R-:W-:Y:S04]  /*14d70*/  STL.64 [R1+0x1370], R132 ;  /* 0x0013708401007387 */ /* 0x000fe80000100a00 */
[----:B------:R-:W3:Y:S01]  /*14d80*/  LDL.LU R162, [R1+0x24c] ;  /* 0x00024c0001a27983 */ /* 0x000ee20000300800 */
[----:B--2---:R-:W-:-:S04]  /*14d90*/  LEA R134, P6, R140, R194, 0x2 ;  /* 0x000000c28c867211 */ /* 0x004fc800078c10ff */
[----:B------:R-:W-:Y:S02]  /*14da0*/  LEA.HI.X.SX32 R135, R140, R0, 0x2, P6 ;  /* 0x000000008c877211 */ /* 0x000fe400030f16ff */
[----:B----4-:R-:W-:-:S03]  /*14db0*/  LEA R136, P2, R142, R194, 0x2 ;  /* 0x000000c28e887211 */ /* 0x010fc600078410ff */
[----:B------:R-:W-:Y:S01]  /*14dc0*/  STL.64 [R1+0x1320], R134 ;  /* 0x0013208601007387 */ /* 0x000fe20000100a00 */
[----:B------:R-:W-:-:S03]  /*14dd0*/  LEA.HI.X.SX32 R137, R142, R0, 0x2, P2 ;  /* 0x000000008e897211 */ /* 0x000fc600010f16ff */
[----:B------:R-:W2:Y:S04]  /*14de0*/  LDL.LU R164, [R1+0x250] ;  /* 0x0002500001a47983 */ /* 0x000ea80000300800 */
[----:B------:R-:W-:Y:S04]  /*14df0*/  STL.64 [R1+0x12d0], R136 ;  /* 0x0012d08801007387 */ /* 0x000fe80000100a00 */
[----:B------:R-:W4:Y:S01]  /*14e00*/  LDL.LU R166, [R1+0x254] ;  /* 0x0002540001a67983 */ /* 0x000f220000300800 */
[----:B-----5:R-:W-:-:S03]  /*14e10*/  LEA R140, P6, R146, R194, 0x2 ;  /* 0x000000c2928c7211 */ /* 0x020fc600078c10ff */
[----:B------:R-:W5:Y:S01]  /*14e20*/  LDL.LU R168, [R1+0x258] ;  /* 0x0002580001a87983 */ /* 0x000f620000300800 */
[----:B------:R-:W-:-:S03]  /*14e30*/  LEA.HI.X.SX32 R141, R146, R0, 0x2, P6 ;  /* 0x00000000928d7211 */ /* 0x000fc600030f16ff */
[----:B------:R-:W2:Y:S01]  /*14e40*/  LDL.LU R170, [R1+0x25c] ;  /* 0x00025c0001aa7983 */ /* 0x000ea20000300800 */
[----:B------:R-:W-:-:S03]  /*14e50*/  LEA R142, P2, R148, R194, 0x2 ;  /* 0x000000c2948e7211 */ /* 0x000fc600078410ff */
[----:B------:R-:W-:Y:S01]  /*14e60*/  STL.64 [R1+0x1490], R140 ;  /* 0x0014908c01007387 */ /* 0x000fe20000100a00 */
[----:B------:R-:W-:-:S03]  /*14e70*/  LEA.HI.X.SX32 R143, R148, R0, 0x2, P2 ;  /* 0x00000000948f7211 */ /* 0x000fc600010f16ff */
[----:B------:R-:W2:Y:S04]  /*14e80*/  LDL.LU R172, [R1+0x260] ;  /* 0x0002600001ac7983 */ /* 0x000ea80000300800 */
[----:B------:R-:W-:Y:S04]  /*14e90*/  STL.64 [R1+0x1448], R142 ;  /* 0x0014488e01007387 */ /* 0x000fe80000100a00 */
[----:B------:R-:W2:Y:S04]  /*14ea0*/  LDL.LU R174, [R1+0x264] ;  /* 0x0002640001ae7983 */ /* 0x000ea80000300800 */
[----:B------:R-:W4:Y:S04]  /*14eb0*/  LDL.LU R176, [R1+0x268] ;  /* 0x0002680001b07983 */ /* 0x000f280000300800 */
[----:B------:R-:W4:Y:S04]  /*14ec0*/  LDL.LU R178, [R1+0x26c] ;  /* 0x00026c0001b27983 */ /* 0x000f280000300800 */
[----:B------:R-:W4:Y:S01]  /*14ed0*/  LDL.LU R212, [R1+0x270] ;  /* 0x0002700001d47983 */ /* 0x000f220000300800 */
[----:B------:R-:W-:-:S02]  /*14ee0*/  LEA R138, P5, R144, R194, 0x2 ;  /* 0x000000c2908a7211 */ /* 0x000fc400078a10ff */
[----:B------:R-:W-:Y:S01]  /*14ef0*/  LEA R146, P6, R152, R194, 0x2 ;  /* 0x000000c298927211 */ /* 0x000fe200078c10ff */
[----:B------:R-:W4:Y:S01]  /*14f00*/  LDL.LU R185, [R1+0x274] ;  /* 0x0002740001b97983 */ /* 0x000f220000300800 */
[----:B------:R-:W-:Y:S02]  /*14f10*/  LEA.HI.X.SX32 R139, R144, R0, 0x2, P5 ;  /* 0x00000000908b7211 */ /* 0x000fe400028f16ff */
[----:B------:R-:W-:Y:S02]  /*14f20*/  LEA R144, P5, R150, R194, 0x2 ;  /* 0x000000c296907211 */ /* 0x000fe400078a10ff */
[-C--:B------:R-:W-:Y:S02]  /*14f30*/  LEA.HI.X.SX32 R147, R152, R0.reuse, 0x2, P6 ;  /* 0x0000000098937211 */ /* 0x080fe400030f16ff */
[----:B------:R-:W-:Y:S02]  /*14f40*/  LEA.HI.X.SX32 R145, R150, R0, 0x2, P5 ;  /* 0x0000000096917211 */ /* 0x000fe400028f16ff */
[----:B------:R-:W-:-:S02]  /*14f50*/  LEA R150, P5, R156, R194, 0x2 ;  /* 0x000000c29c967211 */ /* 0x000fc400078a10ff */
[----:B------:R-:W-:Y:S02]  /*14f60*/  LEA R152, P6, R158, R194, 0x2 ;  /* 0x000000c29e987211 */ /* 0x000fe400078c10ff */
[-C--:B------:R-:W-:Y:S02]  /*14f70*/  LEA.HI.X.SX32 R151, R156, R0.reuse, 0x2, P5 ;  /* 0x000000009c977211 */ /* 0x080fe400028f16ff */
[----:B------:R-:W-:-:S03]  /*14f80*/  LEA.HI.X.SX32 R153, R158, R0, 0x2, P6 ;  /* 0x000000009e997211 */ /* 0x000fc600030f16ff */
[----:B------:R1:W-:Y:S04]  /*14f90*/  STL.64 [R1+0x1328], R150 ;  /* 0x0013289601007387 */ /* 0x0003e80000100a00 */
[----:B------:R-:W4:Y:S04]  /*14fa0*/  LDL.LU R184, [R1+0x278] ;  /* 0x0002780001b87983 */ /* 0x000f280000300800 */
[----:B------:R1:W-:Y:S04]  /*14fb0*/  STL.64 [R1+0x12d8], R152 ;  /* 0x0012d89801007387 */ /* 0x0003e80000100a00 */
[----:B------:R-:W4:Y:S04]  /*14fc0*/  LDL.LU R186, [R1+0x27c] ;  /* 0x00027c0001ba7983 */ /* 0x000f280000300800 */
        /* <DEDUP_REMOVED lines=8> */
[----:B------:R-:W4:Y:S01]  /*15050*/  LDL.LU R211, [R1+0x2a0] ;  /* 0x0002a00001d37983 */ /* 0x000f220000300800 */
[----:B---3--:R-:W-:-:S04]  /*15060*/  LEA R156, P5, R162, R194, 0x2 ;  /* 0x000000c2a29c7211 */ /* 0x008fc800078a10ff */
[----:B------:R-:W-:Y:S02]  /*15070*/  LEA.HI.X.SX32 R157, R162, R0, 0x2, P5 ;  /* 0x00000000a29d7211 */ /* 0x000fe400028f16ff */
[----:B-----5:R-:W-:-:S04]  /*15080*/  LEA R162, P5, R168, R194, 0x2 ;  /* 0x000000c2a8a27211 */ /* 0x020fc800078a10ff */
[----:B------:R-:W-:Y:S02]  /*15090*/  LEA.HI.X.SX32 R163, R168, R0, 0x2, P5 ;  /* 0x00000000a8a37211 */ /* 0x000fe400028f16ff */
[----:B--2---:R-:W-:-:S04]  /*150a0*/  LEA R168, P5, R174, R194, 0x2 ;  /* 0x000000c2aea87211 */ /* 0x004fc800078a10ff */
[----:B------:R-:W-:Y:S02]  /*150b0*/  LEA.HI.X.SX32 R169, R174, R0, 0x2, P5 ;  /* 0x00000000aea97211 */ /* 0x000fe400028f16ff */
[----:B----4-:R-:W-:-:S04]  /*150c0*/  LEA R174, P5, R212, R194, 0x2 ;  /* 0x000000c2d4ae7211 */ /* 0x010fc800078a10ff */
[----:B------:R-:W-:Y:S02]  /*150d0*/  LEA.HI.X.SX32 R175, R212, R0, 0x2, P5 ;  /* 0x00000000d4af7211 */ /* 0x000fe400028f16ff */
[----:B------:R-:W2:Y:S04]  /*150e0*/  LDL.LU R212, [R1+0x2a4] ;  /* 0x0002a40001d47983 */ /* 0x000ea80000300800 */
[----:B------:R-:W3:Y:S01]  /*150f0*/  LDL.LU R240, [R1+0x2a8] ;  /* 0x0002a80001f07983 */ /* 0x000ee20000300800 */
[----:B------:R-:W-:-:S03]  /*15100*/  LEA R158, P6, R164, R194, 0x2 ;  /* 0x000000c2a49e7211 */ /* 0x000fc600078c10ff */
[----:B------:R-:W4:Y:S01]  /*15110*/  LDL.LU R219, [R1+0x2ac] ;  /* 0x0002ac0001db7983 */ /* 0x000f220000300800 */
[----:B------:R-:W-:Y:S02]  /*15120*/  LEA.HI.X.SX32 R159, R164, R0, 0x2, P6 ;  /* 0x00000000a49f7211 */ /* 0x000fe400030f16ff */
[C---:B------:R-:W-:Y:S01]  /*15130*/  LEA R164, P6, R170.reuse, R194, 0x2 ;  /* 0x000000c2aaa47211 */ /* 0x040fe200078c10ff */
[----:B------:R-:W5:Y:S03]  /*15140*/  LDL.LU R218, [R1+0x2b0] ;  /* 0x0002b00001da7983 */ /* 0x000f660000300800 */
[----:B------:R-:W-:Y:S01]  /*15150*/  LEA.HI.X.SX32 R165, R170, R0, 0x2, P6 ;  /* 0x00000000aaa57211 */ /* 0x000fe200030f16ff */
[----:B------:R-:W2:Y:S01]  /*15160*/  LDL.LU R220, [R1+0x2b4] ;  /* 0x0002b40001dc7983 */ /* 0x000ea20000300800 */
[----:B------:R-:W-:-:S03]  /*15170*/  LEA R170, P6, R176, R194, 0x2 ;  /* 0x000000c2b0aa7211 */ /* 0x000fc600078c10ff */
[----:B------:R-:W4:Y:S01]  /*15180*/  LDL.LU R223, [R1+0x2b8] ;  /* 0x0002b80001df7983 */ /* 0x000f220000300800 */
[----:B------:R-:W-:Y:S02]  /*15190*/  LEA.HI.X.SX32 R171, R176, R0, 0x2, P6 ;  /* 0x00000000b0ab7211 */ /* 0x000fe400030f16ff */
[C---:B------:R-:W-:Y:S01]  /*151a0*/  LEA R176, P6, R185.reuse, R194, 0x2 ;  /* 0x000000c2b9b07211 */ /* 0x040fe200078c10ff */
[----:B------:R-:W4:Y:S03]  /*151b0*/  LDL.LU R224, [R1+0x2bc] ;  /* 0x0002bc0001e07983 */ /* 0x000f260000300800 */
[----:B------:R-:W-:Y:S02]  /*151c0*/  LEA.HI.X.SX32 R177, R185, R0, 0x2, P6 ;  /* 0x00000000b9b17211 */ /* 0x000fe400030f16ff */
[----:B------:R-:W-:-:S04]  /*151d0*/  LEA R182, P6, R191, R194, 0x2 ;  /* 0x000000c2bfb67211 */ /* 0x000fc800078c10ff */
[----:B------:R-:W-:Y:S02]  /*151e0*/  LEA.HI.X.SX32 R183, R191, R0, 0x2, P6 ;  /* 0x00000000bfb77211 */ /* 0x000fe400030f16ff */
[----:B------:R-:W-:-:S04]  /*151f0*/  LEA R188, P6, R227, R194, 0x2 ;  /* 0x000000c2e3bc7211 */ /* 0x000fc800078c10ff */
[----:B------:R-:W-:Y:S02]  /*15200*/  LEA.HI.X.SX32 R189, R227, R0, 0x2, P6 ;  /* 0x00000000e3bd7211 */ /* 0x000fe400030f16ff */
[----:B------:R-:W5:Y:S04]  /*15210*/  LDL.LU R227, [R1+0x2c0] ;  /* 0x0002c00001e37983 */ /* 0x000f680000300800 */
[----:B-1----:R-:W5:Y:S04]  /*15220*/  LDL.LU R2, [R1+0x2c4] ;  /* 0x0002c40001027983 */ /* 0x002f680000300800 */
[----:B------:R-:W5:Y:S04]  /*15230*/  LDL.LU R231, [R1+0x2c8] ;  /* 0x0002c80001e77983 */ /* 0x000f680000300800 */
[----:B------:R-:W5:Y:S04]  /*15240*/  LDL.LU R251, [R1+0x2cc] ;  /* 0x0002cc0001fb7983 */ /* 0x000f680000300800 */
[----:B------:R-:W5:Y:S01]  /*15250*/  LDL.LU R3, [R1+0x2d0] ;  /* 0x0002d00001037983 */ /* 0x000f620000300800 */
[----:B------:R-:W-:-:S02]  /*15260*/  LEA R148, P2, R154, R194, 0x2 ;  /* 0x000000c29a947211 */ /* 0x000fc400078410ff */
[----:B------:R-:W-:Y:S01]  /*15270*/  LEA R200, P6, R238, R194, 0x2 ;  /* 0x000000c2eec87211 */ /* 0x000fe200078c10ff */
[----:B------:R-:W5:Y:S01]  /*15280*/  LDL.LU R239, [R1+0x2d4] ;  /* 0x0002d40001ef7983 */ /* 0x000f620000300800 */
[----:B------:R-:W-:Y:S02]  /*15290*/  LEA.HI.X.SX32 R149, R154, R0, 0x2, P2 ;  /* 0x000000009a957211 */ /* 0x000fe400010f16ff */
[----:B------:R-:W-:-:S04]  /*152a0*/  LEA R154, P2, R160, R194, 0x2 ;  /* 0x000000c2a09a7211 */ /* 0x000fc800078410ff */
        /* <DEDUP_REMOVED lines=13> */
[C---:B------:R-:W-:Y:S02]  /*15380*/  LEA R202, P2, R213.reuse, R194, 0x2 ;  /* 0x000000c2d5ca7211 */ /* 0x040fe400078410ff */
[-C--:B------:R-:W-:Y:S02]  /*15390*/  LEA.HI.X.SX32 R201, R238, R0.reuse, 0x2, P6 ;  /* 0x00000000eec97211 */ /* 0x080fe400030f16ff */
[----:B------:R-:W-:Y:S01]  /*153a0*/  LEA.HI.X.SX32 R203, R213, R0, 0x2, P2 ;  /* 0x00000000d5cb7211 */ /* 0x000fe200010f16ff */
[----:B------:R-:W5:Y:S01]  /*153b0*/  LDL.LU R238, [R1+0x2d8] ;  /* 0x0002d80001ee7983 */ /* 0x000f620000300800 */
[----:B------:R-:W-:-:S04]  /*153c0*/  LEA R180, P5, R186, R194, 0x2 ;  /* 0x000000c2bab47211 */ /* 0x000fc800078a10ff */
[----:B------:R-:W-:Y:S02]  /*153d0*/  LEA.HI.X.SX32 R181, R186, R0, 0x2, P5 ;  /* 0x00000000bab57211 */ /* 0x000fe400028f16ff */
[----:B------:R-:W-:Y:S01]  /*153e0*/  LEA R186, P5, R192, R194, 0x2 ;  /* 0x000000c2c0ba7211 */ /* 0x000fe200078a10ff */
[----:B------:R-:W-:-:S03]  /*153f0*/  IMAD R198, R246, c[0x0][0x190], RZ ;  /* 0x00006400f6c67a24 */ /* 0x000fc600078e02ff */
[----:B------:R-:W-:Y:S02]  /*15400*/  LEA.HI.X.SX32 R187, R192, R0, 0x2, P5 ;  /* 0x00000000c0bb7211 */ /* 0x000fe400028f16ff */
[----:B------:R-:W-:-:S04]  /*15410*/  LEA R192, P5, R204, R194, 0x2 ;  /* 0x000000c2ccc07211 */ /* 0x000fc800078a10ff */
[----:B------:R-:W-:Y:S02]  /*15420*/  LEA.HI.X.SX32 R193, R204, R0, 0x2, P5 ;  /* 0x00000000ccc17211 */ /* 0x000fe400028f16ff */
[----:B------:R-:W-:-:S04]  /*15430*/  LEA R204, P5, R211, R194, 0x2 ;  /* 0x000000c2d3cc7211 */ /* 0x000fc800078a10ff */
[----:B------:R-:W-:Y:S02]  /*15440*/  LEA.HI.X.SX32 R205, R211, R0, 0x2, P5 ;  /* 0x00000000d3cd7211 */ /* 0x000fe400028f16ff */
[----:B---3--:R-:W-:-:S04]  /*15450*/  LEA R208, P2, R240, R194, 0x2 ;  /* 0x000000c2f0d07211 */ /* 0x008fc800078410ff */
[----:B------:R-:W-:Y:S02]  /*15460*/  LEA.HI.X.SX32 R209, R240, R0, 0x2, P2 ;  /* 0x00000000f0d17211 */ /* 0x000fe400010f16ff */
[----:B------:R-:W3:Y:S04]  /*15470*/  LDL.LU R240, [R1+0x2dc] ;  /* 0x0002dc0001f07983 */ /* 0x000ee80000300800 */
[----:B------:R-:W3:Y:S04]  /*15480*/  LDL.LU R9, [R1+0x2e0] ;  /* 0x0002e00001097983 */ /* 0x000ee80000300800 */
[----:B------:R-:W3:Y:S01]  /*15490*/  LDL.LU R7, [R1+0x2e4] ;  /* 0x0002e40001077983 */ /* 0x000ee20000300800 */
[----:B--2---:R-:W-:-:S03]  /*154a0*/  LEA R214, P2, R220, R194, 0x2 ;  /* 0x000000c2dcd67211 */ /* 0x004fc600078410ff */
[----:B------:R-:W2:Y:S04]  /*154b0*/  LDL.LU R246, [R1+0x2e8] ;  /* 0x0002e80001f67983 */ /* 0x000ea80000300800 */
[----:B------:R-:W2:Y:S04]  /*154c0*/  LDL.LU R10, [R1+0x2ec] ;  /* 0x0002ec00010a7983 */ /* 0x000ea80000300800 */
[----:B------:R-:W2:Y:S01]  /*154d0*/  LDL.LU R4, [R1+0x2f0] ;  /* 0x0002f00001047983 */ /* 0x000ea20000300800 */
[----:B------:R-:W-:-:S03]  /*154e0*/  LEA.HI.X.SX32 R215, R220, R0, 0x2, P2 ;  /* 0x00000000dcd77211 */ /* 0x000fc600010f16ff */
[----:B------:R-:W2:Y:S01]  /*154f0*/  LDL.LU R250, [R1+0x2f4] ;  /* 0x0002f40001fa7983 */ /* 0x000ea20000300800 */
[----:B----4-:R-:W-:-:S03]  /*15500*/  LEA R210, P5, R219, R194, 0x2 ;  /* 0x000000c2dbd27211 */ /* 0x010fc600078a10ff */
[----:B------:R-:W4:Y:S01]  /*15510*/  LDL.LU R11, [R1+0x2f8] ;  /* 0x0002f800010b7983 */ /* 0x000f220000300800 */
[----:B------:R-:W-:-:S03]  /*15520*/  LEA.HI.X.SX32 R211, R219, R0, 0x2, P5 ;  /* 0x00000000dbd37211 */ /* 0x000fc600028f16ff */
[----:B------:R-:W4:Y:S01]  /*15530*/  LDL.LU R8, [R1+0x2fc] ;  /* 0x0002fc0001087983 */ /* 0x000f220000300800 */
[----:B------:R-:W-:-:S03]  /*15540*/  LEA R216, P5, R223, R194, 0x2 ;  /* 0x000000c2dfd87211 */ /* 0x000fc600078a10ff */
[----:B------:R-:W4:Y:S01]  /*15550*/  LDL.LU R6, [R1+0x300] ;  /* 0x0003000001067983 */ /* 0x000f220000300800 */
[----:B-----5:R-:W-:-:S04]  /*15560*/  LEA R220, P2, R227, R194, 0x2 ;  /* 0x000000c2e3dc7211 */ /* 0x020fc800078410ff */
[-C--:B------:R-:W-:Y:S02]  /*15570*/  LEA.HI.X.SX32 R221, R227, R0.reuse, 0x2, P2 ;  /* 0x00000000e3dd7211 */ /* 0x080fe400010f16ff */
[----:B------:R-:W-:Y:S02]  /*15580*/  LEA.HI.X.SX32 R217, R223, R0, 0x2, P5 ;  /* 0x00000000dfd97211 */ /* 0x000fe400028f16ff */
[CC--:B------:R-:W-:Y:S02]  /*15590*/  LEA R226, P2, R251.reuse, R194.reuse, 0x2 ;  /* 0x000000c2fbe27211 */ /* 0x0c0fe400078410ff */
[C---:B------:R-:W-:Y:S02]  /*155a0*/  LEA R222, P5, R2.reuse, R194, 0x2 ;  /* 0x000000c202de7211 */ /* 0x040fe400078a10ff */
[-C--:B------:R-:W-:Y:S02]  /*155b0*/  LEA.HI.X.SX32 R227, R251, R0.reuse, 0x2, P2 ;  /* 0x00000000fbe37211 */ /* 0x080fe400010f16ff */
[----:B------:R-:W5:Y:S01]  /*155c0*/  LDL.LU R251, [R1+0x304] ;  /* 0x0003040001fb7983 */ /* 0x000f620000300800 */
[----:B------:R-:W-:-:S03]  /*155d0*/  LEA.HI.X.SX32 R223, R2, R0, 0x2, P5 ;  /* 0x0000000002df7211 */ /* 0x000fc600028f16ff */
[----:B------:R-:W5:Y:S01]  /*155e0*/  LDL.LU R2, [R1+0x308] ;  /* 0x0003080001027983 */ /* 0x000f620000300800 */
[----:B------:R-:W-:-:S03]  /*155f0*/  LEA R228, P5, R3, R194, 0x2 ;  /* 0x000000c203e47211 */ /* 0x000fc600078a10ff */
[----:B------:R-:W5:Y:S01]  /*15600*/  LDL.LU R5, [R1+0x30c] ;  /* 0x00030c0001057983 */ /* 0x000f620000300800 */
[----:B------:R-:W-:-:S03]  /*15610*/  LEA.HI.X.SX32 R229, R3, R0, 0x2, P5 ;  /* 0x0000000003e57211 */ /* 0x000fc600028f16ff */
[----:B------:R-:W5:Y:S01]  /*15620*/  LDL.LU R3, [R1+0x310] ;  /* 0x0003100001037983 */ /* 0x000f620000300800 */
[----:B------:R-:W-:-:S03]  /*15630*/  LEA R206, P6, R212, R194, 0x2 ;  /* 0x000000c2d4ce7211 */ /* 0x000fc600078c10ff */
        /* <DEDUP_REMOVED lines=12> */
[-C--:B---3--:R-:W-:Y:S02]  /*15700*/  LEA R238, P2, R7, R194.reuse, 0x2 ;  /* 0x000000c207ee7211 */ /* 0x088fe400078410ff */
[----:B------:R-:W-:Y:S02]  /*15710*/  LEA R236, P6, R9, R194, 0x2 ;  /* 0x000000c209ec7211 */ /* 0x000fe400078c10ff */
[-C--:B------:R-:W-:Y:S02]  /*15720*/  LEA.HI.X.SX32 R239, R7, R0.reuse, 0x2, P2 ;  /* 0x0000000007ef7211 */ /* 0x080fe400010f16ff */
[----:B------:R-:W3:Y:S01]  /*15730*/  LDL.LU R7, [R1+0x318] ;  /* 0x0003180001077983 */ /* 0x000ee20000300800 */
[----:B------:R-:W-:-:S03]  /*15740*/  LEA.HI.X.SX32 R237, R9, R0, 0x2, P6 ;  /* 0x0000000009ed7211 */ /* 0x000fc600030f16ff */
[----:B------:R-:W3:Y:S01]  /*15750*/  LDL.LU R9, [R1+0x31c] ;  /* 0x00031c0001097983 */ /* 0x000ee20000300800 */
[-C--:B------:R-:W-:Y:S02]  /*15760*/  LEA R234, P5, R240, R194.reuse, 0x2 ;  /* 0x000000c2f0ea7211 */ /* 0x080fe400078a10ff */
[----:B--2---:R-:W-:Y:S02]  /*15770*/  LEA R244, P2, R4, R194, 0x2 ;  /* 0x000000c204f47211 */ /* 0x004fe400078410ff */
[----:B------:R-:W-:Y:S02]  /*15780*/  LEA.HI.X.SX32 R235, R240, R0, 0x2, P5 ;  /* 0x00000000f0eb7211 */ /* 0x000fe400028f16ff */
[----:B------:R-:W-:Y:S02]  /*15790*/  LEA R240, P5, R246, R194, 0x2 ;  /* 0x000000c2f6f07211 */ /* 0x000fe400078a10ff */
[-C--:B------:R-:W-:Y:S02]  /*157a0*/  LEA.HI.X.SX32 R245, R4, R0.reuse, 0x2, P2 ;  /* 0x0000000004f57211 */ /* 0x080fe400010f16ff */
[----:B------:R-:W-:Y:S01]  /*157b0*/  LEA.HI.X.SX32 R241, R246, R0, 0x2, P5 ;  /* 0x00000000f6f17211 */ /* 0x000fe200028f16ff */
[----:B------:R-:W2:Y:S01]  /*157c0*/  LDL.LU R4, [R1+0x320] ;  /* 0x0003200001047983 */ /* 0x000ea20000300800 */
[----:B------:R-:W-:-:S02]  /*157d0*/  LEA R246, P5, R250, R194, 0x2 ;  /* 0x000000c2faf67211 */ /* 0x000fc400078a10ff */
[----:B------:R-:W-:Y:S02]  /*157e0*/  LEA R242, P6, R10, R194, 0x2 ;  /* 0x000000c20af27211 */ /* 0x000fe400078c10ff */
[----:B------:R-:W-:Y:S02]  /*157f0*/  LEA.HI.X.SX32 R247, R250, R0, 0x2, P5 ;  /* 0x00000000faf77211 */ /* 0x000fe400028f16ff */
[----:B----4-:R-:W-:Y:S01]  /*15800*/  LEA R150, P2, R8, R194, 0x2 ;  /* 0x000000c208967211 */ /* 0x010fe200078410ff */
[----:B------:R-:W4:Y:S01]  /*15810*/  LDL.LU R250, [R1+0x324] ;  /* 0x0003240001fa7983 */ /* 0x000f220000300800 */
[----:B------:R-:W-:Y:S02]  /*15820*/  LEA.HI.X.SX32 R243, R10, R0, 0x2, P6 ;  /* 0x000000000af37211 */ /* 0x000fe400030f16ff */
[-C--:B------:R-:W-:Y:S02]  /*15830*/  LEA R248, P6, R11, R194.reuse, 0x2 ;  /* 0x000000c20bf87211 */ /* 0x080fe400078c10ff */
[----:B------:R-:W-:-:S02]  /*15840*/  LEA R152, P5, R6, R194, 0x2 ;  /* 0x000000c206987211 */ /* 0x000fc400078a10ff */
[-C--:B------:R-:W-:Y:S02]  /*15850*/  LEA.HI.X.SX32 R151, R8, R0.reuse, 0x2, P2 ;  /* 0x0000000008977211 */ /* 0x080fe400010f16ff */
[----:B------:R-:W4:Y:S01]  /*15860*/  LDL.LU R8, [R1+0x328] ;  /* 0x0003280001087983 */ /* 0x000f220000300800 */
[-C--:B------:R-:W-:Y:S02]  /*15870*/  LEA.HI.X.SX32 R249, R11, R0.reuse, 0x2, P6 ;  /* 0x000000000bf97211 */ /* 0x080fe400030f16ff */
[----:B------:R-:W-:Y:S02]  /*15880*/  LEA.HI.X.SX32 R153, R6, R0, 0x2, P5 ;  /* 0x0000000006997211 */ /* 0x000fe400028f16ff */
[----:B------:R-:W4:Y:S04]  /*15890*/  LDL.LU R6, [R1+0x32c] ;  /* 0x00032c0001067983 */ /* 0x000f280000300800 */
[----:B------:R-:W-:Y:S01]  /*158a0*/  STL.64 [R1+0x1d8], R150 ;  /* 0x0001d89601007387 */ /* 0x000fe20000100a00 */
[----:B-----5:R-:W-:-:S04]  /*158b0*/  LEA R10, P6, R251, R194, 0x2 ;  /* 0x000000c2fb0a7211 */ /* 0x020fc800078c10ff */
[----:B------:R-:W-:Y:S02]  /*158c0*/  LEA.HI.X.SX32 R11, R251, R0, 0x2, P6 ;  /* 0x00000000fb0b7211 */ /* 0x000fe400030f16ff */
[CC--:B------:R-:W-:Y:S01]  /*158d0*/  LEA R140, P2, R2.reuse, R194.reuse, 0x2 ;  /* 0x000000c2028c7211 */ /* 0x0c0fe200078410ff */
[----:B------:R-:W5:Y:S01]  /*158e0*/  LDL.LU R251, [R1+0x330] ;  /* 0x0003300001fb7983 */ /* 0x000f620000300800 */
[C---:B------:R-:W-:Y:S02]  /*158f0*/  LEA R142, P5, R5.reuse, R194, 0x2 ;  /* 0x000000c2058e7211 */ /* 0x040fe400078a10ff */
[-C--:B------:R-:W-:Y:S01]  /*15900*/  LEA.HI.X.SX32 R141, R2, R0.reuse, 0x2, P2 ;  /* 0x00000000028d7211 */ /* 0x080fe200010f16ff */
[----:B------:R-:W-:Y:S01]  /*15910*/  STL.64 [R1+0x1e0], R152 ;  /* 0x0001e09801007387 */ /* 0x000fe20000100a00 */
[----:B------:R-:W-:-:S03]  /*15920*/  LEA.HI.X.SX32 R143, R5, R0, 0x2, P5 ;  /* 0x00000000058f7211 */ /* 0x000fc600028f16ff */
[----:B------:R4:W-:Y:S01]  /*15930*/  STL.64 [R1+0x1e8], R10 ;  /* 0x0001e80a01007387 */ /* 0x0009e20000100a00 */
[----:B------:R-:W-:-:S03]  /*15940*/  LEA R128, P6, R3, R194, 0x2 ;  /* 0x000000c203807211 */ /* 0x000fc600078c10ff */
[----:B------:R-:W5:Y:S04]  /*15950*/  LDL.LU R2, [R1+0x334] ;  /* 0x0003340001027983 */ /* 0x000f680000300800 */
[----:B------:R-:W5:Y:S01]  /*15960*/  LDL.LU R5, [R1+0x338] ;  /* 0x0003380001057983 */ /* 0x000f620000300800 */
[----:B------:R-:W-:-:S03]  /*15970*/  LEA.HI.X.SX32 R129, R3, R0, 0x2, P6 ;  /* 0x0000000003817211 */ /* 0x000fc600030f16ff */
[----:B------:R-:W-:Y:S04]  /*15980*/  STL.64 [R1+0x1f0], R140 ;  /* 0x0001f08c01007387 */ /* 0x000fe80000100a00 */
[----:B------:R-:W5:Y:S01]  /*15990*/  LDL.LU R3, [R1+0x33c] ;  /* 0x00033c0001037983 */ /* 0x000f620000300800 */
[----:B------:R-:W-:-:S03]  /*159a0*/  LEA R130, P2, R197, R194, 0x2 ;  /* 0x000000c2c5827211 */ /* 0x000fc600078410ff */
[----:B------:R-:W-:Y:S01]  /*159b0*/  STL.64 [R1+0x1f8], R142 ;  /* 0x0001f88e01007387 */ /* 0x000fe20000100a00 */
[----:B------:R-:W-:-:S03]  /*159c0*/  LEA.HI.X.SX32 R131, R197, R0, 0x2, P2 ;  /* 0x00000000c5837211 */ /* 0x000fc600010f16ff */
[----:B------:R-:W5:Y:S04]  /*159d0*/  LDL.LU R197, [R1+0x340] ;  /* 0x0003400001c57983 */ /* 0x000f680000300800 */
[----:B------:R-:W-:Y:S01]  /*159e0*/  STL.64 [R1+0x200], R128 ;  /* 0x0002008001007387 */ /* 0x000fe20000100a00 */
[----:B---3--:R-:W-:-:S04]  /*159f0*/  LEA R132, P5, R7, R194, 0x2 ;  /* 0x000000c207847211 */ /* 0x008fc800078a10ff */
[----:B------:R-:W-:Y:S02]  /*15a00*/  LEA.HI.X.SX32 R133, R7, R0, 0x2, P5 ;  /* 0x0000000007857211 */ /* 0x000fe400028f16ff */
[C---:B------:R-:W-:Y:S01]  /*15a10*/  LEA R134, P6, R9.reuse, R194, 0x2 ;  /* 0x000000c209867211 */ /* 0x040fe200078c10ff */
[----:B------:R-:W3:Y:S03]  /*15a20*/  LDL.LU R7, [R1+0x344] ;  /* 0x0003440001077983 */ /* 0x000ee60000300800 */
[----:B------:R-:W-:Y:S01]  /*15a30*/  LEA.HI.X.SX32 R135, R9, R0, 0x2, P6 ;  /* 0x0000000009877211 */ /* 0x000fe200030f16ff */
[----:B------:R-:W-:Y:S04]  /*15a40*/  STL.64 [R1+0x208], R130 ;  /* 0x0002088201007387 */ /* 0x000fe80000100a00 */
[----:B------:R-:W3:Y:S01]  /*15a50*/  LDL.LU R9, [R1+0x348] ;  /* 0x0003480001097983 */ /* 0x000ee20000300800 */
[----:B--2---:R-:W-:-:S03]  /*15a60*/  LEA R136, P2, R4, R194, 0x2 ;  /* 0x000000c204887211 */ /* 0x004fc600078410ff */
[----:B------:R-:W-:Y:S01]  /*15a70*/  STL.64 [R1+0x210], R132 ;  /* 0x0002108401007387 */ /* 0x000fe20000100a00 */
[----:B------:R-:W-:-:S03]  /*15a80*/  LEA.HI.X.SX32 R137, R4, R0, 0x2, P2 ;  /* 0x0000000004897211 */ /* 0x000fc600010f16ff */
[----:B------:R-:W2:Y:S01]  /*15a90*/  LDL.LU R4, [R1+0x34c] ;  /* 0x00034c0001047983 */ /* 0x000ea20000300800 */
[----:B----4-:R-:W-:-:S03]  /*15aa0*/  LEA R10, P5, R250, R194, 0x2 ;  /* 0x000000c2fa0a7211 */ /* 0x010fc600078a10ff */
[----:B------:R-:W-:Y:S01]  /*15ab0*/  STL.64 [R1+0x218], R134 ;  /* 0x0002188601007387 */ /* 0x000fe20000100a00 */
[----:B------:R-:W-:-:S03]  /*15ac0*/  LEA.HI.X.SX32 R11, R250, R0, 0x2, P5 ;  /* 0x00000000fa0b7211 */ /* 0x000fc600028f16ff */
[----:B------:R-:W4:Y:S01]  /*15ad0*/  LDL.LU R250, [R1+0x350] ;  /* 0x0003500001fa7983 */ /* 0x000f220000300800 */
[----:B------:R-:W-:-:S03]  /*15ae0*/  LEA R124, P6, R8, R194, 0x2 ;  /* 0x000000c2087c7211 */ /* 0x000fc600078c10ff */
[----:B------:R-:W-:Y:S01]  /*15af0*/  STL.64 [R1+0x220], R136 ;  /* 0x0002208801007387 */ /* 0x000fe20000100a00 */
[----:B------:R-:W-:-:S03]  /*15b00*/  LEA R126, P2, R6, R194, 0x2 ;  /* 0x000000c2067e7211 */ /* 0x000fc600078410ff */
[----:B------:R3:W-:Y:S01]  /*15b10*/  STL.64 [R1+0x228], R10 ;  /* 0x0002280a01007387 */ /* 0x0007e20000100a00 */
[-C--:B------:R-:W-:Y:S02]  /*15b20*/  LEA.HI.X.SX32 R125, R8, R0.reuse, 0x2, P6 ;  /* 0x00000000087d7211 */ /* 0x080fe400030f16ff */
[----:B------:R-:W-:Y:S01]  /*15b30*/  LEA.HI.X.SX32 R127, R6, R0, 0x2, P2 ;  /* 0x00000000067f7211 */ /* 0x000fe200010f16ff */
[----:B------:R-:W4:Y:S04]  /*15b40*/  LDL.LU R8, [R1+0x354] ;  /* 0x0003540001087983 */ /* 0x000f280000300800 */
[----:B------:R-:W4:Y:S01]  /*15b50*/  LDL.LU R6, [R1+0x358] ;  /* 0x0003580001067983 */ /* 0x000f220000300800 */
[----:B-----5:R-:W-:-:S03]  /*15b60*/  LEA R112, P5, R251, R194, 0x2 ;  /* 0x000000c2fb707211 */ /* 0x020fc600078a10ff */
[----:B------:R-:W-:Y:S01]  /*15b70*/  STL.64 [R1+0x230], R124 ;  /* 0x0002307c01007387 */ /* 0x000fe20000100a00 */
[----:B------:R-:W-:-:S03]  /*15b80*/  LEA.HI.X.SX32 R113, R251, R0, 0x2, P5 ;  /* 0x00000000fb717211 */ /* 0x000fc600028f16ff */
[----:B------:R-:W5:Y:S01]  /*15b90*/  LDL.LU R251, [R1+0x35c] ;  /* 0x00035c0001fb7983 */ /* 0x000f620000300800 */
[----:B------:R-:W-:-:S03]  /*15ba0*/  LEA R114, P6, R2, R194, 0x2 ;  /* 0x000000c202727211 */ /* 0x000fc600078c10ff */
[----:B------:R-:W-:Y:S01]  /*15bb0*/  STL.64 [R1+0x238], R126 ;  /* 0x0002387e01007387 */ /* 0x000fe20000100a00 */
[C---:B------:R-:W-:Y:S02]  /*15bc0*/  LEA R116, P2, R5.reuse, R194, 0x2 ;  /* 0x000000c205747211 */ /* 0x040fe400078410ff */
[-C--:B------:R-:W-:Y:S02]  /*15bd0*/  LEA.HI.X.SX32 R115, R2, R0.reuse, 0x2, P6 ;  /* 0x0000000002737211 */ /* 0x080fe400030f16ff */
[----:B------:R-:W5:Y:S01]  /*15be0*/  LDL.LU R2, [R1+0x360] ;  /* 0x0003600001027983 */ /* 0x000f620000300800 */
[----:B------:R-:W-:-:S03]  /*15bf0*/  LEA.HI.X.SX32 R117, R5, R0, 0x2, P2 ;  /* 0x0000000005757211 */ /* 0x000fc600010f16ff */
[----:B------:R-:W-:Y:S01]  /*15c00*/  STL.64 [R1+0x240], R112 ;  /* 0x0002407001007387 */ /* 0x000fe20000100a00 */
[----:B------:R-:W-:-:S03]  /*15c10*/  LEA R118, P5, R3, R194, 0x2 ;  /* 0x000000c203767211 */ /* 0x000fc600078a10ff */
        /* <DEDUP_REMOVED lines=11> */
[----:B------:R-:W3:Y:S01]  /*15cd0*/  LDL.LU R7, [R1+0x370] ;  /* 0x0003700001077983 */ /* 0x000ee20000300800 */
[----:B------:R-:W-:-:S03]  /*15ce0*/  LEA R108, P5, R9, R194, 0x2 ;  /* 0x000000c2096c7211 */ /* 0x000fc600078a10ff */
[----:B------:R-:W-:Y:S01]  /*15cf0*/  STL.64 [R1+0x260], R120 ;  /* 0x0002607801007387 */ /* 0x000fe20000100a00 */
[----:B------:R-:W-:-:S03]  /*15d00*/  LEA.HI.X.SX32 R109, R9, R0, 0x2, P5 ;  /* 0x00000000096d7211 */ /* 0x000fc600028f16ff */
[----:B------:R1:W-:Y:S04]  /*15d10*/  STL.64 [R1+0x268], R10 ;  /* 0x0002680a01007387 */ /* 0x0003e80000100a00 */
[----:B------:R-:W3:Y:S01]  /*15d20*/  LDL.LU R9, [R1+0x374] ;  /* 0x0003740001097983 */ /* 0x000ee20000300800 */
[----:B--2---:R-:W-:-:S04]  /*15d30*/  LEA R110, P6, R4, R194, 0x2 ;  /* 0x000000c2046e7211 */ /* 0x004fc800078c10ff */
[----:B------:R-:W-:Y:S02]  /*15d40*/  LEA.HI.X.SX32 R111, R4, R0, 0x2, P6 ;  /* 0x00000000046f7211 */ /* 0x000fe400030f16ff */
[C---:B----4-:R-:W-:Y:S01]  /*15d50*/  LEA R96, P2, R250.reuse, R194, 0x2 ;  /* 0x000000c2fa607211 */ /* 0x050fe200078410ff */
[----:B------:R-:W2:Y:S03]  /*15d60*/  LDL.LU R4, [R1+0x378] ;  /* 0x0003780001047983 */ /* 0x000ea60000300800 */
[----:B------:R-:W-:Y:S01]  /*15d70*/  LEA.HI.X.SX32 R97, R250, R0, 0x2, P2 ;  /* 0x00000000fa617211 */ /* 0x000fe200010f16ff */
[----:B------:R-:W-:Y:S04]  /*15d80*/  STL.64 [R1+0x270], R108 ;  /* 0x0002706c01007387 */ /* 0x000fe80000100a00 */
[----:B------:R-:W4:Y:S01]  /*15d90*/  LDL.LU R250, [R1+0x37c] ;  /* 0x00037c0001fa7983 */ /* 0x000f220000300800 */
[----:B------:R-:W-:-:S03]  /*15da0*/  LEA R98, P5, R8, R194, 0x2 ;  /* 0x000000c208627211 */ /* 0x000fc600078a10ff */
[----:B------:R-:W-:Y:S01]  /*15db0*/  STL.64 [R1+0x278], R110 ;  /* 0x0002786e01007387 */ /* 0x000fe20000100a00 */
[----:B------:R-:W-:Y:S02]  /*15dc0*/  LEA R100, P6, R6, R194, 0x2 ;  /* 0x000000c206647211 */ /* 0x000fe400078c10ff */
[-C--:B------:R-:W-:Y:S02]  /*15dd0*/  LEA.HI.X.SX32 R99, R8, R0.reuse, 0x2, P5 ;  /* 0x0000000008637211 */ /* 0x080fe400028f16ff */
[----:B------:R-:W4:Y:S01]  /*15de0*/  LDL.LU R8, [R1+0x380] ;  /* 0x0003800001087983 */ /* 0x000f220000300800 */
[----:B------:R-:W-:-:S03]  /*15df0*/  LEA.HI.X.SX32 R101, R6, R0, 0x2, P6 ;  /* 0x0000000006657211 */ /* 0x000fc600030f16ff */
[----:B------:R-:W-:Y:S01]  /*15e00*/  STL.64 [R1+0x280], R96 ;  /* 0x0002806001007387 */ /* 0x000fe20000100a00 */
[----:B-----5:R-:W-:-:S03]  /*15e10*/  LEA R102, P2, R251, R194, 0x2 ;  /* 0x000000c2fb667211 */ /* 0x020fc600078410ff */
[----:B------:R-:W5:Y:S01]  /*15e20*/  LDL.LU R6, [R1+0x384] ;  /* 0x0003840001067983 */ /* 0x000f620000300800 */
[----:B------:R-:W-:-:S03]  /*15e30*/  LEA.HI.X.SX32 R103, R251, R0, 0x2, P2 ;  /* 0x00000000fb677211 */ /* 0x000fc600010f16ff */
[----:B------:R-:W-:Y:S04]  /*15e40*/  STL.64 [R1+0x288], R98 ;  /* 0x0002886201007387 */ /* 0x000fe80000100a00 */
[----:B------:R-:W5:Y:S01]  /*15e50*/  LDL.LU R251, [R1+0x388] ;  /* 0x0003880001fb7983 */ /* 0x000f620000300800 */
[----:B------:R-:W-:-:S03]  /*15e60*/  LEA R104, P5, R2, R194, 0x2 ;  /* 0x000000c202687211 */ /* 0x000fc600078a10ff */
[----:B------:R-:W-:Y:S01]  /*15e70*/  STL.64 [R1+0x290], R100 ;  /* 0x0002906401007387 */ /* 0x000fe20000100a00 */
[----:B------:R-:W-:-:S03]  /*15e80*/  LEA.HI.X.SX32 R105, R2, R0, 0x2, P5 ;  /* 0x0000000002697211 */ /* 0x000fc600028f16ff */
[----:B------:R-:W5:Y:S01]  /*15e90*/  LDL.LU R2, [R1+0x38c] ;  /* 0x00038c0001027983 */ /* 0x000f620000300800 */
[----:B-1----:R-:W-:-:S03]  /*15ea0*/  LEA R10, P6, R5, R194, 0x2 ;  /* 0x000000c2050a7211 */ /* 0x002fc600078c10ff */
[----:B------:R-:W-:Y:S01]  /*15eb0*/  STL.64 [R1+0x298], R102 ;  /* 0x0002986601007387 */ /* 0x000fe20000100a00 */
[----:B------:R-:W-:-:S03]  /*15ec0*/  LEA.HI.X.SX32 R11, R5, R0, 0x2, P6 ;  /* 0x00000000050b7211 */ /* 0x000fc600030f16ff */
[----:B------:R-:W5:Y:S01]  /*15ed0*/  LDL.LU R5, [R1+0x390] ;  /* 0x0003900001057983 */ /* 0x000f620000300800 */
[----:B------:R-:W-:-:S03]  /*15ee0*/  LEA R92, P2, R3, R194, 0x2 ;  /* 0x000000c2035c7211 */ /* 0x000fc600078410ff */
[----:B------:R-:W-:Y:S01]  /*15ef0*/  STL.64 [R1+0x2a0], R104 ;  /* 0x0002a06801007387 */ /* 0x000fe20000100a00 */
[----:B------:R-:W-:-:S03]  /*15f00*/  LEA.HI.X.SX32 R93, R3, R0, 0x2, P2 ;  /* 0x00000000035d7211 */ /* 0x000fc600010f16ff */
[----:B------:R5:W-:Y:S04]  /*15f10*/  STL.64 [R1+0x2a8], R10 ;  /* 0x0002a80a01007387 */ /* 0x000be80000100a00 */
[----:B------:R-:W5:Y:S01]  /*15f20*/  LDL.LU R3, [R1+0x394] ;  /* 0x0003940001037983 */ /* 0x000f620000300800 */
[----:B------:R-:W-:-:S04]  /*15f30*/  LEA R94, P5, R197, R194, 0x2 ;  /* 0x000000c2c55e7211 */ /* 0x000fc800078a10ff */
[----:B------:R-:W-:Y:S02]  /*15f40*/  LEA.HI.X.SX32 R95, R197, R0, 0x2, P5 ;  /* 0x00000000c55f7211 */ /* 0x000fe400028f16ff */
        /* <DEDUP_REMOVED lines=19> */
[----:B------:R-:W-:-:S03]  /*16080*/  LEA.HI.X.SX32 R89, R8, R0, 0x2, P2 ;  /* 0x0000000008597211 */ /* 0x000fc600010f16ff */
[----:B------:R-:W4:Y:S01]  /*16090*/  LDL.LU R8, [R1+0x3ac] ;  /* 0x0003ac0001087983 */ /* 0x000f220000300800 */
[----:B-----5:R-:W-:-:S03]  /*160a0*/  LEA R10, P5, R6, R194, 0x2 ;  /* 0x000000c2060a7211 */ /* 0x020fc600078a10ff */
        /* <DEDUP_REMOVED lines=10> */
[----:B------:R-:W5:Y:S01]  /*16150*/  LDL.LU R2, [R1+0x3b8] ;  /* 0x0003b80001027983 */ /* 0x000f620000300800 */
[----:B------:R-:W-:-:S03]  /*16160*/  LEA R64, P5, R5, R194, 0x2 ;  /* 0x000000c205407211 */ /* 0x000fc600078a10ff */
[----:B------:R-:W-:Y:S01]  /*16170*/  STL.64 [R1+0x2f0], R76 ;  /* 0x0002f04c01007387 */ /* 0x000fe20000100a00 */
[----:B------:R-:W-:-:S03]  /*16180*/  LEA.HI.X.SX32 R65, R5, R0, 0x2, P5 ;  /* 0x0000000005417211 */ /* 0x000fc600028f16ff */
        /* <DEDUP_REMOVED lines=24> */
[----:B------:R1:W-:Y:S04]  /*16310*/  STL.64 [R1+0x328], R10 ;  /* 0x0003280a01007387 */ /* 0x0003e80000100a00 */
[----:B------:R-:W4:Y:S01]  /*16320*/  LDL.LU R250, [R1+0x3d4] ;  /* 0x0003d40001fa7983 */ /* 0x000f220000300800 */
[----:B------:R-:W-:-:S03]  /*16330*/  LEA R62, P6, R8, R194, 0x2 ;  /* 0x000000c2083e7211 */ /* 0x000fc600078c10ff */
[----:B------:R-:W4:Y:S01]  /*16340*/  LDL.LU R197, [R1+0x3d8] ;  /* 0x0003d80001c57983 */ /* 0x000f220000300800 */
[----:B------:R-:W-:Y:S02]  /*16350*/  LEA.HI.X.SX32 R63, R8, R0, 0x2, P6 ;  /* 0x00000000083f7211 */ /* 0x000fe400030f16ff */
[C---:B-----5:R-:W-:Y:S01]  /*16360*/  LEA R48, P2, R6.reuse, R194, 0x2 ;  /* 0x000000c206307211 */ /* 0x060fe200078410ff */
[----:B------:R-:W-:Y:S03]  /*16370*/  STL.64 [R1+0x330], R60 ;  /* 0x0003303c01007387 */ /* 0x000fe60000100a00 */
[----:B------:R-:W-:Y:S01]  /*16380*/  LEA.HI.X.SX32 R49, R6, R0, 0x2, P2 ;  /* 0x0000000006317211 */ /* 0x000fe200010f16ff */
[----:B------:R-:W5:Y:S01]  /*16390*/  LDL.LU R8, [R1+0x3dc] ;  /* 0x0003dc0001087983 */ /* 0x000f620000300800 */
[----:B------:R-:W-:-:S03]  /*163a0*/  LEA R50, P5, R251, R194, 0x2 ;  /* 0x000000c2fb327211 */ /* 0x000fc600078a10ff */
[----:B------:R-:W-:Y:S01]  /*163b0*/  STL.64 [R1+0x338], R62 ;  /* 0x0003383e01007387 */ /* 0x000fe20000100a00 */
[----:B------:R-:W-:-:S03]  /*163c0*/  LEA.HI.X.SX32 R51, R251, R0, 0x2, P5 ;  /* 0x00000000fb337211 */ /* 0x000fc600028f16ff */
[----:B------:R-:W5:Y:S01]  /*163d0*/  LDL.LU R251, [R1+0x3e0] ;  /* 0x0003e00001fb7983 */ /* 0x000f620000300800 */
[----:B------:R-:W-:-:S03]  /*163e0*/  LEA R52, P6, R2, R194, 0x2 ;  /* 0x000000c202347211 */ /* 0x000fc600078c10ff */
[----:B------:R-:W-:Y:S04]  /*163f0*/  STL.64 [R1+0x340], R48 ;  /* 0x0003403001007387 */ /* 0x000fe80000100a00 */
[----:B------:R-:W5:Y:S01]  /*16400*/  LDL.LU R6, [R1+0x3e4] ;  /* 0x0003e40001067983 */ /* 0x000f620000300800 */
        /* <DEDUP_REMOVED lines=10> */
[----:B-1----:R-:W-:-:S04]  /*164b0*/  LEA R10, P6, R13, R194, 0x2 ;  /* 0x000000c20d0a7211 */ /* 0x002fc800078c10ff */
[----:B------:R-:W-:Y:S01]  /*164c0*/  LEA.HI.X.SX32 R11, R13, R0, 0x2, P6 ;  /* 0x000000000d0b7211 */ /* 0x000fe200030f16ff */
[----:B------:R-:W-:Y:S04]  /*164d0*/  STL.64 [R1+0x358], R54 ;  /* 0x0003583601007387 */ /* 0x000fe80000100a00 */
[----:B------:R-:W-:Y:S04]  /*164e0*/  STL.64 [R1+0x360], R56 ;  /* 0x0003603801007387 */ /* 0x000fe80000100a00 */
[----:B------:R1:W-:Y:S01]  /*164f0*/  STL.64 [R1+0x368], R10 ;  /* 0x0003680a01007387 */ /* 0x0003e20000100a00 */
[----:B---3--:R-:W-:-:S04]  /*16500*/  LEA R44, P2, R7, R194, 0x2 ;  /* 0x000000c2072c7211 */ /* 0x008fc800078410ff */
[----:B------:R-:W-:Y:S02]  /*16510*/  LEA.HI.X.SX32 R45, R7, R0, 0x2, P2 ;  /* 0x00000000072d7211 */ /* 0x000fe400010f16ff */
[----:B------:R-:W3:Y:S01]  /*16520*/  LDL.LU R7, [R1+0x3fc] ;  /* 0x0003fc0001077983 */ /* 0x000ee20000300800 */
[----:B------:R-:W-:-:S04]  /*16530*/  LEA R46, P5, R9, R194, 0x2 ;  /* 0x000000c2092e7211 */ /* 0x000fc800078a10ff */
[----:B------:R-:W-:Y:S02]  /*16540*/  LEA.HI.X.SX32 R47, R9, R0, 0x2, P5 ;  /* 0x00000000092f7211 */ /* 0x000fe400028f16ff */
        /* <DEDUP_REMOVED lines=9> */
[----:B------:R-:W-:-:S04]  /*165e0*/  LEA R36, P5, R197, R194, 0x2 ;  /* 0x000000c2c5247211 */ /* 0x000fc800078a10ff */
[----:B------:R-:W-:Y:S02]  /*165f0*/  LEA.HI.X.SX32 R37, R197, R0, 0x2, P5 ;  /* 0x00000000c5257211 */ /* 0x000fe400028f16ff */
[C---:B-----5:R-:W-:Y:S01]  /*16600*/  LEA R38, P6, R8.reuse, R194, 0x2 ;  /* 0x000000c208267211 */ /* 0x060fe200078c10ff */
[----:B------:R-:W-:Y:S03]  /*16610*/  STL.64 [R1+0x380], R32 ;  /* 0x0003802001007387 */ /* 0x000fe60000100a00 */
[----:B------:R-:W-:Y:S01]  /*16620*/  LEA.HI.X.SX32 R39, R8, R0, 0x2, P6 ;  /* 0x0000000008277211 */ /* 0x000fe200030f16ff */
[----:B------:R-:W-:Y:S01]  /*16630*/  STL.64 [R1+0x388], R34 ;  /* 0x0003882201007387 */ /* 0x000fe20000100a00 */
[----:B------:R-:W-:-:S03]  /*16640*/  LEA R40, P2, R251, R194, 0x2 ;  /* 0x000000c2fb287211 */ /* 0x000fc600078410ff */
[----:B------:R-:W-:Y:S01]  /*16650*/  STL.64 [R1+0x390], R36 ;  /* 0x0003902401007387 */ /* 0x000fe20000100a00 */
[----:B------:R-:W-:-:S03]  /*16660*/  LEA.HI.X.SX32 R41, R251, R0, 0x2, P2 ;  /* 0x00000000fb297211 */ /* 0x000fc600010f16ff */
[----:B------:R-:W5:Y:S01]  /*16670*/  LDL.LU R251, [R1+0x3f4] ;  /* 0x0003f40001fb7983 */ /* 0x000f620000300800 */
[----:B-1----:R-:W-:-:S04]  /*16680*/  LEA R10, P5, R6, R194, 0x2 ;  /* 0x000000c2060a7211 */ /* 0x002fc800078a10ff */
[----:B------:R-:W-:Y:S02]  /*16690*/  LEA.HI.X.SX32 R11, R6, R0, 0x2, P5 ;  /* 0x00000000060b7211 */ /* 0x000fe400028f16ff */
[C---:B------:R-:W-:Y:S01]  /*166a0*/  LEA R28, P6, R2.reuse, R194, 0x2 ;  /* 0x000000c2021c7211 */ /* 0x040fe200078c10ff */
[----:B------:R-:W-:Y:S03]  /*166b0*/  STL.64 [R1+0x398], R38 ;  /* 0x0003982601007387 */ /* 0x000fe60000100a00 */
[----:B------:R-:W-:Y:S01]  /*166c0*/  LEA.HI.X.SX32 R29, R2, R0, 0x2, P6 ;  /* 0x00000000021d7211 */ /* 0x000fe200030f16ff */
[----:B------:R-:W-:Y:S01]  /*166d0*/  STL.64 [R1+0x3a0], R40 ;  /* 0x0003a02801007387 */ /* 0x000fe20000100a00 */
[----:B------:R-:W-:-:S03]  /*166e0*/  LEA R30, P2, R5, R194, 0x2 ;  /* 0x000000c2051e7211 */ /* 0x000fc600078410ff */
[----:B------:R-:W-:Y:S01]  /*166f0*/  STL.64 [R1+0x3a8], R10 ;  /* 0x0003a80a01007387 */ /* 0x000fe20000100a00 */
[----:B------:R-:W-:-:S03]  /*16700*/  LEA R18, P6, R196, R194, 0x2 ;  /* 0x000000c2c4127211 */ /* 0x000fc600078c10ff */
[----:B------:R-:W5:Y:S01]  /*16710*/  LDL.LU R2, [R1+0x418] ;  /* 0x0004180001027983 */ /* 0x000f620000300800 */
[----:B------:R-:W-:Y:S02]  /*16720*/  LEA.HI.X.SX32 R31, R5, R0, 0x2, P2 ;  /* 0x00000000051f7211 */ /* 0x000fe400010f16ff */
[C---:B------:R-:W-:Y:S01]  /*16730*/  LEA R16, P5, R3.reuse, R194, 0x2 ;  /* 0x000000c203107211 */ /* 0x040fe200078a10ff */
[----:B------:R-:W-:Y:S03]  /*16740*/  STL.64 [R1+0x3b0], R28 ;  /* 0x0003b01c01007387 */ /* 0x000fe60000100a00 */
[-C--:B------:R-:W-:Y:S02]  /*16750*/  LEA.HI.X.SX32 R17, R3, R0.reuse, 0x2, P5 ;  /* 0x0000000003117211 */ /* 0x080fe400028f16ff */
[----:B------:R-:W5:Y:S01]  /*16760*/  LDL.LU R3, [R1+0x41c] ;  /* 0x00041c0001037983 */ /* 0x000f620000300800 */
[----:B------:R-:W-:-:S03]  /*16770*/  LEA.HI.X.SX32 R19, R196, R0, 0x2, P6 ;  /* 0x00000000c4137211 */ /* 0x000fc600030f16ff */
[----:B------:R-:W-:Y:S04]  /*16780*/  STL.64 [R1+0x3b8], R30 ;  /* 0x0003b81e01007387 */ /* 0x000fe80000100a00 */
[----:B------:R-:W5:Y:S04]  /*16790*/  LDL.LU R196, [R1+0x424] ;  /* 0x0004240001c47983 */ /* 0x000f680000300800 */
[----:B------:R-:W5:Y:S04]  /*167a0*/  LDL.LU R5, [R1+0x420] ;  /* 0x0004200001057983 */ /* 0x000f680000300800 */
[----:B------:R-:W-:Y:S04]  /*167b0*/  STL.64 [R1+0x3c0], R16 ;  /* 0x0003c01001007387 */ /* 0x000fe80000100a00 */
[----:B------:R-:W-:Y:S01]  /*167c0*/  STL.64 [R1+0x3c8], R18 ;  /* 0x0003c81201007387 */ /* 0x000fe20000100a00 */
[----:B---3--:R-:W-:-:S04]  /*167d0*/  LEA R22, P5, R9, R194, 0x2 ;  /* 0x000000c209167211 */ /* 0x008fc800078a10ff */
[----:B------:R-:W-:Y:S02]  /*167e0*/  LEA.HI.X.SX32 R23, R9, R0, 0x2, P5 ;  /* 0x0000000009177211 */ /* 0x000fe400028f16ff */
[----:B------:R-:W-:-:S04]  /*167f0*/  LEA R12, P5, R198, R194, 0x2 ;  /* 0x000000c2c60c7211 */ /* 0x000fc800078a10ff */
[----:B------:R-:W-:Y:S02]  /*16800*/  LEA.HI.X.SX32 R13, R198, R0, 0x2, P5 ;  /* 0x00000000c60d7211 */ /* 0x000fe400028f16ff */
[----:B------:R-:W1:Y:S01]  /*16810*/  S2R R198, SR_TID.X ;  /* 0x0000000000c67919 */ /* 0x000e620000002100 */
[CC--:B------:R-:W-:Y:S02]  /*16820*/  LEA R20, P2, R7.reuse, R194.reuse, 0x2 ;  /* 0x000000c207147211 */ /* 0x0c0fe400078410ff */
[----:B--2---:R-:W-:Y:S02]  /*16830*/  LEA R24, P6, R4, R194, 0x2 ;  /* 0x000000c204187211 */ /* 0x004fe400078c10ff */
[----:B------:R-:W-:Y:S02]  /*16840*/  LEA.HI.X.SX32 R21, R7, R0, 0x2, P2 ;  /* 0x0000000007157211 */ /* 0x000fe400010f16ff */
[----:B----4-:R-:W-:Y:S02]  /*16850*/  LEA R6, P2, R250, R194, 0x2 ;  /* 0x000000c2fa067211 */ /* 0x010fe400078410ff */
[----:B------:R-:W-:-:S02]  /*16860*/  LEA.HI.X.SX32 R25, R4, R0, 0x2, P6 ;  /* 0x0000000004197211 */ /* 0x000fc400030f16ff */
[----:B------:R-:W-:Y:S01]  /*16870*/  LEA.HI.X.SX32 R7, R250, R0, 0x2, P2 ;  /* 0x00000000fa077211 */ /* 0x000fe200010f16ff */
[----:B------:R-:W-:Y:S04]  /*16880*/  STL.64 [R1+0x3d0], R20 ;  /* 0x0003d01401007387 */ /* 0x000fe80000100a00 */
[----:B------:R-:W-:Y:S04]  /*16890*/  STL.64 [R1+0x3d8], R22 ;  /* 0x0003d81601007387 */ /* 0x000fe80000100a00 */
[----:B------:R-:W-:Y:S01]  /*168a0*/  STL.64 [R1+0x3e0], R24 ;  /* 0x0003e01801007387 */ /* 0x000fe20000100a00 */
[----:B-1----:R-:W-:-:S03]  /*168b0*/  SHF.R.U32.HI R198, RZ, 0x6, R198 ;  /* 0x00000006ffc67819 */ /* 0x002fc600000116c6 */
[----:B------:R1:W-:Y:S01]  /*168c0*/  STL.64 [R1+0x3e8], R6 ;  /* 0x0003e80601007387 */ /* 0x0003e20000100a00 */
[----:B------:R-:W-:Y:S02]  /*168d0*/  SGXT.U32 R198, R198, 0x1 ;  /* 0x00000001c6c6781a */ /* 0x000fe40000000000 */
[C---:B------:R-:W-:Y:S02]  /*168e0*/  LEA R14, P6, R195.reuse, R194, 0x2 ;  /* 0x000000c2c30e7211 */ /* 0x040fe400078c10ff */
[----:B------:R-:W-:Y:S01]  /*168f0*/  LOP3.LUT R4, R198, 0xc, RZ, 0xfc, !PT ;  /* 0x0000000cc6047812 */ /* 0x000fe200078efcff */
[----:B-1----:R-:W1:Y:S01]  /*16900*/  S2R R7, SR_TID.X ;  /* 0x0000000000077919 */ /* 0x002e620000002100 */
[----:B------:R-:W-:Y:S02]  /*16910*/  LEA.HI.X.SX32 R15, R195, R0, 0x2, P6 ;  /* 0x00000000c30f7211 */ /* 0x000fe400030f16ff */
[----:B------:R-:W-:Y:S02]  /*16920*/  ISETP.GE.AND P6, PT, R4, UR8, PT ;  /* 0x0000000804007c0c */ /* 0x000fe4000bfc6270 */
[----:B------:R-:W-:-:S02]  /*16930*/  LEA R250, P5, R252, R194, 0x2 ;  /* 0x000000c2fcfa7211 */ /* 0x000fc400078a10ff */
[----:B------:R-:W-:Y:S02]  /*16940*/  LOP3.LUT R195, R198, 0x10, RZ, 0xfc, !PT ;  /* 0x00000010c6c37812 */ /* 0x000fe400078efcff */
[----:B-----5:R-:W-:Y:S02]  /*16950*/  ISETP.NE.U32.AND P2, PT, R251, RZ, PT ;  /* 0x000000fffb00720c */ /* 0x020fe40003f45070 */
[----:B------:R-:W-:Y:S02]  /*16960*/  LEA.HI.X.SX32 R251, R252, R0, 0x2, P5 ;  /* 0x00000000fcfb7211 */ /* 0x000fe400028f16ff */
[----:B------:R-:W-:Y:S01]  /*16970*/  SEL R197, RZ, 0x4, P6 ;  /* 0x00000004ffc57807 */ /* 0x000fe20003000000 */
[----:B------:R-:W-:Y:S01]  /*16980*/  IMAD R4, R2, c[0x0][0x190], RZ ;  /* 0x0000640002047a24 */ /* 0x000fe200078e02ff */
[----:B------:R-:W-:-:S04]  /*16990*/  ISETP.GE.AND P5, PT, R195, UR8, PT ;  /* 0x00000008c3007c0c */ /* 0x000fc8000bfa6270 */
[C---:B------:R-:W-:Y:S01]  /*169a0*/  LEA R2, P6, R4.reuse, R194, 0x2 ;  /* 0x000000c204027211 */ /* 0x040fe200078c10ff */
[----:B------:R-:W-:Y:S01]  /*169b0*/  IMAD R8, R3, c[0x0][0x190], RZ ;  /* 0x0000640003087a24 */ /* 0x000fe200078e02ff */
[----:B------:R-:W-:Y:S02]  /*169c0*/  SEL R199, RZ, 0x4, P5 ;  /* 0x00000004ffc77807 */ /* 0x000fe40002800000 */
[----:B------:R-:W-:Y:S01]  /*169d0*/  LEA.HI.X.SX32 R3, R4, R0, 0x2, P6 ;  /* 0x0000000004037211 */ /* 0x000fe200030f16ff */
[----:B------:R-:W-:Y:S01]  /*169e0*/  STL.64 [R1+0x3f0], R12 ;  /* 0x0003f00c01007387 */ /* 0x000fe20000100a00 */
[----:B------:R-:W-:Y:S01]  /*169f0*/  LEA R4, P5, R8, R194, 0x2 ;  /* 0x000000c208047211 */ /* 0x000fe200078a10ff */
[----:B------:R-:W-:Y:S02]  /*16a00*/  IMAD R196, R196, c[0x0][0x190], RZ ;  /* 0x00006400c4c47a24 */ /* 0x000fe400078e02ff */
[----:B------:R-:W-:Y:S01]  /*16a10*/  STL.64 [R1+0x3f8], R14 ;  /* 0x0003f80e01007387 */ /* 0x000fe20000100a00 */
[----:B------:R-:W-:-:S03]  /*16a20*/  IMAD R198, R5, c[0x0][0x190], RZ ;  /* 0x0000640005c67a24 */ /* 0x000fc600078e02ff */
[----:B------:R-:W2:Y:S01]  /*16a30*/  LDL.LU R252, [R1+0x14dc] ;  /* 0x0014dc0001fc7983 */ /* 0x000ea20000300800 */
[----:B------:R-:W-:Y:S02]  /*16a40*/  LEA R6, P6, R196, R194, 0x2 ;  /* 0x000000c2c4067211 */ /* 0x000fe400078c10ff */
[----:B------:R-:W-:Y:S01]  /*16a50*/  LEA.HI.X.SX32 R5, R8, R0, 0x2, P5 ;  /* 0x0000000008057211 */ /* 0x000fe200028f16ff */
[----:B------:R-:W-:Y:S01]  /*16a60*/  STL.64 [R1+0x400], R250 ;  /* 0x000400fa01007387 */ /* 0x000fe20000100a00 */
[----:B------:R-:W-:Y:S02]  /*16a70*/  LEA R8, P5, R198, R194, 0x2 ;  /* 0x000000c2c6087211 */ /* 0x000fe400078a10ff */
[----:B-1----:R-:W-:Y:S01]  /*16a80*/  LOP3.LUT R194, R7, 0x7f, RZ, 0xc0, !PT ;  /* 0x0000007f07c27812 */ /* 0x002fe200078ec0ff */
[----:B------:R-:W3:Y:S01]  /*16a90*/  LDL.LU.64 R122, [R1+0x628] ;  /* 0x00062800017a7983 */ /* 0x000ee20000300a00 */
[----:B------:R-:W-:-:S03]  /*16aa0*/  LEA.HI.X.SX32 R7, R196, R0, 0x2, P6 ;  /* 0x00000000c4077211 */ /* 0x000fc600030f16ff */
[----:B------:R-:W-:Y:S04]  /*16ab0*/  STL.64 [R1+0x408], R2 ;  /* 0x0004080201007387 */ /* 0x000fe80000100a00 */
[----:B------:R-:W4:Y:S04]  /*16ac0*/  LDL.64 R106, [R1+0x1d0] ;  /* 0x0001d000016a7983 */ /* 0x000f280000100a00 */
[----:B------:R-:W5:Y:S04]  /*16ad0*/  LDL.64 R90, [R1+0x190] ;  /* 0x00019000015a7983 */ /* 0x000f680000100a00 */
[----:B------:R-:W2:Y:S04]  /*16ae0*/  LDL.64 R74, [R1+0x150] ;  /* 0x00015000014a7983 */ /* 0x000ea80000100a00 */
[----:B------:R-:W2:Y:S04]  /*16af0*/  LDL.64 R58, [R1+0x110] ;  /* 0x00011000013a7983 */ /* 0x000ea80000100a00 */
[----:B------:R-:W2:Y:S04]  /*16b00*/  LDL.64 R42, [R1+0xd0] ;  /* 0x0000d000012a7983 */ /* 0x000ea80000100a00 */
[----:B------:R-:W2:Y:S04]  /*16b10*/  LDL.64 R26, [R1+0x90] ;  /* 0x00009000011a7983 */ /* 0x000ea80000100a00 */
[----:B------:R-:W2:Y:S04]  /*16b20*/  LDL.64 R10, [R1+0x50] ;  /* 0x00005000010a7983 */ /* 0x000ea80000100a00 */
[----:B------:R-:W2:Y:S01]  /*16b30*/  LDL.LU R196, [R1+0x14d8] ;  /* 0x0014d80001c47983 */ /* 0x000ea20000300800 */
[----:B------:R-:W-:-:S04]  /*16b40*/  SEL R197, R197, RZ, P1 ;  /* 0x000000ffc5c57207 */ /* 0x000fc80000800000 */
[----:B------:R-:W-:Y:S01]  /*16b50*/  ISETP.NE.U32.AND P6, PT, R197, RZ, PT ;  /* 0x000000ffc500720c */ /* 0x000fe20003fc5070 */
[----:B------:R-:W-:Y:S01]  /*16b60*/  IMAD.SHL.U32 R197, R194, 0x4, RZ ;  /* 0x00000004c2c57824 */ /* 0x000fe200078e00ff */
[----:B------:R-:W-:-:S04]  /*16b70*/  LEA.HI.X.SX32 R9, R198, R0, 0x2, P5 ;  /* 0x00000000c6097211 */ /* 0x000fc800028f16ff */
[C---:B------:R-:W-:Y:S02]  /*16b80*/  LOP3.LUT R0, R197.reuse, 0x20, RZ, 0x3c, !PT ;  /* 0x00000020c5007812 */ /* 0x040fe400078e3cff */
[C---:B------:R-:W-:Y:S02]  /*16b90*/  LOP3.LUT R194, R197.reuse, 0x10, RZ, 0x3c, !PT ;  /* 0x00000010c5c27812 */ /* 0x040fe400078e3cff */
[C---:B------:R-:W-:Y:S01]  /*16ba0*/  LOP3.LUT R0, R197.reuse, 0x50, RZ, 0x3c, !PT ;  /* 0x00000050c5007812 */ /* 0x040fe200078e3cff */
[----:B------:R-:W-:Y:S01]  /*16bb0*/  IMAD.U32 R0, RZ, RZ, UR5 ;  /* 0x00000005ff007e24 */ /* 0x000fe2000f8e00ff */
[C---:B------:R-:W-:Y:S02]  /*16bc0*/  LOP3.LUT R194, R197.reuse, 0x30, RZ, 0x3c, !PT ;  /* 0x00000030c5c27812 */ /* 0x040fe400078e3cff */
[----:B------:R-:W-:Y:S01]  /*16bd0*/  LOP3.LUT R194, R197, 0x60, RZ, 0x3c, !PT ;  /* 0x00000060c5c27812 */ /* 0x000fe200078e3cff */
[----:B------:R-:W-:Y:S04]  /*16be0*/  STL.64 [R1+0x410], R4 ;  /* 0x0004100401007387 */ /* 0x000fe80000100a00 */
[----:B------:R-:W-:Y:S04]  /*16bf0*/  STL.64 [R1+0x420], R6 ;  /* 0x0004200601007387 */ /* 0x000fe80000100a00 */
[----:B------:R-:W-:Y:S01]  /*16c00*/  STL.64 [R1+0x418], R8 ;  /* 0x0004180801007387 */ /* 0x000fe20000100a00 */
[----:B---3--:R-:W-:-:S03]  /*16c10*/  IMAD.WIDE R122, R0, 0x4, R122 ;  /* 0x00000004007a7825 */ /* 0x008fc600078e027a */
[----:B----4-:R1:W-:Y:S04]  /*16c20*/  LDGSTS.E [R197], [R106.64], P3 ;  /* 0x000000006ac57fae */ /* 0x0103e8000992184c */
[----:B-----5:R3:W-:Y:S04]  /*16c30*/  LDGSTS.E [R197+0x1000], [R90.64], P3 ;  /* 0x010000005ac57fae */ /* 0x0207e8000992184c */
[----:B--2---:R2:W-:Y:S04]  /*16c40*/  LDGSTS.E [R197+0x2000], [R74.64], P3 ;  /* 0x020000004ac57fae */ /* 0x0045e8000992184c */
[----:B------:R4:W-:Y:S04]  /*16c50*/  LDGSTS.E [R197+0x3000], [R58.64], P3 ;  /* 0x030000003ac57fae */ /* 0x0009e8000992184c */
[----:B------:R2:W-:Y:S04]  /*16c60*/  LDGSTS.E [R197+0x4000], [R42.64], P3 ;  /* 0x040000002ac57fae */ /* 0x0005e8000992184c */
[----:B------:R1:W-:Y:S04]  /*16c70*/  LDGSTS.E [R197+0x5000], [R26.64], P3 ;  /* 0x050000001ac57fae */ /* 0x0003e8000992184c */
[----:B------:R1:W-:Y:S01]  /*16c80*/  LDGSTS.E [R197+0x6000], [R10.64], P3 ;  /* 0x060000000ac57fae */ /* 0x0003e2000992184c */
[----:B------:R-:W-:-:S05]  /*16c90*/  IADD3 R194, R196, 0x100000, RZ ;  /* 0x00100000c4c27810 */ /* 0x000fca0007ffe0ff */
[----:B------:R1:W-:Y:S04]  /*16ca0*/  STL.64 [R1+0x1278], R194 ;  /* 0x001278c201007387 */ /* 0x0003e80000100a00 */
[----:B-1----:R-:W5:Y:S04]  /*16cb0*/  LDL.64 R194, [R1+0x10] ;  /* 0x0000100001c27983 */ /* 0x002f680000100a00 */
[----:B------:R1:W-:Y:S04]  /*16cc0*/  STL.64 [R1+0x988], R122 ;  /* 0x0009887a01007387 */ /* 0x0003e80000100a00 */
[----:B-1----:R-:W5:Y:S04]  /*16cd0*/  LDL.LU.64 R122, [R1+0x14d0] ;  /* 0x0014d000017a7983 */ /* 0x002f680000300a00 */
[----:B------:R-:W5:Y:S04]  /*16ce0*/  LDL.LU.64 R106, [R1+0x14c8] ;  /* 0x0014c800016a7983 */ /* 0x000f680000300a00 */
[----:B---3--:R-:W3:Y:S04]  /*16cf0*/  LDL.LU.64 R90, [R1+0x14c0] ;  /* 0x0014c000015a7983 */ /* 0x008ee80000300a00 */
[----:B--2---:R-:W2:Y:S04]  /*16d00*/  LDL.LU.64 R74, [R1+0x14b8] ;  /* 0x0014b800014a7983 */ /* 0x004ea80000300a00 */
[----:B----4-:R-:W4:Y:S04]  /*16d10*/  LDL.LU.64 R58, [R1+0x14b0] ;  /* 0x0014b000013a7983 */ /* 0x010f280000300a00 */
[----:B------:R-:W2:Y:S04]  /*16d20*/  LDL.LU.64 R42, [R1+0x14a8] ;  /* 0x0014a800012a7983 */ /* 0x000ea80000300a00 */
[----:B------:R-:W2:Y:S04]  /*16d30*/  LDL.LU.64 R26, [R1+0x14a0] ;  /* 0x0014a000011a7983 */ /* 0x000ea80000300a00 */
[----:B------:R-:W2:Y:S04]  /*16d40*/  LDL.LU.64 R10, [R1+0x1498] ;  /* 0x00149800010a7983 */ /* 0x000ea80000300a00 */
[----:B-----5:R1:W-:Y:S04]  /*16d50*/  LDGSTS.E [R197+0x7000], [R194.64], P3 ;  /* 0x07000000c2c57fae */ /* 0x0203e8000992184c */
[----:B--2---:R2:W-:Y:S04]  /*16d60*/  LDGSTS.E [R197+0x8000], [R10.64], P3 ;  /* 0x080000000ac57fae */ /* 0x0045e8000992184c */
[----:B------:R2:W-:Y:S04]  /*16d70*/  STL.64 [R1+0x10f8], R10 ;  /* 0x0010f80a01007387 */ /* 0x0005e80000100a00 */
[----:B------:R5:W-:Y:S04]  /*16d80*/  LDGSTS.E [R197+0x9000], [R26.64], P3 ;  /* 0x090000001ac57fae */ /* 0x000be8000992184c */
[----:B------:R1:W-:Y:S04]  /*16d90*/  LDGSTS.E [R197+0xa000], [R42.64], P3 ;  /* 0x0a0000002ac57fae */ /* 0x0003e8000992184c */
[----:B--2---:R-:W2:Y:S04]  /*16da0*/  LDL.64 R10, [R1+0x8] ;  /* 0x00000800010a7983 */ /* 0x004ea80000100a00 */
[----:B------:R5:W-:Y:S04]  /*16db0*/  STL.64 [R1+0x1100], R26 ;  /* 0x0011001a01007387 */ /* 0x000be80000100a00 */
[----:B----4-:R4:W-:Y:S04]  /*16dc0*/  LDGSTS.E [R197+0xb000], [R58.64], P3 ;  /* 0x0b0000003ac57fae */ /* 0x0109e8000992184c */
[----:B------:R1:W-:Y:S04]  /*16dd0*/  LDGSTS.E [R197+0xc000], [R74.64], P3 ;  /* 0x0c0000004ac57fae */ /* 0x0003e8000992184c */
[----:B-----5:R-:W5:Y:S04]  /*16de0*/  LDL.64 R26, [R1+0xc8] ;  /* 0x0000c800011a7983 */ /* 0x020f680000100a00 */
[----:B------:R1:W-:Y:S04]  /*16df0*/  STL.64 [R1+0x1108], R42 ;  /* 0x0011082a01007387 */ /* 0x0003e80000100a00 */
[----:B---3--:R3:W-:Y:S04]  /*16e00*/  LDGSTS.E [R197+0xd000], [R90.64], P3 ;  /* 0x0d0000005ac57fae */ /* 0x0087e8000992184c */
[----:B------:R2:W-:Y:S04]  /*16e10*/  LDGSTS.E [R197+0xe000], [R106.64], P3 ;  /* 0x0e0000006ac57fae */ /* 0x0005e8000992184c */
[----:B-1----:R-:W2:Y:S04]  /*16e20*/  LDL.64 R42, [R1+0x108] ;  /* 0x00010800012a7983 */ /* 0x002ea80000100a00 */
[----:B------:R4:W-:Y:S04]  /*16e30*/  STL.64 [R1+0x1110], R58 ;  /* 0x0011103a01007387 */ /* 0x0009e80000100a00 */
[----:B------:R1:W-:Y:S04]  /*16e40*/  LDGSTS.E [R197+0xf000], [R122.64], P3 ;  /* 0x0f0000007ac57fae */ /* 0x0003e8000992184c */
[----:B------:R1:W-:Y:S04]  /*16e50*/  LDGSTS.E [R197+0x10000], [R138.64], P3 ;  /* 0x100000008ac57fae */ /* 0x0003e8000992184c */
[----:B----4-:R-:W4:Y:S04]  /*16e60*/  LDL.64 R58, [R1+0x148] ;  /* 0x00014800013a7983 */ /* 0x010f280000100a00 */
[----:B------:R1:W-:Y:S04]  /*16e70*/  STL.64 [R1+0x1118], R74 ;  /* 0x0011184a01007387 */ /* 0x0003e80000100a00 */
[----:B------:R2:W-:Y:S04]  /*16e80*/  LDGSTS.E [R197+0x11000], [R154.64], P3 ;  /* 0x110000009ac57fae */ /* 0x0005e8000992184c */
[----:B------:R2:W-:Y:S04]  /*16e90*/  LDGSTS.E [R197+0x12000], [R170.64], P3 ;  /* 0x12000000aac57fae */ /* 0x0005e8000992184c */
[----:B-1----:R-:W2:Y:S04]  /*16ea0*/  LDL.64 R74, [R1+0x188] ;  /* 0x00018800014a7983 */ /* 0x002ea80000100a00 */
[----:B------:R3:W-:Y:S04]  /*16eb0*/  STL.64 [R1+0x1120], R90 ;  /* 0x0011205a01007387 */ /* 0x0007e80000100a00 */
[----:B------:R1:W-:Y:S04]  /*16ec0*/  LDGSTS.E [R197+0x13000], [R186.64], P3 ;  /* 0x13000000bac57fae */ /* 0x0003e8000992184c */
[----:B------:R1:W-:Y:S04]  /*16ed0*/  LDGSTS.E [R197+0x14000], [R208.64], P3 ;  /* 0x14000000d0c57fae */ /* 0x0003e8000992184c */
[----:B---3--:R-:W3:Y:S04]  /*16ee0*/  LDL.64 R90, [R1+0x1c8] ;  /* 0x0001c800015a7983 */ /* 0x008ee80000100a00 */
[----:B------:R-:W-:Y:S04]  /*16ef0*/  STL.64 [R1+0x1128], R106 ;  /* 0x0011286a01007387 */ /* 0x000fe80000100a00 */
[----:B------:R1:W-:Y:S04]  /*16f00*/  STL.64 [R1+0x1130], R122 ;  /* 0x0011307a01007387 */ /* 0x0003e80000100a00 */
[----:B------:R2:W-:Y:S04]  /*16f10*/  LDGSTS.E [R197+0x15000], [R224.64], P3 ;  /* 0x15000000e0c57fae */ /* 0x0005e8000992184c */
[----:B------:R1:W-:Y:S04]  /*16f20*/  LDGSTS.E [R197+0x16000], [R240.64], P3 ;  /* 0x16000000f0c57fae */ /* 0x0003e8000992184c */
[----:B-1----:R-:W5:Y:S04]  /*16f30*/  LDL.LU.64 R122, [R1+0x48] ;  /* 0x00004800017a7983 */ /* 0x002f680000300a00 */
[----:B------:R-:W-:Y:S04]  /*16f40*/  STL.64 [R1+0x1138], R138 ;  /* 0x0011388a01007387 */ /* 0x000fe80000100a00 */
[----:B------:R-:W-:Y:S04]  /*16f50*/  STL.64 [R1+0x1140], R154 ;  /* 0x0011409a01007387 */ /* 0x000fe80000100a00 */
[----:B------:R-:W-:Y:S04]  /*16f60*/  STL.64 [R1+0x1148], R170 ;  /* 0x001148aa01007387 */ /* 0x000fe80000100a00 */
[----:B------:R-:W-:Y:S04]  /*16f70*/  STL.64 [R1+0x1150], R186 ;  /* 0x001150ba01007387 */ /* 0x000fe80000100a00 */
[----:B------:R-:W-:Y:S04]  /*16f80*/  STL.64 [R1+0x1158], R208 ;  /* 0x001158d001007387 */ /* 0x000fe80000100a00 */
[----:B------:R-:W-:Y:S04]  /*16f90*/  STL.64 [R1+0x1160], R224 ;  /* 0x001160e001007387 */ /* 0x000fe80000100a00 */
[----:B------:R1:W-:Y:S04]  /*16fa0*/  STL.64 [R1+0x1168], R240 ;  /* 0x001168f001007387 */ /* 0x0003e80000100a00 */
[----:B------:R1:W-:Y:S04]  /*16fb0*/  LDGSTS.E [R197+0x17000], [R140.64], P3 ;  /* 0x170000008cc57fae */ /* 0x0003e8000992184c */
[----:B------:R1:W-:Y:S04]  /*16fc0*/  LDGSTS.E [R197+0x18000], [R124.64], P3 ;  /* 0x180000007cc57fae */ /* 0x0003e8000992184c */
[----:B-1----:R-:W5:Y:S04]  /*16fd0*/  LDL.LU.64 R240, [R1+0x88] ;  /* 0x0000880001f07983 */ /* 0x002f680000300a00 */
[----:B------:R-:W5:Y:S04]  /*16fe0*/  LDL.LU.64 R140, [R1+0x1490] ;  /* 0x00149000018c7983 */ /* 0x000f680000300a00 */
[----:B------:R-:W5:Y:S04]  /*16ff0*/  LDL.LU.64 R124, [R1+0x1488] ;  /* 0x00148800017c7983 */ /* 0x000f680000300a00 */
[----:B------:R1:W-:Y:S04]  /*17000*/  LDGSTS.E [R197+0x19000], [R108.64], P3 ;  /* 0x190000006cc57fae */ /* 0x0003e8000992184c */
        /* <DEDUP_REMOVED lines=12> */
[----:B-1----:R-:W5:Y:S01]  /*170d0*/  LDL.LU.64 R12, [R1+0x1450] ;  /* 0x00145000010c7983 */ /* 0x002f620000300a00 */
[----:B------:R-:W-:-:S03]  /*170e0*/  LOP3.LUT R195, R197, 0x10, RZ, 0x3c, !PT ;  /* 0x00000010c5c37812 */ /* 0x000fc600078e3cff */
[----:B------:R-:W-:Y:S04]  /*170f0*/  STL.64 [R1+0x1280], R196 ;  /* 0x001280c401007387 */ /* 0x000fe80000100a00 */
[----:B---3--:R1:W-:Y:S04]  /*17100*/  LDGSTS.E [R195+0x200], [R90.64], P3 ;  /* 0x002000005ac37fae */ /* 0x0083e8000992184c */
[----:B--2---:R2:W-:Y:S04]  /*17110*/  LDGSTS.E [R195+0x1200], [R74.64], P3 ;  /* 0x012000004ac37fae */ /* 0x0045e8000992184c */
[----:B----4-:R3:W-:Y:S04]  /*17120*/  LDGSTS.E [R195+0x2200], [R58.64], P3 ;  /* 0x022000003ac37fae */ /* 0x0107e8000992184c */
[----:B------:R4:W-:Y:S04]  /*17130*/  LDGSTS.E [R195+0x3200], [R42.64], P3 ;  /* 0x032000002ac37fae */ /* 0x0009e8000992184c */
[----:B-----5:R5:W-:Y:S04]  /*17140*/  LDGSTS.E [R195+0x4200], [R26.64], P3 ;  /* 0x042000001ac37fae */ /* 0x020be8000992184c */
[----:B------:R2:W-:Y:S04]  /*17150*/  LDGSTS.E [R195+0x5200], [R240.64], P3 ;  /* 0x05200000f0c37fae */ /* 0x0005e8000992184c */
[----:B------:R-:W-:Y:S04]  /*17160*/  STL.64 [R1+0x1170], R240 ;  /* 0x001170f001007387 */ /* 0x000fe80000100a00 */
[----:B------:R2:W-:Y:S04]  /*17170*/  LDGSTS.E [R195+0x6200], [R122.64], P3 ;  /* 0x062000007ac37fae */ /* 0x0005e8000992184c */
[----:B------:R-:W-:Y:S04]  /*17180*/  STL.64 [R1+0x1178], R122 ;  /* 0x0011787a01007387 */ /* 0x000fe80000100a00 */
[----:B------:R1:W-:Y:S04]  /*17190*/  LDGSTS.E [R195+0x7200], [R10.64], P3 ;  /* 0x072000000ac37fae */ /* 0x0003e8000992184c */
[----:B---3--:R-:W3:Y:S04]  /*171a0*/  LDL.64 R58, [R1+0x1c0] ;  /* 0x0001c000013a7983 */ /* 0x008ee80000100a00 */
[----:B----4-:R-:W4:Y:S04]  /*171b0*/  LDL.64 R42, [R1+0x180] ;  /* 0x00018000012a7983 */ /* 0x010f280000100a00 */
[----:B-----5:R-:W5:Y:S04]  /*171c0*/  LDL.64 R26, [R1+0x140] ;  /* 0x00014000011a7983 */ /* 0x020f680000100a00 */
[----:B-1----:R-:W2:Y:S04]  /*171d0*/  LDL.64 R10, [R1] ;  /* 0x00000000010a7983 */ /* 0x002ea80000100a00 */
[----:B------:R-:W2:Y:S04]  /*171e0*/  LDL.LU.64 R224, [R1+0x80] ;  /* 0x0000800001e07983 */ /* 0x000ea80000300a00 */
[----:B------:R-:W2:Y:S04]  /*171f0*/  LDL.LU.64 R106, [R1+0x40] ;  /* 0x00004000016a7983 */ /* 0x000ea80000300a00 */
[----:B------:R1:W-:Y:S04]  /*17200*/  LDGSTS.E [R195+0x8200], [R12.64], P3 ;  /* 0x082000000cc37fae */ /* 0x0003e8000992184c */
[----:B------:R-:W-:Y:S04]  /*17210*/  STL.64 [R1+0x1180], R12 ;  /* 0x0011800c01007387 */ /* 0x000fe80000100a00 */
[----:B------:R1:W-:Y:S04]  /*17220*/  LDGSTS.E [R195+0x9200], [R28.64], P3 ;  /* 0x092000001cc37fae */ /* 0x0003e8000992184c */
[----:B------:R-:W-:Y:S04]  /*17230*/  STL.64 [R1+0x1188], R28 ;  /* 0x0011881c01007387 */ /* 0x000fe80000100a00 */
[----:B------:R1:W-:Y:S04]  /*17240*/  LDGSTS.E [R195+0xa200], [R44.64], P3 ;  /* 0x0a2000002cc37fae */ /* 0x0003e8000992184c */
[----:B------:R-:W-:Y:S04]  /*17250*/  STL.64 [R1+0x1190], R44 ;  /* 0x0011902c01007387 */ /* 0x000fe80000100a00 */
[----:B------:R1:W-:Y:S04]  /*17260*/  LDGSTS.E [R195+0xb200], [R60.64], P3 ;  /* 0x0b2000003cc37fae */ /* 0x0003e8000992184c */
[----:B------:R-:W-:Y:S04]  /*17270*/  STL.64 [R1+0x1198], R60 ;  /* 0x0011983c01007387 */ /* 0x000fe80000100a00 */
[----:B------:R1:W-:Y:S04]  /*17280*/  LDGSTS.E [R195+0xc200], [R76.64], P3 ;  /* 0x0c2000004cc37fae */ /* 0x0003e8000992184c */
[----:B------:R1:W-:Y:S04]  /*17290*/  STL.64 [R1+0x11a0], R76 ;  /* 0x0011a04c01007387 */ /* 0x0003e80000100a00 */
[----:B------:R2:W-:Y:S04]  /*172a0*/  LDGSTS.E [R195+0xd200], [R92.64], P3 ;  /* 0x0d2000005cc37fae */ /* 0x0005e8000992184c */
[----:B------:R2:W-:Y:S04]  /*172b0*/  LDGSTS.E [R195+0xe200], [R108.64], P3 ;  /* 0x0e2000006cc37fae */ /* 0x0005e8000992184c */
[----:B-1----:R-:W2:Y:S04]  /*172c0*/  LDL.LU.64 R76, [R1+0xc0] ;  /* 0x0000c000014c7983 */ /* 0x002ea80000300a00 */
[----:B------:R-:W-:Y:S04]  /*172d0*/  STL.64 [R1+0x11a8], R92 ;  /* 0x0011a85c01007387 */ /* 0x000fe80000100a00 */
        /* <DEDUP_REMOVED lines=19> */
[----:B------:R1:W-:Y:S04]  /*17410*/  LDGSTS.E [R195+0x18200], [R126.64], P3 ;  /* 0x182000007ec37fae */ /* 0x0003e8000992184c */
[----:B------:R1:W-:Y:S04]  /*17420*/  LDGSTS.E [R195+0x19200], [R110.64], P3 ;  /* 0x192000006ec37fae */ /* 0x0003e8000992184c */
[----:B-1----:R-:W2:Y:S04]  /*17430*/  LDL.LU.64 R142, [R1+0x1448] ;  /* 0x00144800018e7983 */ /* 0x002ea80000300a00 */
[----:B------:R-:W2:Y:S04]  /*17440*/  LDL.LU.64 R126, [R1+0x1440] ;  /* 0x00144000017e7983 */ /* 0x000ea80000300a00 */
[----:B------:R-:W2:Y:S04]  /*17450*/  LDL.LU.64 R110, [R1+0x1438] ;  /* 0x00143800016e7983 */ /* 0x000ea80000300a00 */
        /* <DEDUP_REMOVED lines=12> */
[----:B------:R-:W1:Y:S02]  /*17520*/  S2R R194, SR_TID.X ;  /* 0x0000000000c27919 */ /* 0x000e640000002100 */
[----:B-1----:R-:W-:-:S05]  /*17530*/  LOP3.LUT R194, R194, 0x7f, RZ, 0xc0, !PT ;  /* 0x0000007fc2c27812 */ /* 0x002fca00078ec0ff */
[----:B------:R-:W-:-:S05]  /*17540*/  IMAD.SHL.U32 R194, R194, 0x4, RZ ;  /* 0x00000004c2c27824 */ /* 0x000fca00078e00ff */
[----:B------:R-:W-:-:S05]  /*17550*/  LOP3.LUT R194, R194, 0x20, RZ, 0x3c, !PT ;  /* 0x00000020c2c27812 */ /* 0x000fca00078e3cff */
[----:B---3--:R1:W-:Y:S04]  /*17560*/  LDGSTS.E [R194+0x400], [R58.64], P3 ;  /* 0x004000003ac27fae */ /* 0x0083e8000992184c */
[----:B----4-:R1:W-:Y:S04]  /*17570*/  LDGSTS.E [R194+0x1400], [R42.64], P3 ;  /* 0x014000002ac27fae */ /* 0x0103e8000992184c */
[----:B-----5:R3:W-:Y:S04]  /*17580*/  LDGSTS.E [R194+0x2400], [R26.64], P3 ;  /* 0x024000001ac27fae */ /* 0x0207e8000992184c */
[----:B--2---:R-:W-:Y:S04]  /*17590*/  STL.64 [R1+0x11f8], R172 ;  /* 0x0011f8ac01007387 */ /* 0x004fe80000100a00 */
[----:B------:R-:W-:Y:S04]  /*175a0*/  STL.64 [R1+0x1200], R76 ;  /* 0x0012004c01007387 */ /* 0x000fe80000100a00 */
[----:B------:R-:W-:Y:S04]  /*175b0*/  STL.64 [R1+0x1208], R224 ;  /* 0x001208e001007387 */ /* 0x000fe80000100a00 */
[----:B------:R1:W-:Y:S04]  /*175c0*/  LDGSTS.E [R194+0x3400], [R172.64], P3 ;  /* 0x03400000acc27fae */ /* 0x0003e8000992184c */
[----:B------:R-:W-:Y:S04]  /*175d0*/  STL.64 [R1+0x1210], R106 ;  /* 0x0012106a01007387 */ /* 0x000fe80000100a00 */
[----:B------:R2:W-:Y:S04]  /*175e0*/  LDGSTS.E [R194+0x4400], [R76.64], P3 ;  /* 0x044000004cc27fae */ /* 0x0005e8000992184c */
[----:B------:R-:W4:Y:S04]  /*175f0*/  LDL.LU.64 R138, [R1+0x138] ;  /* 0x00013800018a7983 */ /* 0x000f280000300a00 */
[----:B------:R1:W-:Y:S04]  /*17600*/  LDGSTS.E [R194+0x5400], [R224.64], P3 ;  /* 0x05400000e0c27fae */ /* 0x0003e8000992184c */
[----:B------:R-:W5:Y:S04]  /*17610*/  LDL.LU.64 R156, [R1+0xf8] ;  /* 0x0000f800019c7983 */ /* 0x000f680000300a00 */
[----:B------:R1:W-:Y:S04]  /*17620*/  LDGSTS.E [R194+0x6400], [R106.64], P3 ;  /* 0x064000006ac27fae */ /* 0x0003e8000992184c */
[----:B------:R-:W4:Y:S04]  /*17630*/  LDL.LU.64 R60, [R1+0xb8] ;  /* 0x0000b800013c7983 */ /* 0x000f280000300a00 */
[----:B------:R1:W-:Y:S04]  /*17640*/  LDGSTS.E [R194+0x7400], [R10.64], P3 ;  /* 0x074000000ac27fae */ /* 0x0003e8000992184c */
[----:B------:R-:W4:Y:S04]  /*17650*/  LDL.LU.64 R208, [R1+0x78] ;  /* 0x0000780001d07983 */ /* 0x000f280000300a00 */
[----:B------:R-:W4:Y:S04]  /*17660*/  LDL.LU.64 R90, [R1+0x38] ;  /* 0x00003800015a7983 */ /* 0x000f280000300a00 */
        /* <DEDUP_REMOVED lines=10> */
[----:B-1----:R-:W4:Y:S04]  /*17710*/  LDL.LU.64 R62, [R1+0x178] ;  /* 0x00017800013e7983 */ /* 0x002f280000300a00 */
        /* <DEDUP_REMOVED lines=18> */
[----:B------:R1:W-:Y:S04]  /*17840*/  STL.64 [R1+0x1288], R212 ;  /* 0x001288d401007387 */ /* 0x0003e80000100a00 */
[----:B------:R1:W-:Y:S04]  /*17850*/  LDGSTS.E [R194+0x17400], [R128.64], P3 ;  /* 0x1740000080c27fae */ /* 0x0003e8000992184c */
[----:B------:R2:W-:Y:S04]  /*17860*/  LDGSTS.E [R194+0x18400], [R112.64], P3 ;  /* 0x1840000070c27fae */ /* 0x0005e8000992184c */
[----:B------:R3:W-:Y:S04]  /*17870*/  LDGSTS.E [R194+0x19400], [R96.64], P3 ;  /* 0x1940000060c27fae */ /* 0x0007e8000992184c */
[----:B-1----:R-:W5:Y:S04]  /*17880*/  LDL.LU.64 R128, [R1+0x1400] ;  /* 0x0014000001807983 */ /* 0x002f680000300a00 */
[----:B--2---:R-:W2:Y:S04]  /*17890*/  LDL.LU.64 R112, [R1+0x13f8] ;  /* 0x0013f80001707983 */ /* 0x004ea80000300a00 */
[----:B---3--:R-:W3:Y:S04]  /*178a0*/  LDL.LU.64 R96, [R1+0x13f0] ;  /* 0x0013f00001607983 */ /* 0x008ee80000300a00 */
        /* <DEDUP_REMOVED lines=12> */
[----:B------:R-:W1:Y:S04]  /*17970*/  S2R R195, SR_TID.X ;  /* 0x0000000000c37919 */ /* 0x000e680000002100 */
[----:B------:R-:W3:Y:S04]  /*17980*/  LDL.64 R26, [R1+0xf0] ;  /* 0x0000f000011a7983 */ /* 0x000ee80000100a00 */
[----:B------:R-:W3:Y:S04]  /*17990*/  LDL.LU.64 R142, [R1+0x1b0] ;  /* 0x0001b000018e7983 */ /* 0x000ee80000300a00 */
[----:B------:R-:W3:Y:S04]  /*179a0*/  LDL.LU.64 R46, [R1+0x170] ;  /* 0x00017000012e7983 */ /* 0x000ee80000300a00 */
[----:B------:R-:W3:Y:S04]  /*179b0*/  LDL.LU.64 R76, [R1+0x130] ;  /* 0x00013000014c7983 */ /* 0x000ee80000300a00 */
[----:B------:R-:W3:Y:S01]  /*179c0*/  LDL.LU.64 R44, [R1+0xb0] ;  /* 0x0000b000012c7983 */ /* 0x000ee20000300a00 */
[----:B-1----:R-:W-:-:S03]  /*179d0*/  LOP3.LUT R195, R195, 0x7f, RZ, 0xc0, !PT ;  /* 0x0000007fc3c37812 */ /* 0x002fc600078ec0ff */
[----:B------:R-:W3:Y:S02]  /*179e0*/  LDL.LU.64 R186, [R1+0x70] ;  /* 0x0000700001ba7983 */ /* 0x000ee40000300a00 */
[----:B------:R-:W-:Y:S02]  /*179f0*/  IMAD.SHL.U32 R194, R195, 0x4, RZ ;  /* 0x00000004c3c27824 */ /* 0x000fe400078e00ff */
[----:B------:R-:W3:Y:S03]  /*17a00*/  LDL.LU.64 R74, [R1+0x30] ;  /* 0x00003000014a7983 */ /* 0x000ee60000300a00 */
[----:B------:R-:W-:-:S05]  /*17a10*/  LOP3.LUT R194, R194, 0x30, RZ, 0x3c, !PT ;  /* 0x00000030c2c27812 */ /* 0x000fca00078e3cff */
[----:B----4-:R1:W-:Y:S04]  /*17a20*/  LDGSTS.E [R194+0x600], [R158.64], P3 ;  /* 0x006000009ec27fae */ /* 0x0103e8000992184c */
[----:B------:R1:W-:Y:S04]  /*17a30*/  LDGSTS.E [R194+0x1600], [R62.64], P3 ;  /* 0x016000003ec27fae */ /* 0x0003e8000992184c */
[----:B------:R1:W-:Y:S04]  /*17a40*/  LDGSTS.E [R194+0x2600], [R138.64], P3 ;  /* 0x026000008ac27fae */ /* 0x0003e8000992184c */
[----:B-----5:R1:W-:Y:S04]  /*17a50*/  LDGSTS.E [R194+0x3600], [R156.64], P3 ;  /* 0x036000009cc27fae */ /* 0x0203e8000992184c */
[----:B------:R1:W-:Y:S04]  /*17a60*/  LDGSTS.E [R194+0x4600], [R60.64], P3 ;  /* 0x046000003cc27fae */ /* 0x0003e8000992184c */
[----:B------:R1:W-:Y:S04]  /*17a70*/  LDGSTS.E [R194+0x5600], [R208.64], P3 ;  /* 0x05600000d0c27fae */ /* 0x0003e8000992184c */
[----:B------:R1:W-:Y:S04]  /*17a80*/  LDGSTS.E [R194+0x6600], [R90.64], P3 ;  /* 0x066000005ac27fae */ /* 0x0003e8000992184c */
[----:B--2---:R1:W-:Y:S04]  /*17a90*/  LDGSTS.E [R194+0x7600], [R250.64], P3 ;  /* 0x07600000fac27fae */ /* 0x0043e8000992184c */
[----:B------:R1:W-:Y:S04]  /*17aa0*/  LDGSTS.E [R194+0x8600], [R16.64], P3 ;  /* 0x0860000010c27fae */ /* 0x0003e8000992184c */
[----:B------:R1:W-:Y:S04]  /*17ab0*/  LDGSTS.E [R194+0x9600], [R32.64], P3 ;  /* 0x0960000020c27fae */ /* 0x0003e8000992184c */
[----:B------:R1:W-:Y:S04]  /*17ac0*/  LDGSTS.E [R194+0xa600], [R48.64], P3 ;  /* 0x0a60000030c27fae */ /* 0x0003e8000992184c */
[----:B------:R1:W-:Y:S04]  /*17ad0*/  LDGSTS.E [R194+0xb600], [R64.64], P3 ;  /* 0x0b60000040c27fae */ /* 0x0003e8000992184c */
[----:B------:R1:W-:Y:S04]  /*17ae0*/  LDGSTS.E [R194+0xc600], [R80.64], P3 ;  /* 0x0c60000050c27fae */ /* 0x0003e8000992184c */
[----:B---3--:R1:W-:Y:S04]  /*17af0*/  LDGSTS.E [R194+0xd600], [R96.64], P3 ;  /* 0x0d60000060c27fae */ /* 0x0083e8000992184c */
[----:B------:R1:W-:Y:S04]  /*17b00*/  LDGSTS.E [R194+0xe600], [R112.64], P3 ;  /* 0x0e60000070c27fae */ /* 0x0003e8000992184c */
        /* <DEDUP_REMOVED lines=11> */
[----:B--2---:R-:W2:Y:S04]  /*17bc0*/  LDL.LU.64 R130, [R1+0x13b8] ;  /* 0x0013b80001827983 */ /* 0x004ea80000300a00 */
[----:B---3--:R-:W3:Y:S04]  /*17bd0*/  LDL.LU.64 R114, [R1+0x13b0] ;  /* 0x0013b00001727983 */ /* 0x008ee80000300a00 */
[----:B----4-:R-:W4:Y:S04]  /*17be0*/  LDL.LU.64 R98, [R1+0x13a8] ;  /* 0x0013a80001627983 */ /* 0x010f280000300a00 */
[----:B------:R5:W-:Y:S04]  /*17bf0*/  LDGSTS.E [R194+0x1a600], [R82.64], P3 ;  /* 0x1a60000052c27fae */ /* 0x000be8000992184c */
[----:B------:R1:W-:Y:S04]  /*17c00*/  LDGSTS.E [R194+0x1b600], [R66.64], P3 ;  /* 0x1b60000042c27fae */ /* 0x0003e8000992184c */
[----:B------:R1:W-:Y:S04]  /*17c10*/  LDGSTS.E [R194+0x1c600], [R50.64], P3 ;  /* 0x1c60000032c27fae */ /* 0x0003e8000992184c */
[----:B-----5:R-:W5:Y:S04]  /*17c20*/  LDL.LU.64 R82, [R1+0x13a0] ;  /* 0x0013a00001527983 */ /* 0x020f680000300a00 */
[----:B-1----:R-:W2:Y:S04]  /*17c30*/  LDL.LU.64 R66, [R1+0x1398] ;  /* 0x0013980001427983 */ /* 0x002ea80000300a00 */
        /* <DEDUP_REMOVED lines=8> */
[----:B------:R-:W3:Y:S04]  /*17cc0*/  LDL.LU.64 R10, [R1+0xe8] ;  /* 0x0000e800010a7983 */ /* 0x000ee80000300a00 */
        /* <DEDUP_REMOVED lines=9> */
[----:B------:R1:W-:Y:S04]  /*17d60*/  LDGSTS.E [R194+0x800], [R142.64], P3 ;  /* 0x008000008ec27fae */ /* 0x0003e8000992184c */
[----:B------:R1:W-:Y:S04]  /*17d70*/  LDGSTS.E [R194+0x1800], [R46.64], P3 ;  /* 0x018000002ec27fae */ /* 0x0003e8000992184c */
[----:B------:R1:W-:Y:S04]  /*17d80*/  LDGSTS.E [R194+0x2800], [R76.64], P3 ;  /* 0x028000004cc27fae */ /* 0x0003e8000992184c */
[----:B------:R1:W-:Y:S04]  /*17d90*/  LDGSTS.E [R194+0x3800], [R26.64], P3 ;  /* 0x038000001ac27fae */ /* 0x0003e8000992184c */
        /* <DEDUP_REMOVED lines=8> */
[----:B-----5:R1:W-:Y:S04]  /*17e20*/  LDGSTS.E [R194+0xc800], [R82.64], P3 ;  /* 0x0c80000052c27fae */ /* 0x0203e8000992184c */
[----:B----4-:R1:W-:Y:S04]  /*17e30*/  LDGSTS.E [R194+0xd800], [R98.64], P3 ;  /* 0x0d80000062c27fae */ /* 0x0103e8000992184c */
        /* <DEDUP_REMOVED lines=31> */
[----:B------:R1:W-:Y:S04]  /*18030*/  LDGSTS.E [R194+0xa00], [R126.64], P3 ;  /* 0x00a000007ec27fae */ /* 0x0003e8000992184c */
[----:B------:R1:W-:Y:S04]  /*18040*/  LDGSTS.E [R194+0x1a00], [R240.64], P3 ;  /* 0x01a00000f0c27fae */ /* 0x0003e8000992184c */
[----:B------:R1:W-:Y:S04]  /*18050*/  LDGSTS.E [R194+0x2a00], [R172.64], P3 ;  /* 0x02a00000acc27fae */ /* 0x0003e8000992184c */
[----:B------:R1:W-:Y:S04]  /*18060*/  LDGSTS.E [R194+0x3a00], [R10.64], P3 ;  /* 0x03a000000ac27fae */ /* 0x0003e8000992184c */
[----:B------:R1:W-:Y:S04]  /*18070*/  LDGSTS.E [R194+0x4a00], [R28.64], P3 ;  /* 0x04a000001cc27fae */ /* 0x0003e8000992184c */
[----:B------:R1:W-:Y:S01]  /*18080*/  LDGSTS.E [R194+0x5a00], [R170.64], P3 ;  /* 0x05a00000aac27fae */ /* 0x0003e2000992184c */
[----:B------:R-:W-:-:S03]  /*18090*/  SEL R199, R199, RZ, P1 ;  /* 0x000000ffc7c77207 */ /* 0x000fc60000800000 */
[----:B------:R1:W-:Y:S01]  /*180a0*/  LDGSTS.E [R194+0x6a00], [R58.64], P3 ;  /* 0x06a000003ac27fae */ /* 0x0003e2000992184c */
[----:B------:R-:W-:Y:S02]  /*180b0*/  ISETP.NE.U32.AND P5, PT, R199, RZ, PT ;  /* 0x000000ffc700720c */ /* 0x000fe40003fa5070 */
[C---:B------:R-:W-:Y:S02]  /*180c0*/  LOP3.LUT R199, R197.reuse, 0x40, RZ, 0x3c, !PT ;  /* 0x00000040c5c77812 */ /* 0x040fe400078e3cff */
[----:B------:R-:W-:Y:S02]  /*180d0*/  LOP3.LUT R199, R197, 0x70, RZ, 0x3c, !PT ;  /* 0x00000070c5c77812 */ /* 0x000fe400078e3cff */
[----:B------:R-:W3:Y:S04]  /*180e0*/  LDL.64 R196, [R1+0x60] ;  /* 0x0000600001c47983 */ /* 0x000ee80000100a00 */
[----:B------:R-:W3:Y:S04]  /*180f0*/  LDL.LU.64 R108, [R1+0x1a0] ;  /* 0x0001a000016c7983 */ /* 0x000ee80000300a00 */
[----:B------:R-:W3:Y:S04]  /*18100*/  LDL.LU.64 R30, [R1+0x160] ;  /* 0x00016000011e7983 */ /* 0x000ee80000300a00 */
[----:B------:R-:W3:Y:S04]  /*18110*/  LDL.LU.64 R242, [R1+0x120] ;  /* 0x0001200001f27983 */ /* 0x000ee80000300a00 */
[----:B------:R-:W3:Y:S04]  /*18120*/  LDL.LU.64 R140, [R1+0xe0] ;  /* 0x0000e000018c7983 */ /* 0x000ee80000300a00 */
[----:B------:R-:W3:Y:S04]  /*18130*/  LDL.LU.64 R12, [R1+0xa0] ;  /* 0x0000a000010c7983 */ /* 0x000ee80000300a00 */
[----:B------:R-:W3:Y:S04]  /*18140*/  LDL.LU.64 R42, [R1+0x20] ;  /* 0x00002000012a7983 */ /* 0x000ee80000300a00 */
        /* <DEDUP_REMOVED lines=34> */
[----:B-1----:R-:W2:Y:S01]  /*18370*/  LDL.LU.64 R6, [R1+0x12e0] ;  /* 0x0012e00001067983 */ /* 0x002ea20000300a00 */
[----:B------:R-:W-:-:S03]  /*18380*/  IMAD.SHL.U32 R195, R195, 0x4, RZ ;  /* 0x00000004c3c37824 */ /* 0x000fc600078e00ff */
[----:B------:R-:W3:Y:S02]  /*18390*/  LDL.LU.64 R154, [R1+0x58] ;  /* 0x00005800019a7983 */ /* 0x000ee40000300a00 */
[----:B------:R-:W-:Y:S02]  /*183a0*/  LOP3.LUT R195, R195, 0x60, RZ, 0x3c, !PT ;  /* 0x00000060c3c37812 */ /* 0x000fe400078e3cff */
[----:B------:R-:W3:Y:S04]  /*183b0*/  LDL.LU.64 R26, [R1+0x18] ;  /* 0x00001800011a7983 */ /* 0x000ee80000300a00 */
[----:B------:R1:W-:Y:S04]  /*183c0*/  LDGSTS.E [R195+0xc00], [R108.64], P3 ;  /* 0x00c000006cc37fae */ /* 0x0003e8000992184c */
[----:B------:R1:W-:Y:S04]  /*183d0*/  LDGSTS.E [R195+0x1c00], [R30.64], P3 ;  /* 0x01c000001ec37fae */ /* 0x0003e8000992184c */
[----:B------:R1:W-:Y:S04]  /*183e0*/  LDGSTS.E [R195+0x2c00], [R242.64], P3 ;  /* 0x02c00000f2c37fae */ /* 0x0003e8000992184c */
[----:B------:R1:W-:Y:S04]  /*183f0*/  LDGSTS.E [R195+0x3c00], [R140.64], P3 ;  /* 0x03c000008cc37fae */ /* 0x0003e8000992184c */
[----:B------:R1:W-:Y:S04]  /*18400*/  LDGSTS.E [R195+0x4c00], [R12.64], P3 ;  /* 0x04c000000cc37fae */ /* 0x0003e8000992184c */
[----:B------:R1:W-:Y:S04]  /*18410*/  LDGSTS.E [R195+0x5c00], [R196.64], P3 ;  /* 0x05c00000c4c37fae */ /* 0x0003e8000992184c */
[----:B------:R1:W-:Y:S04]  /*18420*/  LDGSTS.E [R195+0x6c00], [R42.64], P3 ;  /* 0x06c000002ac37fae */ /* 0x0003e8000992184c */
        /* <DEDUP_REMOVED lines=23> */
[----:B---3--:R-:W3:Y:S04]  /*185a0*/  LDL.LU.64 R152, [R1+0x12d8] ;  /* 0x0012d80001987983 */ /* 0x008ee80000300a00 */
[----:B----4-:R-:W4:Y:S04]  /*185b0*/  LDL.LU.64 R136, [R1+0x12d0] ;  /* 0x0012d00001887983 */ /* 0x010f280000300a00 */
[----:B-----5:R-:W5:Y:S04]  /*185c0*/  LDL.LU.64 R120, [R1+0x12c8] ;  /* 0x0012c80001787983 */ /* 0x020f680000300a00 */
[----:B------:R1:W-:Y:S04]  /*185d0*/  LDGSTS.E [R195+0x19c00], [R104.64], P3 ;  /* 0x19c0000068c37fae */ /* 0x0003e8000992184c */
[----:B------:R2:W-:Y:S04]  /*185e0*/  LDGSTS.E [R195+0x1ac00], [R88.64], P3 ;  /* 0x1ac0000058c37fae */ /* 0x0005e8000992184c */
[----:B------:R2:W-:Y:S04]  /*185f0*/  LDGSTS.E [R195+0x1bc00], [R72.64], P3 ;  /* 0x1bc0000048c37fae */ /* 0x0005e8000992184c */
[----:B-1----:R-:W3:Y:S04]  /*18600*/  LDL.LU.64 R104, [R1+0x12c0] ;  /* 0x0012c00001687983 */ /* 0x002ee80000300a00 */
[----:B--2---:R-:W2:Y:S04]  /*18610*/  LDL.LU.64 R88, [R1+0x12b8] ;  /* 0x0012b80001587983 */ /* 0x004ea80000300a00 */
        /* <DEDUP_REMOVED lines=11> */
[----:B------:R-:W3:Y:S04]  /*186d0*/  LDL.64 R212, [R1+0x1e8] ;  /* 0x0001e80001d47983 */ /* 0x000ee80000100a00 */
[----:B------:R-:W3:Y:S04]  /*186e0*/  LDL.64 R196, [R1+0x228] ;  /* 0x0002280001c47983 */ /* 0x000ee80000100a00 */
[----:B------:R-:W3:Y:S04]  /*186f0*/  LDL.64 R194, [R1+0x268] ;  /* 0x0002680001c27983 */ /* 0x000ee80000100a00 */
[----:B------:R-:W3:Y:S04]  /*18700*/  LDL.64 R190, [R1+0x2a8] ;  /* 0x0002a80001be7983 */ /* 0x000ee80000100a00 */
[----:B------:R-:W3:Y:S04]  /*18710*/  LDL.64 R106, [R1+0x2e8] ;  /* 0x0002e800016a7983 */ /* 0x000ee80000100a00 */
[----:B------:R-:W3:Y:S04]  /*18720*/  LDL.64 R210, [R1+0x328] ;  /* 0x0003280001d27983 */ /* 0x000ee80000100a00 */
[----:B------:R-:W4:Y:S04]  /*18730*/  LDL.64 R188, [R1+0x368] ;  /* 0x0003680001bc7983 */ /* 0x000f280000100a00 */
[----:B------:R-:W4:Y:S04]  /*18740*/  LDL.64 R174, [R1+0x3a8] ;  /* 0x0003a80001ae7983 */ /* 0x000f280000100a00 */
[----:B------:R-:W4:Y:S04]  /*18750*/  LDL.64 R110, [R1+0x3e8] ;  /* 0x0003e800016e7983 */ /* 0x000f280000100a00 */
[----:B------:R-:W4:Y:S04]  /*18760*/  LDL.64 R94, [R1+0x428] ;  /* 0x00042800015e7983 */ /* 0x000f280000100a00 */
[----:B------:R-:W4:Y:S04]  /*18770*/  LDL.64 R78, [R1+0x988] ;  /* 0x00098800014e7983 */ /* 0x000f280000100a00 */
[----:B------:R-:W4:Y:S04]  /*18780*/  LDL.LU.64 R224, [R1+0x618] ;  /* 0x0006180001e07983 */ /* 0x000f280000300a00 */
        /* <DEDUP_REMOVED lines=12> */
[----:B-----5:R1:W-:Y:S04]  /*18850*/  LDGSTS.E [R199+0xee00], [R120.64], P3 ;  /* 0x0ee0000078c77fae */ /* 0x0203e8000992184c */
[----:B----4-:R1:W-:Y:S04]  /*18860*/  LDGSTS.E [R199+0xfe00], [R136.64], P3 ;  /* 0x0fe0000088c77fae */ /* 0x0103e8000992184c */
        /* <DEDUP_REMOVED lines=11> */
[----:B------:R1:W-:Y:S04]  /*18920*/  LDGSTS.E [R199+0x19e00], [R190.64], P3 ;  /* 0x19e00000bec77fae */ /* 0x0003e8000992184c */
[----:B----4-:R-:W4:Y:S04]  /*18930*/  LDL.LU.64 R194, [R1+0x1278] ;  /* 0x0012780001c27983 */ /* 0x010f280000300a00 */
[----:B------:R5:W-:Y:S04]  /*18940*/  LDGSTS.E [R199+0x1ae00], [R106.64], P3 ;  /* 0x1ae000006ac77fae */ /* 0x000be8000992184c */
[----:B------:R1:W-:Y:S04]  /*18950*/  LDGSTS.E [R199+0x1be00], [R210.64], P3 ;  /* 0x1be00000d2c77fae */ /* 0x0003e8000992184c */
[----:B------:R1:W-:Y:S04]  /*18960*/  LDGSTS.E [R199+0x1ce00], [R188.64], P3 ;  /* 0x1ce00000bcc77fae */ /* 0x0003e8000992184c */
[----:B-----5:R-:W5:Y:S04]  /*18970*/  LDL.LU.64 R106, [R1+0x608] ;  /* 0x00060800016a7983 */ /* 0x020f680000300a00 */
[----:B------:R1:W-:Y:S04]  /*18980*/  LDGSTS.E [R199+0x1de00], [R174.64], P3 ;  /* 0x1de00000aec77fae */ /* 0x0003e8000992184c */
[----:B-1----:R-:W2:Y:S04]  /*18990*/  LDL.LU.64 R188, [R1+0x5f8] ;  /* 0x0005f80001bc7983 */ /* 0x002ea80000300a00 */
[----:B------:R1:W-:Y:S04]  /*189a0*/  LDGSTS.E [R199+0x1ee00], [R110.64], P3 ;  /* 0x1ee000006ec77fae */ /* 0x0003e8000992184c */
[----:B------:R1:W-:Y:S04]  /*189b0*/  LDGSTS.E [R199+0x1fe00], [R94.64], P3 ;  /* 0x1fe000005ec77fae */ /* 0x0003e8000992184c */
[----:B------:R-:W1:Y:S04]  /*189c0*/  S2R R198, SR_TID.X ;  /* 0x0000000000c67919 */ /* 0x000e680000002100 */
[----:B-1----:R-:W3:Y:S01]  /*189d0*/  LDL.LU.64 R110, [R1+0x5e8] ;  /* 0x0005e800016e7983 */ /* 0x002ee20000300a00 */
[----:B------:R-:W-:-:S03]  /*189e0*/  IMAD.WIDE R94, R0, 0x4, R224 ;  /* 0x00000004005e7825 */ /* 0x000fc600078e02e0 */
[----:B------:R-:W0:Y:S04]  /*189f0*/  LDGDEPBAR ;  /* 0x00000000000079af */ /* 0x000e280000000000 */
[----:B------:R-:W3:Y:S04]  /*18a00*/  LDL.LU.64 R224, [R1+0x5d8] ;  /* 0x0005d80001e07983 */ /* 0x000ee80000300a00 */
[----:B------:R1:W-:Y:S04]  /*18a10*/  STL.64 [R1+0x978], R94 ;  /* 0x0009785e01007387 */ /* 0x0003e80000100a00 */
[----:B------:R-:W-:Y:S01]  /*18a20*/  BAR.SYNC.DEFER_BLOCKING 0x0 ;  /* 0x0000000000007b1d */ /* 0x000fe20000010000 */
[----:B------:R-:W-:-:S04]  /*18a30*/  SHF.R.U32.HI R198, RZ, 0x6, R198 ;  /* 0x00000006ffc67819 */ /* 0x000fc800000116c6 */
[----:B------:R-:W-:-:S04]  /*18a40*/  SGXT.U32 R198, R198, 0x1 ;  /* 0x00000001c6c6781a */ /* 0x000fc80000000000 */
[C---:B------:R-:W-:Y:S02]  /*18a50*/  LOP3.LUT R211, R198.reuse, 0x14, RZ, 0xfc, !PT ;  /* 0x00000014c6d37812 */ /* 0x040fe400078efcff */
[C---:B------:R-:W-:Y:S02]  /*18a60*/  LOP3.LUT R199, R198.reuse, 0x1c, RZ, 0xfc, !PT ;  /* 0x0000001cc6c77812 */ /* 0x040fe400078efcff */
[----:B------:R-:W-:Y:S02]  /*18a70*/  ISETP.GE.AND P3, PT, R211, UR8, PT ;  /* 0x00000008d3007c0c */ /* 0x000fe4000bf66270 */
[----:B------:R-:W-:Y:S01]  /*18a80*/  LOP3.LUT R210, R198, 0x18, RZ, 0xfc, !PT ;  /* 0x00000018c6d27812 */ /* 0x000fe200078efcff */
[----:B------:R-:W-:Y:S01]  /*18a90*/  @!PT LDS RZ, [RZ] ;  /* 0x00000000fffff984 */ /* 0x000fe20000000800 */
[----:B------:R-:W-:Y:S01]  /*18aa0*/  @!PT LDS RZ, [RZ] ;  /* 0x00000000fffff984 */ /* 0x000fe20000000800 */
[----:B------:R-:W-:Y:S01]  /*18ab0*/  @!PT LDS RZ, [RZ] ;  /* 0x00000000fffff984 */ /* 0x000fe20000000800 */
[----:B----4-:R4:W-:Y:S01]  /*18ac0*/  LDGSTS.E [R194+-0x78000], [R78.64], P4 ;  /* 0x880000004ec27fae */ /* 0x0109e2000a12184c */
[----:B-----5:R-:W-:-:S03]  /*18ad0*/  IMAD.WIDE R190, R0, 0x4, R106 ;  /* 0x0000000400be7825 */ /* 0x020fc600078e026a */
[----:B------:R-:W5:Y:S04]  /*18ae0*/  LDL.LU.64 R106, [R1+0x5c8] ;  /* 0x0005c800016a7983 */ /* 0x000f680000300a00 */
[----:B------:R-:W-:Y:S01]  /*18af0*/  STL.64 [R1+0x968], R190 ;  /* 0x000968be01007387 */ /* 0x000fe20000100a00 */
[----:B--2---:R-:W-:-:S03]  /*18b00*/  IMAD.WIDE R174, R0, 0x4, R188 ;  /* 0x0000000400ae7825 */ /* 0x004fc600078e02bc */
[----:B------:R-:W2:Y:S01]  /*18b10*/  LDL.LU.64 R188, [R1+0x5b8] ;  /* 0x0005b80001bc7983 */ /* 0x000ea20000300a00 */
[----:B----4-:R-:W-:Y:S02]  /*18b20*/  SEL R194, RZ, 0x4, P3 ;  /* 0x00000004ffc27807 */ /* 0x010fe40001800000 */
[----:B---3--:R-:W-:Y:S02]  /*18b30*/  IADD3 R78, R196, 0x100000, RZ ;  /* 0x00100000c44e7810 */ /* 0x008fe40007ffe0ff */
[----:B------:R-:W-:Y:S02]  /*18b40*/  ISETP.GE.AND P4, PT, R199, UR8, PT ;  /* 0x00000008c7007c0c */ /* 0x000fe4000bf86270 */
[----:B------:R-:W-:Y:S01]  /*18b50*/  ISETP.GE.AND P3, PT, R210, UR8, PT ;  /* 0x00000008d2007c0c */ /* 0x000fe2000bf66270 */
[----:B------:R1:W-:Y:S01]  /*18b60*/  LDGSTS.E [R78+-0x77c00], [R94.64], P0 ;  /* 0x884000005e4e7fae */ /* 0x0003e2000812184c */
[----:B------:R-:W-:Y:S02]  /*18b70*/  SEL R194, R194, RZ, P1 ;  /* 0x000000ffc2c27207 */ /* 0x000fe40000800000 */
[----:B------:R-:W-:-:S02]  /*18b80*/  SEL R79, RZ, 0x4, P4 ;  /* 0x00000004ff4f7807 */ /* 0x000fc40002000000 */
[----:B------:R-:W-:Y:S02]  /*18b90*/  SEL R199, RZ, 0x4, P3 ;  /* 0x00000004ffc77807 */ /* 0x000fe40001800000 */
[----:B------:R-:W-:Y:S02]  /*18ba0*/  ISETP.NE.U32.AND P3, PT, R194, RZ, PT ;  /* 0x000000ffc200720c */ /* 0x000fe40003f65070 */
[----:B------:R-:W-:Y:S02]  /*18bb0*/  SEL R194, R79, RZ, P1 ;  /* 0x000000ff4fc27207 */ /* 0x000fe40000800000 */
[----:B-1----:R-:W-:Y:S01]  /*18bc0*/  IADD3 R94, R196, 0x100000, RZ ;  /* 0x00100000c45e7810 */ /* 0x002fe20007ffe0ff */
[----:B------:R-:W-:Y:S01]  /*18bd0*/  IMAD.WIDE R110, R0, 0x4, R110 ;  /* 0x00000004006e7825 */ /* 0x000fe200078e026e */
[----:B------:R-:W-:Y:S01]  /*18be0*/  IADD3 R79, R196, 0x100000, RZ ;  /* 0x00100000c44f7810 */ /* 0x000fe20007ffe0ff */
[----:B------:R-:W-:Y:S04]  /*18bf0*/  STL.64 [R1+0x958], R174 ;  /* 0x000958ae01007387 */ /* 0x000fe80000100a00 */
[----:B------:R1:W-:Y:S04]  /*18c00*/  LDGSTS.E [R94+-0x77800], [R190.64], P2 ;  /* 0x88800000be5e7fae */ /* 0x0003e8000912184c */
[----:B------:R3:W-:Y:S04]  /*18c10*/  LDGSTS.E [R79+-0x77400], [R174.64], P6 ;  /* 0x88c00000ae4f7fae */ /* 0x0007e8000b12184c */
[----:B------:R4:W-:Y:S04]  /*18c20*/  LDGSTS.E [R78+-0x77000], [R110.64], P5 ;  /* 0x890000006e4e7fae */ /* 0x0009e8000a92184c */
[----:B-1----:R-:W2:Y:S04]  /*18c30*/  LDL.LU.64 R94, [R1+0x5a8] ;  /* 0x0005a800015e7983 */ /* 0x002ea80000300a00 */
[----:B------:R4:W-:Y:S02]  /*18c40*/  STL.64 [R1+0x950], R110 ;  /* 0x0009506e01007387 */ /* 0x0009e40000100a00 */
[----:B----4-:R-:W-:-:S02]  /*18c50*/  IMAD.WIDE R110, R0, 0x4, R224 ;  /* 0x00000004006e7825 */ /* 0x010fc400078e02e0 */
[----:B------:R-:W4:Y:S04]  /*18c60*/  LDL.LU.64 R224, [R1+0x598] ;  /* 0x0005980001e07983 */ /* 0x000f280000300a00 */
[----:B------:R1:W-:Y:S01]  /*18c70*/  STL.64 [R1+0x928], R110 ;  /* 0x0009286e01007387 */ /* 0x0003e20000100a00 */
[----:B------:R-:W-:Y:S02]  /*18c80*/  LOP3.LUT R210, R198, 0x20, RZ, 0xfc, !PT ;  /* 0x00000020c6d27812 */ /* 0x000fe400078efcff */
[----:B------:R-:W-:Y:S01]  /*18c90*/  SEL R199, R199, RZ, P1 ;  /* 0x000000ffc7c77207 */ /* 0x000fe20000800000 */
[----:B------:R1:W-:Y:S01]  /*18ca0*/  LDGSTS.E [R78+-0x76c00], [R110.64], P3 ;  /* 0x894000006e4e7fae */ /* 0x0003e2000992184c */
[----:B------:R-:W-:Y:S02]  /*18cb0*/  ISETP.GE.AND P4, PT, R210, UR8, PT ;  /* 0x00000008d2007c0c */ /* 0x000fe4000bf86270 */
[----:B------:R-:W-:-:S02]  /*18cc0*/  ISETP.NE.U32.AND P0, PT, R199, RZ, PT ;  /* 0x000000ffc700720c */ /* 0x000fc40003f05070 */
[----:B------:R-:W-:Y:S02]  /*18cd0*/  SEL R199, RZ, 0x4, P4 ;  /* 0x00000004ffc77807 */ /* 0x000fe40002000000 */
[----:B------:R-:W-:Y:S02]  /*18ce0*/  LOP3.LUT R210, R198, 0x24, RZ, 0xfc, !PT ;  /* 0x00000024c6d27812 */ /* 0x000fe400078efcff */
[----:B------:R-:W-:Y:S02]  /*18cf0*/  ISETP.NE.U32.AND P4, PT, R194, RZ, PT ;  /* 0x000000ffc200720c */ /* 0x000fe40003f85070 */
[----:B------:R-:W-:Y:S02]  /*18d00*/  SEL R194, R199, RZ, P1 ;  /* 0x000000ffc7c27207 */ /* 0x000fe40000800000 */
[----:B------:R-:W-:Y:S02]  /*18d10*/  ISETP.GE.AND P2, PT, R210, UR8, PT ;  /* 0x00000008d2007c0c */ /* 0x000fe4000bf46270 */
[----:B------:R-:W-:-:S02]  /*18d20*/  LOP3.LUT R210, R198, 0x2c, RZ, 0xfc, !PT ;  /* 0x0000002cc6d27812 */ /* 0x000fc400078efcff */
[----:B------:R-:W-:Y:S02]  /*18d30*/  ISETP.NE.U32.AND P6, PT, R194, RZ, PT ;  /* 0x000000ffc200720c */ /* 0x000fe40003fc5070 */
[----:B---3--:R-:W-:Y:S02]  /*18d40*/  LOP3.LUT R79, R198, 0x28, RZ, 0xfc, !PT ;  /* 0x00000028c64f7812 */ /* 0x008fe400078efcff */
[----:B------:R-:W-:Y:S02]  /*18d50*/  SEL R194, RZ, 0x4, P2 ;  /* 0x00000004ffc27807 */ /* 0x000fe40001000000 */
[----:B------:R-:W-:Y:S02]  /*18d60*/  ISETP.GE.AND P5, PT, R210, UR8, PT ;  /* 0x00000008d2007c0c */ /* 0x000fe4000bfa6270 */
[----:B------:R-:W-:Y:S02]  /*18d70*/  ISETP.GE.AND P2, PT, R79, UR8, PT ;  /* 0x000000084f007c0c */ /* 0x000fe4000bf46270 */
[----:B------:R-:W-:-:S02]  /*18d80*/  SEL R194, R194, RZ, P1 ;  /* 0x000000ffc2c27207 */ /* 0x000fc40000800000 */
[----:B------:R-:W-:Y:S02]  /*18d90*/  SEL R79, RZ, 0x4, P5 ;  /* 0x00000004ff4f7807 */ /* 0x000fe40002800000 */
[----:B-1----:R-:W-:Y:S02]  /*18da0*/  IADD3 R110, R196, 0x100000, RZ ;  /* 0x00100000c46e7810 */ /* 0x002fe40007ffe0ff */
[----:B------:R-:W-:Y:S02]  /*18db0*/  SEL R199, RZ, 0x4, P2 ;  /* 0x00000004ffc77807 */ /* 0x000fe40001000000 */
[----:B------:R-:W-:Y:S02]  /*18dc0*/  ISETP.NE.U32.AND P2, PT, R194, RZ, PT ;  /* 0x000000ffc200720c */ /* 0x000fe40003f45070 */
[----:B------:R-:W-:Y:S02]  /*18dd0*/  SEL R194, R79, RZ, P1 ;  /* 0x000000ff4fc27207 */ /* 0x000fe40000800000 */
[----:B------:R-:W-:Y:S01]  /*18de0*/  IADD3 R79, R196, 0x100000, RZ ;  /* 0x00100000c44f7810 */ /* 0x000fe20007ffe0ff */
[----:B-----5:R-:W-:-:S02]  /*18df0*/  IMAD.WIDE R190, R0, 0x4, R106 ;  /* 0x0000000400be7825 */ /* 0x020fc400078e026a */
[----:B------:R-:W3:Y:S04]  /*18e00*/  LDL.LU.64 R106, [R1+0x588] ;  /* 0x00058800016a7983 */ /* 0x000ee80000300a00 */
[----:B------:R-:W-:Y:S01]  /*18e10*/  STL.64 [R1+0x920], R190 ;  /* 0x000920be01007387 */ /* 0x000fe20000100a00 */
[----:B--2---:R-:W-:-:S03]  /*18e20*/  IMAD.WIDE R174, R0, 0x4, R188 ;  /* 0x0000000400ae7825 */ /* 0x004fc600078e02bc */
[----:B------:R-:W2:Y:S04]  /*18e30*/  LDL.LU.64 R188, [R1+0x578] ;  /* 0x0005780001bc7983 */ /* 0x000ea80000300a00 */
[----:B------:R-:W-:Y:S04]  /*18e40*/  STL.64 [R1+0x918], R174 ;  /* 0x000918ae01007387 */ /* 0x000fe80000100a00 */
[----:B------:R1:W-:Y:S04]  /*18e50*/  LDGSTS.E [R110+-0x76800], [R190.64], P0 ;  /* 0x89800000be6e7fae */ /* 0x0003e8000812184c */
[----:B------:R5:W-:Y:S04]  /*18e60*/  LDGSTS.E [R79+-0x76400], [R174.64], P4 ;  /* 0x89c00000ae4f7fae */ /* 0x000be8000a12184c */
[----:B-1----:R-:W2:Y:S01]  /*18e70*/  LDL.LU.64 R110, [R1+0x568] ;  /* 0x00056800016e7983 */ /* 0x002ea20000300a00 */
[----:B------:R-:W-:-:S05]  /*18e80*/  IMAD.WIDE R94, R0, 0x4, R94 ;  /* 0x00000004005e7825 */ /* 0x000fca00078e025e */
[----:B------:R4:W-:Y:S04]  /*18e90*/  STL.64 [R1+0x910], R94 ;  /* 0x0009105e01007387 */ /* 0x0009e80000100a00 */
[----:B------:R4:W-:Y:S02]  /*18ea0*/  LDGSTS.E [R78+-0x76000], [R94.64], P6 ;  /* 0x8a0000005e4e7fae */ /* 0x0009e4000b12184c */
[----:B----4-:R-:W-:Y:S02]  /*18eb0*/  IMAD.WIDE R94, R0, 0x4, R224 ;  /* 0x00000004005e7825 */ /* 0x010fe400078e02e0 */
[----:B------:R-:W4:Y:S04]  /*18ec0*/  LDL.LU.64 R224, [R1+0x558] ;  /* 0x0005580001e07983 */ /* 0x000f280000300a00 */
[----:B------:R1:W-:Y:S01]  /*18ed0*/  STL.64 [R1+0x908], R94 ;  /* 0x0009085e01007387 */ /* 0x0003e20000100a00 */
[----:B------:R-:W-:-:S02]  /*18ee0*/  LOP3.LUT R210, R198, 0x30, RZ, 0xfc, !PT ;  /* 0x00000030c6d27812 */ /* 0x000fc400078efcff */
[----:B------:R-:W-:Y:S01]  /*18ef0*/  SEL R199, R199, RZ, P1 ;  /* 0x000000ffc7c77207 */ /* 0x000fe20000800000 */
[----:B------:R1:W-:Y:S01]  /*18f00*/  LDGSTS.E [R78+-0x75c00], [R94.64], P2 ;  /* 0x8a4000005e4e7fae */ /* 0x0003e2000912184c */
[----:B------:R-:W-:Y:S02]  /*18f10*/  ISETP.GE.AND P5, PT, R210, UR8, PT ;  /* 0x00000008d2007c0c */ /* 0x000fe4000bfa6270 */
[----:B------:R-:W-:Y:S02]  /*18f20*/  ISETP.NE.U32.AND P3, PT, R199, RZ, PT ;  /* 0x000000ffc700720c */ /* 0x000fe40003f65070 */
[----:B------:R-:W-:Y:S02]  /*18f30*/  SEL R199, RZ, 0x4, P5 ;  /* 0x00000004ffc77807 */ /* 0x000fe40002800000 */
[----:B------:R-:W-:Y:S02]  /*18f40*/  LOP3.LUT R210, R198, 0x34, RZ, 0xfc, !PT ;  /* 0x00000034c6d27812 */ /* 0x000fe400078efcff */
[----:B------:R-:W-:-:S02]  /*18f50*/  ISETP.NE.U32.AND P5, PT, R194, RZ, PT ;  /* 0x000000ffc200720c */ /* 0x000fc40003fa5070 */
[----:B------:R-:W-:Y:S02]  /*18f60*/  SEL R194, R199, RZ, P1 ;  /* 0x000000ffc7c27207 */ /* 0x000fe40000800000 */
[----:B------:R-:W-:Y:S02]  /*18f70*/  ISETP.GE.AND P0, PT, R210, UR8, PT ;  /* 0x00000008d2007c0c */ /* 0x000fe4000bf06270 */
[----:B------:R-:W-:Y:S02]  /*18f80*/  LOP3.LUT R210, R198, 0x3c, RZ, 0xfc, !PT ;  /* 0x0000003cc6d27812 */ /* 0x000fe400078efcff */
[----:B------:R-:W-:Y:S02]  /*18f90*/  ISETP.NE.U32.AND P4, PT, R194, RZ, PT ;  /* 0x000000ffc200720c */ /* 0x000fe40003f85070 */
[----:B-----5:R-:W-:Y:S02]  /*18fa0*/  LOP3.LUT R79, R198, 0x38, RZ, 0xfc, !PT ;  /* 0x00000038c64f7812 */ /* 0x020fe400078efcff */
[----:B------:R-:W-:-:S02]  /*18fb0*/  SEL R194, RZ, 0x4, P0 ;  /* 0x00000004ffc27807 */ /* 0x000fc40000000000 */
[----:B------:R-:W-:Y:S02]  /*18fc0*/  ISETP.GE.AND P6, PT, R210, UR8, PT ;  /* 0x00000008d2007c0c */ /* 0x000fe4000bfc6270 */
[----:B------:R-:W-:Y:S02]  /*18fd0*/  ISETP.GE.AND P0, PT, R79, UR8, PT ;  /* 0x000000084f007c0c */ /* 0x000fe4000bf06270 */
[----:B------:R-:W-:Y:S02]  /*18fe0*/  SEL R194, R194, RZ, P1 ;  /* 0x000000ffc2c27207 */ /* 0x000fe40000800000 */
[----:B------:R-:W-:Y:S02]  /*18ff0*/  SEL R79, RZ, 0x4, P6 ;  /* 0x00000004ff4f7807 */ /* 0x000fe40003000000 */
[----:B-1----:R-:W-:Y:S02]  /*19000*/  IADD3 R94, R196, 0x100000, RZ ;  /* 0x00100000c45e7810 */ /* 0x002fe40007ffe0ff */
[----:B------:R-:W-:-:S02]  /*19010*/  SEL R199, RZ, 0x4, P0 ;  /* 0x00000004ffc77807 */ /* 0x000fc40000000000 */
[----:B------:R-:W-:Y:S02]  /*19020*/  ISETP.NE.U32.AND P0, PT, R194, RZ, PT ;  /* 0x000000ffc200720c */ /* 0x000fe40003f05070 */
[----:B------:R-:W-:Y:S02]  /*19030*/  SEL R194, R79, RZ, P1 ;  /* 0x000000ff4fc27207 */ /* 0x000fe40000800000 */
[----:B------:R-:W-:Y:S01]  /*19040*/  IADD3 R79, R196, 0x100000, RZ ;  /* 0x00100000c44f7810 */ /* 0x000fe20007ffe0ff */
[C---:B---3--:R-:W-:Y:S02]  /*19050*/  IMAD.WIDE R190, R0.reuse, 0x4, R106 ;  /* 0x0000000400be7825 */ /* 0x048fe400078e026a */
[----:B------:R-:W3:Y:S04]  /*19060*/  LDL.LU.64 R106, [R1+0x548] ;  /* 0x00054800016a7983 */ /* 0x000ee80000300a00 */
[----:B------:R-:W-:Y:S01]  /*19070*/  STL.64 [R1+0x900], R190 ;  /* 0x000900be01007387 */ /* 0x000fe20000100a00 */
[----:B--2---:R-:W-:-:S03]  /*19080*/  IMAD.WIDE R174, R0, 0x4, R188 ;  /* 0x0000000400ae7825 */ /* 0x004fc600078e02bc */
[----:B------:R-:W2:Y:S04]  /*19090*/  LDL.LU.64 R188, [R1+0x538] ;  /* 0x0005380001bc7983 */ /* 0x000ea80000300a00 */
[----:B------:R-:W-:Y:S04]  /*190a0*/  STL.64 [R1+0x8f8], R174 ;  /* 0x0008f8ae01007387 */ /* 0x000fe80000100a00 */
[----:B------:R1:W-:Y:S04]  /*190b0*/  LDGSTS.E [R94+-0x75800], [R190.64], P3 ;  /* 0x8a800000be5e7fae */ /* 0x0003e8000992184c */
[----:B------:R5:W-:Y:S01]  /*190c0*/  LDGSTS.E [R79+-0x75400], [R174.64], P5 ;  /* 0x8ac00000ae4f7fae */ /* 0x000be2000a92184c */
[----:B------:R-:W-:-:S03]  /*190d0*/  IMAD.WIDE R110, R0, 0x4, R110 ;  /* 0x00000004006e7825 */ /* 0x000fc600078e026e */
[----:B-1----:R-:W2:Y:S04]  /*190e0*/  LDL.LU.64 R94, [R1+0x528] ;  /* 0x00052800015e7983 */ /* 0x002ea80000300a00 */
[----:B------:R4:W-:Y:S04]  /*190f0*/  STL.64 [R1+0x8f0], R110 ;  /* 0x0008f06e01007387 */ /* 0x0009e80000100a00 */
[----:B------:R4:W-:Y:S02]  /*19100*/  LDGSTS.E [R78+-0x75000], [R110.64], P4 ;  /* 0x8b0000006e4e7fae */ /* 0x0009e4000a12184c */
        /* <DEDUP_REMOVED lines=15> */
[----:B-----5:R-:W-:Y:S02]  /*19200*/  LOP3.LUT R79, R198, 0x48, RZ, 0xfc, !PT ;  /* 0x00000048c64f7812 */ /* 0x020fe400078efcff */
        /* <DEDUP_REMOVED lines=10> */
[----:B---3--:R-:W-:-:S02]  /*192b0*/  IMAD.WIDE R190, R0, 0x4, R106 ;  /* 0x0000000400be7825 */ /* 0x008fc400078e026a */
        /* <DEDUP_REMOVED lines=127> */
[----:B------:R1:W-:Y:S04]  /*19ab0*/  STL.64 [R1+0x858], R110 ;  /* 0x0008586e01007387 */ /* 0x0003e80000100a00 */
[----:B------:R-:W-:Y:S01]  /*19ac0*/  STL.64 [R1+0x10e8], R196 ;  /* 0x0010e8c401007387 */ /* 0x000fe20000100a00 */
[----:B------:R-:W-:Y:S02]  /*19ad0*/  LOP3.LUT R210, R198, 0x2, RZ, 0xfc, !PT ;  /* 0x00000002c6d27812 */ /* 0x000fe400078efcff */
[----:B------:R-:W-:Y:S01]  /*19ae0*/  SEL R199, R199, RZ, P1 ;  /* 0x000000ffc7c77207 */ /* 0x000fe20000800000 */
[----:B------:R1:W-:Y:S01]  /*19af0*/  LDGSTS.E [R78+-0x70c00], [R110.64], P3 ;  /* 0x8f4000006e4e7fae */ /* 0x0003e2000992184c */
[----:B------:R-:W-:-:S02]  /*19b00*/  ISETP.GE.AND P4, PT, R210, UR8, PT ;  /* 0x00000008d2007c0c */ /* 0x000fc4000bf86270 */
[----:B------:R-:W-:Y:S02]  /*19b10*/  ISETP.NE.U32.AND P0, PT, R199, RZ, PT ;  /* 0x000000ffc700720c */ /* 0x000fe40003f05070 */
[----:B------:R-:W-:Y:S02]  /*19b20*/  SEL R199, RZ, 0x4, P4 ;  /* 0x00000004ffc77807 */ /* 0x000fe40002000000 */
[----:B------:R-:W-:Y:S02]  /*19b30*/  LOP3.LUT R210, R198, 0x6, RZ, 0xfc, !PT ;  /* 0x00000006c6d27812 */ /* 0x000fe400078efcff */
[----:B------:R-:W-:Y:S02]  /*19b40*/  ISETP.NE.U32.AND P4, PT, R194, RZ, PT ;  /* 0x000000ffc200720c */ /* 0x000fe40003f85070 */
[----:B------:R-:W-:Y:S02]  /*19b50*/  SEL R194, R199, RZ, P1 ;  /* 0x000000ffc7c27207 */ /* 0x000fe40000800000 */
[----:B------:R-:W-:-:S02]  /*19b60*/  ISETP.GE.AND P2, PT, R210, UR8, PT ;  /* 0x00000008d2007c0c */ /* 0x000fc4000bf46270 */
[----:B------:R-:W-:Y:S02]  /*19b70*/  LOP3.LUT R210, R198, 0xe, RZ, 0xfc, !PT ;  /* 0x0000000ec6d27812 */ /* 0x000fe400078efcff */
[----:B------:R-:W-:Y:S02]  /*19b80*/  ISETP.NE.U32.AND P6, PT, R194, RZ, PT ;  /* 0x000000ffc200720c */ /* 0x000fe40003fc5070 */
[----:B-----5:R-:W-:Y:S02]  /*19b90*/  LOP3.LUT R79, R198, 0xa, RZ, 0xfc, !PT ;  /* 0x0000000ac64f7812 */ /* 0x020fe400078efcff */
[----:B------:R-:W-:Y:S02]  /*19ba0*/  SEL R194, RZ, 0x4, P2 ;  /* 0x00000004ffc27807 */ /* 0x000fe40001000000 */
[----:B------:R-:W-:Y:S02]  /*19bb0*/  ISETP.GE.AND P5, PT, R210, UR8, PT ;  /* 0x00000008d2007c0c */ /* 0x000fe4000bfa6270 */
[----:B------:R-:W-:-:S02]  /*19bc0*/  ISETP.GE.AND P2, PT, R79, UR8, PT ;  /* 0x000000084f007c0c */ /* 0x000fc4000bf46270 */
[----:B------:R-:W-:Y:S02]  /*19bd0*/  SEL R194, R194, RZ, P1 ;  /* 0x000000ffc2c27207 */ /* 0x000fe40000800000 */
[----:B------:R-:W-:Y:S02]  /*19be0*/  SEL R79, RZ, 0x4, P5 ;  /* 0x00000004ff4f7807 */ /* 0x000fe40002800000 */
[----:B-1----:R-:W-:Y:S02]  /*19bf0*/  IADD3 R110, R196, 0x100000, RZ ;  /* 0x00100000c46e7810 */ /* 0x002fe40007ffe0ff */
[----:B------:R-:W-:Y:S02]  /*19c00*/  SEL R199, RZ, 0x4, P2 ;  /* 0x00000004ffc77807 */ /* 0x000fe40001000000 */
[----:B------:R-:W-:Y:S02]  /*19c10*/  ISETP.NE.U32.AND P2, PT, R194, RZ, PT ;  /* 0x000000ffc200720c */ /* 0x000fe40003f45070 */
[----:B------:R-:W-:-:S02]  /*19c20*/  SEL R194, R79, RZ, P1 ;  /* 0x000000ff4fc27207 */ /* 0x000fc40000800000 */
[----:B------:R-:W-:Y:S02]  /*19c30*/  IADD3 R79, R196, 0x100000, RZ ;  /* 0x00100000c44f7810 */ /* 0x000fe40007ffe0ff */
        /* <DEDUP_REMOVED lines=90> */
[----:B------:R-:W4:Y:S01]  /*1a1e0*/  LDL.LU.64 R224, [R1+0x550] ;  /* 0x0005500001e07983 */ /* 0x000f220000300a00 */
[----:B------:R-:W-:Y:S02]  /*1a1f0*/  LOP3.LUT R210, R198, 0x32, RZ, 0xfc, !PT ;  /* 0x00000032c6d27812 */ /* 0x000fe400078efcff */
[----:B------:R-:W-:Y:S01]  /*1a200*/  SEL R199, R199, RZ, P1 ;  /* 0x000000ffc7c77207 */ /* 0x000fe20000800000 */
[----:B------:R1:W-:Y:S01]  /*1a210*/  LDGSTS.E [R78+-0x75a00], [R94.64], P3 ;  /* 0x8a6000005e4e7fae */ /* 0x0003e2000992184c */
[----:B------:R-:W-:Y:S02]  /*1a220*/  ISETP.GE.AND P4, PT, R210, UR8, PT ;  /* 0x00000008d2007c0c */ /* 0x000fe4000bf86270 */
[----:B------:R-:W-:Y:S02]  /*1a230*/  ISETP.NE.U32.AND P0, PT, R199, RZ, PT ;  /* 0x000000ffc700720c */ /* 0x000fe40003f05070 */
[----:B------:R-:W-:Y:S02]  /*1a240*/  SEL R199, RZ, 0x4, P4 ;  /* 0x00000004ffc77807 */ /* 0x000fe40002000000 */
[----:B------:R-:W-:-:S02]  /*1a250*/  LOP3.LUT R210, R198, 0x36, RZ, 0xfc, !PT ;  /* 0x00000036c6d27812 */ /* 0x000fc400078efcff */
[----:B------:R-:W-:Y:S02]  /*1a260*/  ISETP.NE.U32.AND P4, PT, R194, RZ, PT ;  /* 0x000000ffc200720c */ /* 0x000fe40003f85070 */
[----:B------:R-:W-:Y:S02]  /*1a270*/  SEL R194, R199, RZ, P1 ;  /* 0x000000ffc7c27207 */ /* 0x000fe40000800000 */
[----:B------:R-:W-:Y:S02]  /*1a280*/  ISETP.GE.AND P2, PT, R210, UR8, PT ;  /* 0x00000008d2007c0c */ /* 0x000fe4000bf46270 */
[----:B------:R-:W-:Y:S02]  /*1a290*/  LOP3.LUT R210, R198, 0x3e, RZ, 0xfc, !PT ;  /* 0x0000003ec6d27812 */ /* 0x000fe400078efcff */
[----:B------:R-:W-:Y:S02]  /*1a2a0*/  ISETP.NE.U32.AND P6, PT, R194, RZ, PT ;  /* 0x000000ffc200720c */ /* 0x000fe40003fc5070 */
[----:B-----5:R-:W-:-:S02]  /*1a2b0*/  LOP3.LUT R79, R198, 0x3a, RZ, 0xfc, !PT ;  /* 0x0000003ac64f7812 */ /* 0x020fc400078efcff */
[----:B------:R-:W-:Y:S02]  /*1a2c0*/  SEL R194, RZ, 0x4, P2 ;  /* 0x00000004ffc27807 */ /* 0x000fe40001000000 */
[----:B------:R-:W-:Y:S01]  /*1a2d0*/  ISETP.GE.AND P5, PT, R210, UR8, PT ;  /* 0x00000008d2007c0c */ /* 0x000fe2000bfa6270 */
[----:B------:R1:W-:Y:S01]  /*1a2e0*/  STL.64 [R1+0x820], R94 ;  /* 0x0008205e01007387 */ /* 0x0003e20000100a00 */
[----:B------:R-:W-:Y:S02]  /*1a2f0*/  ISETP.GE.AND P2, PT, R79, UR8, PT ;  /* 0x000000084f007c0c */ /* 0x000fe4000bf46270 */
[----:B------:R-:W-:Y:S02]  /*1a300*/  SEL R194, R194, RZ, P1 ;  /* 0x000000ffc2c27207 */ /* 0x000fe40000800000 */
[----:B------:R-:W-:Y:S02]  /*1a310*/  SEL R79, RZ, 0x4, P5 ;  /* 0x00000004ff4f7807 */ /* 0x000fe40002800000 */
[----:B------:R-:W-:-:S02]  /*1a320*/  SEL R199, RZ, 0x4, P2 ;  /* 0x00000004ffc77807 */ /* 0x000fc40001000000 */
[----:B------:R-:W-:Y:S02]  /*1a330*/  ISETP.NE.U32.AND P2, PT, R194, RZ, PT ;  /* 0x000000ffc200720c */ /* 0x000fe40003f45070 */
[----:B------:R-:W-:Y:S02]  /*1a340*/  SEL R194, R79, RZ, P1 ;  /* 0x000000ff4fc27207 */ /* 0x000fe40000800000 */
[C---:B-1----:R-:W-:Y:S02]  /*1a350*/  IADD3 R95, R252.reuse, 0x100000, RZ ;  /* 0x00100000fc5f7810 */ /* 0x042fe40007ffe0ff */
        /* <DEDUP_REMOVED lines=15> */
[----:B------:R1:W-:Y:S04]  /*1a450*/  STL.64 [R1+0x800], R110 ;  /* 0x0008006e01007387 */ /* 0x0003e80000100a00 */
[----:B------:R1:W-:Y:S01]  /*1a460*/  LDGSTS.E [R94+-0x74a00], [R110.64], P2 ;  /* 0x8b6000006e5e7fae */ /* 0x0003e2000912184c */
[----:B------:R-:W-:-:S02]  /*1a470*/  LOP3.LUT R210, R198, 0x42, RZ, 0xfc, !PT ;  /* 0x00000042c6d27812 */ /* 0x000fc400078efcff */
[----:B------:R-:W-:Y:S02]  /*1a480*/  SEL R199, R199, RZ, P1 ;  /* 0x000000ffc7c77207 */ /* 0x000fe40000800000 */
[----:B------:R-:W-:Y:S02]  /*1a490*/  ISETP.GE.AND P5, PT, R210, UR8, PT ;  /* 0x00000008d2007c0c */ /* 0x000fe4000bfa6270 */
[----:B------:R-:W-:Y:S02]  /*1a4a0*/  ISETP.NE.U32.AND P3, PT, R199, RZ, PT ;  /* 0x000000ffc700720c */ /* 0x000fe40003f65070 */
[----:B------:R-:W-:Y:S02]  /*1a4b0*/  SEL R199, RZ, 0x4, P5 ;  /* 0x00000004ffc77807 */ /* 0x000fe40002800000 */
[----:B------:R-:W-:Y:S02]  /*1a4c0*/  LOP3.LUT R210, R198, 0x46, RZ, 0xfc, !PT ;  /* 0x00000046c6d27812 */ /* 0x000fe400078efcff */
[----:B------:R-:W-:-:S02]  /*1a4d0*/  ISETP.NE.U32.AND P5, PT, R194, RZ, PT ;  /* 0x000000ffc200720c */ /* 0x000fc40003fa5070 */
[----:B------:R-:W-:Y:S02]  /*1a4e0*/  SEL R194, R199, RZ, P1 ;  /* 0x000000ffc7c27207 */ /* 0x000fe40000800000 */
[----:B------:R-:W-:Y:S02]  /*1a4f0*/  ISETP.GE.AND P0, PT, R210, UR8, PT ;  /* 0x00000008d2007c0c */ /* 0x000fe4000bf06270 */
[----:B-----5:R-:W-:Y:S02]  /*1a500*/  LOP3.LUT R95, R198, 0x4a, RZ, 0xfc, !PT ;  /* 0x0000004ac65f7812 */ /* 0x020fe400078efcff */
[----:B------:R-:W-:Y:S02]  /*1a510*/  ISETP.NE.U32.AND P4, PT, R194, RZ, PT ;  /* 0x000000ffc200720c */ /* 0x000fe40003f85070 */
[----:B------:R-:W-:Y:S02]  /*1a520*/  LOP3.LUT R210, R198, 0x4e, RZ, 0xfc, !PT ;  /* 0x0000004ec6d27812 */ /* 0x000fe400078efcff */
[----:B------:R-:W-:-:S02]  /*1a530*/  SEL R194, RZ, 0x4, P0 ;  /* 0x00000004ffc27807 */ /* 0x000fc40000000000 */
[----:B------:R-:W-:Y:S02]  /*1a540*/  ISETP.GE.AND P0, PT, R95, UR8, PT ;  /* 0x000000085f007c0c */ /* 0x000fe4000bf06270 */
[----:B------:R-:W-:Y:S02]  /*1a550*/  ISETP.GE.AND P6, PT, R210, UR8, PT ;  /* 0x00000008d2007c0c */ /* 0x000fe4000bfc6270 */
[----:B------:R-:W-:Y:S02]  /*1a560*/  SEL R199, RZ, 0x4, P0 ;  /* 0x00000004ffc77807 */ /* 0x000fe40000000000 */
[----:B------:R-:W-:Y:S02]  /*1a570*/  LOP3.LUT R210, R198, 0x52, RZ, 0xfc, !PT ;  /* 0x00000052c6d27812 */ /* 0x000fe400078efcff */
[----:B------:R-:W-:Y:S02]  /*1a580*/  SEL R194, R194, RZ, P1 ;  /* 0x000000ffc2c27207 */ /* 0x000fe40000800000 */
[----:B------:R-:W-:-:S02]  /*1a590*/  SEL R95, RZ, 0x4, P6 ;  /* 0x00000004ff5f7807 */ /* 0x000fc40003000000 */
[----:B------:R-:W-:Y:S02]  /*1a5a0*/  SEL R199, R199, RZ, P1 ;  /* 0x000000ffc7c77207 */ /* 0x000fe40000800000 */
[----:B------:R-:W-:Y:S02]  /*1a5b0*/  ISETP.GE.AND P6, PT, R210, UR8, PT ;  /* 0x00000008d2007c0c */ /* 0x000fe4000bfc6270 */
[----:B------:R-:W-:Y:S02]  /*1a5c0*/  ISETP.NE.U32.AND P0, PT, R194, RZ, PT ;  /* 0x000000ffc200720c */ /* 0x000fe40003f05070 */
[----:B------:R-:W-:Y:S02]  /*1a5d0*/  SEL R194, R95, RZ, P1 ;  /* 0x000000ff5fc27207 */ /* 0x000fe40000800000 */
[----:B------:R-:W-:Y:S02]  /*1a5e0*/  IADD3 R190, R252, 0x100000, RZ ;  /* 0x00100000fcbe7810 */ /* 0x000fe40007ffe0ff */
[----:B------:R-:W-:-:S02]  /*1a5f0*/  ISETP.NE.U32.AND P2, PT, R199, RZ, PT ;  /* 0x000000ffc700720c */ /* 0x000fc40003f45070 */
[----:B------:R-:W-:Y:S02]  /*1a600*/  IADD3 R95, R252, 0x100000, RZ ;  /* 0x00100000fc5f7810 */ /* 0x000fe40007ffe0ff */
[----:B------:R-:W-:Y:S02]  /*1a610*/  SEL R199, RZ, 0x4, P6 ;  /* 0x00000004ffc77807 */ /* 0x000fe40003000000 */
[----:B------:R-:W-:Y:S02]  /*1a620*/  LOP3.LUT R210, R198, 0x56, RZ, 0xfc, !PT ;  /* 0x00000056c6d27812 */ /* 0x000fe400078efcff */
[----:B------:R-:W-:Y:S02]  /*1a630*/  ISETP.NE.U32.AND P6, PT, R194, RZ, PT ;  /* 0x000000ffc200720c */ /* 0x000fe40003fc5070 */
[----:B------:R-:W-:Y:S01]  /*1a640*/  SEL R194, R199, RZ, P1 ;  /* 0x000000ffc7c27207 */ /* 0x000fe20000800000 */
[C---:B---3--:R-:W-:Y:S02]  /*1a650*/  IMAD.WIDE R196, R0.reuse, 0x4, R106 ;  /* 0x0000000400c47825 */ /* 0x048fe400078e026a */
[----:B------:R-:W3:Y:S02]  /*1a660*/  LDL.LU.64 R106, [R1+0x500] ;  /* 0x00050000016a7983 */ /* 0x000ee40000300a00 */
[----:B--2---:R-:W-:-:S02]  /*1a670*/  IMAD.WIDE R188, R0, 0x4, R188 ;  /* 0x0000000400bc7825 */ /* 0x004fc400078e02bc */
[----:B------:R-:W-:Y:S04]  /*1a680*/  STL.64 [R1+0x7f8], R196 ;  /* 0x0007f8c401007387 */ /* 0x000fe80000100a00 */
[----:B-1----:R-:W2:Y:S04]  /*1a690*/  LDL.LU.64 R110, [R1+0x4f0] ;  /* 0x0004f000016e7983 */ /* 0x002ea80000300a00 */
[----:B------:R1:W-:Y:S04]  /*1a6a0*/  STL.64 [R1+0x7f0], R188 ;  /* 0x0007f0bc01007387 */ /* 0x0003e80000100a00 */
[----:B------:R5:W-:Y:S01]  /*1a6b0*/  LDGSTS.E [R190+-0x74600], [R196.64], P3 ;  /* 0x8ba00000c4be7fae */ /* 0x000be2000992184c */
[----:B------:R-:W-:-:S03]  /*1a6c0*/  IMAD.WIDE R174, R0, 0x4, R78 ;  /* 0x0000000400ae7825 */ /* 0x000fc600078e024e */
[----:B------:R1:W-:Y:S04]  /*1a6d0*/  LDGSTS.E [R95+-0x74200], [R188.64], P5 ;  /* 0x8be00000bc5f7fae */ /* 0x0003e8000a92184c */
[----:B------:R-:W5:Y:S01]  /*1a6e0*/  LDL.LU.64 R78, [R1+0x4e0] ;  /* 0x0004e000014e7983 */ /* 0x000f620000300a00 */
[----:B------:R-:W-:Y:S02]  /*1a6f0*/  ISETP.GE.AND P3, PT, R210, UR8, PT ;  /* 0x00000008d2007c0c */ /* 0x000fe4000bf66270 */
[----:B------:R-:W-:Y:S01]  /*1a700*/  ISETP.NE.U32.AND P5, PT, R194, RZ, PT ;  /* 0x000000ffc200720c */ /* 0x000fe20003fa5070 */
[----:B------:R4:W-:Y:S01]  /*1a710*/  LDGSTS.E [R94+-0x73e00], [R174.64], P4 ;  /* 0x8c200000ae5e7fae */ /* 0x0009e2000a12184c */
[C---:B-1----:R-:W-:Y:S02]  /*1a720*/  LOP3.LUT R188, R198.reuse, 0x5a, RZ, 0xfc, !PT ;  /* 0x0000005ac6bc7812 */ /* 0x042fe400078efcff */
[----:B------:R-:W-:Y:S01]  /*1a730*/  LOP3.LUT R189, R198, 0x5e, RZ, 0xfc, !PT ;  /* 0x0000005ec6bd7812 */ /* 0x000fe200078efcff */
[----:B------:R4:W-:Y:S01]  /*1a740*/  STL.64 [R1+0x7e8], R174 ;  /* 0x0007e8ae01007387 */ /* 0x0009e20000100a00 */
[----:B------:R-:W-:-:S02]  /*1a750*/  SEL R194, RZ, 0x4, P3 ;  /* 0x00000004ffc27807 */ /* 0x000fc40001800000 */
[----:B------:R-:W-:Y:S02]  /*1a760*/  ISETP.GE.AND P3, PT, R188, UR8, PT ;  /* 0x00000008bc007c0c */ /* 0x000fe4000bf66270 */
[----:B------:R-:W-:Y:S02]  /*1a770*/  ISETP.GE.AND P4, PT, R189, UR8, PT ;  /* 0x00000008bd007c0c */ /* 0x000fe4000bf86270 */
[----:B------:R-:W5:Y:S01]  /*1a780*/  LDL.LU.64 R188, [R1+0x4d0] ;  /* 0x0004d00001bc7983 */ /* 0x000f620000300a00 */
[----:B----4-:R-:W-:-:S03]  /*1a790*/  IMAD.WIDE R174, R0, 0x4, R224 ;  /* 0x0000000400ae7825 */ /* 0x010fc600078e02e0 */
[----:B------:R-:W5:Y:S01]  /*1a7a0*/  LDL.LU.64 R224, [R1+0x4c0] ;  /* 0x0004c00001e07983 */ /* 0x000f620000300a00 */
[----:B------:R-:W-:Y:S02]  /*1a7b0*/  SEL R194, R194, RZ, P1 ;  /* 0x000000ffc2c27207 */ /* 0x000fe40000800000 */
[----:B------:R-:W-:Y:S02]  /*1a7c0*/  SEL R95, RZ, 0x4, P4 ;  /* 0x00000004ff5f7807 */ /* 0x000fe40002000000 */
[----:B------:R-:W-:Y:S01]  /*1a7d0*/  SEL R199, RZ, 0x4, P3 ;  /* 0x00000004ffc77807 */ /* 0x000fe20001800000 */
[----:B------:R1:W-:Y:S01]  /*1a7e0*/  LDGSTS.E [R94+-0x73a00], [R174.64], P0 ;  /* 0x8c600000ae5e7fae */ /* 0x0003e2000812184c */
[----:B------:R-:W-:Y:S02]  /*1a7f0*/  ISETP.NE.U32.AND P3, PT, R194, RZ, PT ;  /* 0x000000ffc200720c */ /* 0x000fe40003f65070 */
[----:B------:R-:W-:Y:S02]  /*1a800*/  SEL R194, R95, RZ, P1 ;  /* 0x000000ff5fc27207 */ /* 0x000fe40000800000 */
[----:B------:R-:W-:Y:S01]  /*1a810*/  IADD3 R95, R252, 0x100000, RZ ;  /* 0x00100000fc5f7810 */ /* 0x000fe20007ffe0ff */
[----:B------:R1:W-:Y:S01]  /*1a820*/  STL.64 [R1+0x7e0], R174 ;  /* 0x0007e0ae01007387 */ /* 0x0003e20000100a00 */
[----:B------:R-:W-:-:S02]  /*1a830*/  LOP3.LUT R210, R198, 0x62, RZ, 0xfc, !PT ;  /* 0x00000062c6d27812 */ /* 0x000fc400078efcff */
[----:B------:R-:W-:Y:S02]  /*1a840*/  SEL R199, R199, RZ, P1 ;  /* 0x000000ffc7c77207 */ /* 0x000fe40000800000 */
[----:B------:R-:W-:Y:S02]  /*1a850*/  ISETP.GE.AND P4, PT, R210, UR8, PT ;  /* 0x00000008d2007c0c */ /* 0x000fe4000bf86270 */
[----:B------:R-:W-:Y:S02]  /*1a860*/  ISETP.NE.U32.AND P0, PT, R199, RZ, PT ;  /* 0x000000ffc700720c */ /* 0x000fe40003f05070 */
[----:B------:R-:W-:Y:S02]  /*1a870*/  SEL R199, RZ, 0x4, P4 ;  /* 0x00000004ffc77807 */ /* 0x000fe40002000000 */
[----:B------:R-:W-:Y:S02]  /*1a880*/  ISETP.NE.U32.AND P4, PT, R194, RZ, PT ;  /* 0x000000ffc200720c */ /* 0x000fe40003f85070 */
[----:B------:R-:W-:Y:S01]  /*1a890*/  IADD3 R194, R252, 0x100000, RZ ;  /* 0x00100000fcc27810 */ /* 0x000fe20007ffe0ff */
[----:B---3--:R-:W-:-:S05]  /*1a8a0*/  IMAD.WIDE R106, R0, 0x4, R106 ;  /* 0x00000004006a7825 */ /* 0x008fca00078e026a */
[----:B------:R-:W-:Y:S04]  /*1a8b0*/  STL.64 [R1+0x7d8], R106 ;  /* 0x0007d86a01007387 */ /* 0x000fe80000100a00 */
[----:B------:R3:W-:Y:S01]  /*1a8c0*/  LDGSTS.E [R95+-0x73600], [R106.64], P2 ;  /* 0x8ca000006a5f7fae */ /* 0x0007e2000912184c */
[----:B--2---:R-:W-:-:S05]  /*1a8d0*/  IMAD.WIDE R110, R0, 0x4, R110 ;  /* 0x00000004006e7825 */ /* 0x004fca00078e026e */
[----:B------:R2:W-:Y:S04]  /*1a8e0*/  STL.64 [R1+0x7d0], R110 ;  /* 0x0007d06e01007387 */ /* 0x0005e80000100a00 */
[----:B------:R2:W-:Y:S01]  /*1a8f0*/  LDGSTS.E [R94+-0x73200], [R110.64], P6 ;  /* 0x8ce000006e5e7fae */ /* 0x0005e2000b12184c */
[----:B-----5:R-:W-:-:S05]  /*1a900*/  IMAD.WIDE R78, R0, 0x4, R78 ;  /* 0x00000004004e7825 */ /* 0x020fca00078e024e */
[----:B------:R5:W-:Y:S04]  /*1a910*/  STL.64 [R1+0x7c8], R78 ;  /* 0x0007c84e01007387 */ /* 0x000be80000100a00 */
[----:B-1----:R-:W4:Y:S04]  /*1a920*/  LDL.LU.64 R174, [R1+0x4b0] ;  /* 0x0004b00001ae7983 */ /* 0x002f280000300a00 */
[----:B--2---:R-:W2:Y:S04]  /*1a930*/  LDL.LU.64 R110, [R1+0x4a0] ;  /* 0x0004a000016e7983 */ /* 0x004ea80000300a00 */
[----:B------:R5:W-:Y:S01]  /*1a940*/  LDGSTS.E [R194+-0x72e00], [R78.64], P5 ;  /* 0x8d2000004ec27fae */ /* 0x000be2000a92184c */
[----:B---3--:R-:W-:-:S05]  /*1a950*/  IMAD.WIDE R94, R0, 0x4, R188 ;  /* 0x00000004005e7825 */ /* 0x008fca00078e02bc */
[----:B------:R1:W-:Y:S01]  /*1a960*/  STL.64 [R1+0x7c0], R94 ;  /* 0x0007c05e01007387 */ /* 0x0003e20000100a00 */
[----:B-----5:R-:W-:-:S05]  /*1a970*/  IADD3 R78, R252, 0x100000, RZ ;  /* 0x00100000fc4e7810 */ /* 0x020fca0007ffe0ff */
[----:B------:R1:W-:Y:S01]  /*1a980*/  LDGSTS.E [R78+-0x72a00], [R94.64], P3 ;  /* 0x8d6000005e4e7fae */ /* 0x0003e2000992184c */
[----:B------:R-:W-:-:S03]  /*1a990*/  IMAD.WIDE R190, R0, 0x4, R224 ;  /* 0x0000000400be7825 */ /* 0x000fc600078e02e0 */
[----:B-1----:R-:W3:Y:S04]  /*1a9a0*/  LDL.LU.64 R94, [R1+0x490] ;  /* 0x00049000015e7983 */ /* 0x002ee80000300a00 */
[----:B------:R3:W-:Y:S04]  /*1a9b0*/  STL.64 [R1+0x7b8], R190 ;  /* 0x0007b8be01007387 */ /* 0x0007e80000100a00 */
[----:B------:R-:W5:Y:S04]  /*1a9c0*/  LDL.LU.64 R78, [R1+0x480] ;  /* 0x00048000014e7983 */ /* 0x000f680000300a00 */
[----:B------:R-:W5:Y:S01]  /*1a9d0*/  LDL.LU.64 R224, [R1+0x470] ;  /* 0x0004700001e07983 */ /* 0x000f620000300a00 */
[----:B------:R-:W-:-:S02]  /*1a9e0*/  LOP3.LUT R107, R198, 0x66, RZ, 0xfc, !PT ;  /* 0x00000066c66b7812 */ /* 0x000fc400078efcff */
[----:B------:R-:W-:Y:S02]  /*1a9f0*/  LOP3.LUT R210, R198, 0x6a, RZ, 0xfc, !PT ;  /* 0x0000006ac6d27812 */ /* 0x000fe400078efcff */
[----:B------:R-:W-:Y:S02]  /*1aa00*/  ISETP.GE.AND P6, PT, R107, UR8, PT ;  /* 0x000000086b007c0c */ /* 0x000fe4000bfc6270 */
[----:B------:R-:W-:Y:S02]  /*1aa10*/  SEL R199, R199, RZ, P1 ;  /* 0x000000ffc7c77207 */ /* 0x000fe40000800000 */
[----:B------:R-:W-:Y:S02]  /*1aa20*/  ISETP.GE.AND P5, PT, R210, UR8, PT ;  /* 0x00000008d2007c0c */ /* 0x000fe4000bfa6270 */
[----:B------:R-:W-:Y:S02]  /*1aa30*/  SEL R194, RZ, 0x4, P6 ;  /* 0x00000004ffc27807 */ /* 0x000fe40003000000 */
[----:B------:R-:W-:-:S02]  /*1aa40*/  LOP3.LUT R189, R198, 0x6e, RZ, 0xfc, !PT ;  /* 0x0000006ec6bd7812 */ /* 0x000fc400078efcff */
[----:B------:R-:W-:Y:S02]  /*1aa50*/  ISETP.NE.U32.AND P2, PT, R199, RZ, PT ;  /* 0x000000ffc700720c */ /* 0x000fe40003f45070 */
[----:B------:R-:W-:Y:S02]  /*1aa60*/  SEL R199, RZ, 0x4, P5 ;  /* 0x00000004ffc77807 */ /* 0x000fe40002800000 */
[----:B------:R-:W-:Y:S02]  /*1aa70*/  SEL R194, R194, RZ, P1 ;  /* 0x000000ffc2c27207 */ /* 0x000fe40000800000 */
[----:B------:R-:W-:Y:S02]  /*1aa80*/  ISETP.GE.AND P5, PT, R189, UR8, PT ;  /* 0x00000008bd007c0c */ /* 0x000fe4000bfa6270 */
[----:B------:R-:W-:Y:S02]  /*1aa90*/  LOP3.LUT R189, R198, 0x72, RZ, 0xfc, !PT ;  /* 0x00000072c6bd7812 */ /* 0x000fe400078efcff */
[----:B------:R-:W-:-:S02]  /*1aaa0*/  ISETP.NE.U32.AND P3, PT, R194, RZ, PT ;  /* 0x000000ffc200720c */ /* 0x000fc40003f65070 */
[----:B------:R-:W-:Y:S02]  /*1aab0*/  SEL R199, R199, RZ, P1 ;  /* 0x000000ffc7c77207 */ /* 0x000fe40000800000 */
[----:B------:R-:W-:Y:S02]  /*1aac0*/  IADD3 R106, R252, 0x100000, RZ ;  /* 0x00100000fc6a7810 */ /* 0x000fe40007ffe0ff */
[----:B------:R-:W-:Y:S02]  /*1aad0*/  SEL R194, RZ, 0x4, P5 ;  /* 0x00000004ffc27807 */ /* 0x000fe40002800000 */
[----:B------:R-:W-:Y:S01]  /*1aae0*/  ISETP.GE.AND P5, PT, R189, UR8, PT ;  /* 0x00000008bd007c0c */ /* 0x000fe2000bfa6270 */
[----:B------:R1:W-:Y:S01]  /*1aaf0*/  LDGSTS.E [R106+-0x72600], [R190.64], P0 ;  /* 0x8da00000be6a7fae */ /* 0x0003e2000812184c */
[C---:B------:R-:W-:Y:S02]  /*1ab00*/  LOP3.LUT R188, R198.reuse, 0x76, RZ, 0xfc, !PT ;  /* 0x00000076c6bc7812 */ /* 0x040fe400078efcff */
[----:B------:R-:W-:-:S02]  /*1ab10*/  LOP3.LUT R189, R198, 0x7a, RZ, 0xfc, !PT ;  /* 0x0000007ac6bd7812 */ /* 0x000fc400078efcff */
[----:B------:R-:W-:Y:S02]  /*1ab20*/  ISETP.NE.U32.AND P6, PT, R199, RZ, PT ;  /* 0x000000ffc700720c */ /* 0x000fe40003fc5070 */
[----:B------:R-:W-:Y:S02]  /*1ab30*/  SEL R199, R194, RZ, P1 ;  /* 0x000000ffc2c77207 */ /* 0x000fe40000800000 */
[----:B------:R-:W-:Y:S02]  /*1ab40*/  SEL R194, RZ, 0x4, P5 ;  /* 0x00000004ffc27807 */ /* 0x000fe40002800000 */
[----:B------:R-:W-:Y:S02]  /*1ab50*/  ISETP.GE.AND P0, PT, R188, UR8, PT ;  /* 0x00000008bc007c0c */ /* 0x000fe4000bf06270 */
[----:B------:R-:W-:Y:S02]  /*1ab60*/  ISETP.GE.AND P5, PT, R189, UR8, PT ;  /* 0x00000008bd007c0c */ /* 0x000fe4000bfa6270 */
[----:B------:R-:W-:-:S02]  /*1ab70*/  IADD3 R107, R252, 0x100000, RZ ;  /* 0x00100000fc6b7810 */ /* 0x000fc40007ffe0ff */
[----:B------:R-:W-:Y:S02]  /*1ab80*/  SEL R189, RZ, 0x4, P0 ;  /* 0x00000004ffbd7807 */ /* 0x000fe40000000000 */
[----:B------:R-:W-:Y:S02]  /*1ab90*/  SEL R188, RZ, 0x4, P5 ;  /* 0x00000004ffbc7807 */ /* 0x000fe40002800000 */
[----:B------:R-:W-:Y:S02]  /*1aba0*/  SEL R194, R194, RZ, P1 ;  /* 0x000000ffc2c27207 */ /* 0x000fe40000800000 */
[----:B------:R-:W-:Y:S02]  /*1abb0*/  ISETP.NE.U32.AND P0, PT, R199, RZ, PT ;  /* 0x000000ffc700720c */ /* 0x000fe40003f05070 */
[----:B------:R-:W-:Y:S02]  /*1abc0*/  ISETP.NE.U32.AND P5, PT, R194, RZ, PT ;  /* 0x000000ffc200720c */ /* 0x000fe40003fa5070 */
[----:B------:R-:W-:-:S02]  /*1abd0*/  SEL R199, R189, RZ, P1 ;  /* 0x000000ffbdc77207 */ /* 0x000fc40000800000 */
[----:B------:R-:W-:Y:S02]  /*1abe0*/  SEL R194, R188, RZ, P1 ;  /* 0x000000ffbcc27207 */ /* 0x000fe40000800000 */
[----:B------:R-:W-:Y:S01]  /*1abf0*/  LOP3.LUT R210, R198, 0x7e, RZ, 0xfc, !PT ;  /* 0x0000007ec6d27812 */ /* 0x000fe200078efcff */
[----:B----4-:R-:W-:-:S04]  /*1ac00*/  IMAD.WIDE R174, R0, 0x4, R174 ;  /* 0x0000000400ae7825 */ /* 0x010fc800078e02ae */
[C---:B--2---:R-:W-:Y:S01]  /*1ac10*/  IMAD.WIDE R110, R0.reuse, 0x4, R110 ;  /* 0x00000004006e7825 */ /* 0x044fe200078e026e */
[----:B------:R-:W-:Y:S04]  /*1ac20*/  STL.64 [R1+0x7b0], R174 ;  /* 0x0007b0ae01007387 */ /* 0x000fe80000100a00 */
[----:B------:R1:W-:Y:S04]  /*1ac30*/  LDGSTS.E [R107+-0x72200], [R174.64], P4 ;  /* 0x8de00000ae6b7fae */ /* 0x0003e8000a12184c */
[----:B------:R5:W-:Y:S04]  /*1ac40*/  STL.64 [R1+0x7a8], R110 ;  /* 0x0007a86e01007387 */ /* 0x000be80000100a00 */
[----:B------:R1:W-:Y:S04]  /*1ac50*/  LDGSTS.E [R106+-0x71e00], [R110.64], P2 ;  /* 0x8e2000006e6a7fae */ /* 0x0003e8000912184c */
[----:B-1----:R-:W2:Y:S04]  /*1ac60*/  LDL.LU.64 R106, [R1+0x460] ;  /* 0x00046000016a7983 */ /* 0x002ea80000300a00 */
[----:B------:R-:W4:Y:S01]  /*1ac70*/  LDL.LU.64 R188, [R1+0x450] ;  /* 0x0004500001bc7983 */ /* 0x000f220000300a00 */
[----:B---3--:R-:W-:-:S03]  /*1ac80*/  IMAD.WIDE R190, R0, 0x4, R94 ;  /* 0x0000000400be7825 */ /* 0x008fc600078e025e */
[----:B------:R-:W3:Y:S01]  /*1ac90*/  LDL.LU.64 R94, [R1+0x440] ;  /* 0x00044000015e7983 */ /* 0x000ee20000300a00 */
[----:B-----5:R-:W-:-:S04]  /*1aca0*/  IMAD.WIDE R110, R0, 0x4, R78 ;  /* 0x00000004006e7825 */ /* 0x020fc800078e024e */
[----:B------:R-:W-:Y:S02]  /*1acb0*/  IMAD.WIDE R78, R0, 0x4, R224 ;  /* 0x00000004004e7825 */ /* 0x000fe400078e02e0 */
[----:B------:R-:W1:Y:S01]  /*1acc0*/  S2R R225, SR_TID.X ;  /* 0x0000000000e17919 */ /* 0x000e620000002100 */
[----:B------:R-:W-:Y:S02]  /*1acd0*/  ISETP.NE.U32.AND P4, PT, R199, RZ, PT ;  /* 0x000000ffc700720c */ /* 0x000fe40003f85070 */
[C---:B------:R-:W-:Y:S02]  /*1ace0*/  IADD3 R174, R252.reuse, 0x100000, RZ ;  /* 0x00100000fcae7810 */ /* 0x040fe40007ffe0ff */
[----:B------:R-:W-:-:S03]  /*1acf0*/  IADD3 R199, R252, 0x100000, RZ ;  /* 0x00100000fcc77810 */ /* 0x000fc60007ffe0ff */
[----:B------:R2:W-:Y:S04]  /*1ad00*/  LDGSTS.E [R174+-0x71a00], [R190.64], P3 ;  /* 0x8e600000beae7fae */ /* 0x0005e8000992184c */
[----:B------:R5:W-:Y:S01]  /*1ad10*/  LDGSTS.E [R199+-0x71600], [R110.64], P6 ;  /* 0x8ea000006ec77fae */ /* 0x000be2000b12184c */
[----:B------:R-:W-:Y:S01]  /*1ad20*/  ISETP.GE.AND P6, PT, R210, UR8, PT ;  /* 0x00000008d2007c0c */ /* 0x000fe2000bfc6270 */
[----:B------:R-:W-:Y:S01]  /*1ad30*/  IMAD.MOV.U32 R210, RZ, RZ, 0x7f ;  /* 0x0000007fffd27424 */ /* 0x000fe200078e00ff */
[----:B------:R-:W-:Y:S02]  /*1ad40*/  ISETP.NE.U32.AND P2, PT, R194, RZ, PT ;  /* 0x000000ffc200720c */ /* 0x000fe40003f45070 */
[----:B------:R-:W-:Y:S01]  /*1ad50*/  IADD3 R194, R252, 0x100000, RZ ;  /* 0x00100000fcc27810 */ /* 0x000fe20007ffe0ff */
[----:B------:R-:W-:Y:S04]  /*1ad60*/  STL.64 [R1+0x7a0], R190 ;  /* 0x0007a0be01007387 */ /* 0x000fe80000100a00 */
[----:B------:R5:W-:Y:S01]  /*1ad70*/  LDGSTS.E [R194+-0x71200], [R78.64], P0 ;  /* 0x8ee000004ec27fae */ /* 0x000be2000812184c */
[----:B-1----:R-:W-:-:S04]  /*1ad80*/  LOP3.LUT R225, R225, 0x7f, RZ, 0xc0, !PT ;  /* 0x0000007fe1e17812 */ /* 0x002fc800078ec0ff */
[----:B------:R-:W-:Y:S02]  /*1ad90*/  ISETP.GE.AND P3, PT, R225, UR8, PT ;  /* 0x00000008e1007c0c */ /* 0x000fe4000bf66270 */
[----:B------:R-:W-:Y:S01]  /*1ada0*/  IADD3 R225, R210, c[0x0][0x180], RZ ;  /* 0x00006000d2e17a10 */ /* 0x000fe20007ffe0ff */
[----:B------:R1:W-:Y:S01]  /*1adb0*/  STL.64 [R1+0x798], R110 ;  /* 0x0007986e01007387 */ /* 0x0003e20000100a00 */
[----:B-----5:R-:W-:-:S03]  /*1adc0*/  SEL R194, RZ, 0x4, P3 ;  /* 0x00000004ffc27807 */ /* 0x020fc60001800000 */
[----:B------:R5:W-:Y:S01]  /*1add0*/  STL.64 [R1+0x790], R78 ;  /* 0x0007904e01007387 */ /* 0x000be20000100a00 */
[----:B------:R-:W-:-:S03]  /*1ade0*/  ISETP.GT.AND P3, PT, R225, 0x17f, PT ;  /* 0x0000017fe100780c */ /* 0x000fc60003f64270 */
[----:B------:R-:W3:Y:S04]  /*1adf0*/  LDL.LU.64 R224, [R1+0x430] ;  /* 0x0004300001e07983 */ /* 0x000ee80000300a00 */
[----:B------:R-:W5:Y:S01]  /*1ae00*/  S2R R210, SR_TID.X ;  /* 0x0000000000d27919 */ /* 0x000f620000002100 */
[----:B------:R-:W-:Y:S01]  /*1ae10*/  UIADD3 UR9, UR4, -0x100, URZ ;  /* 0xffffff0004097890 */ /* 0x000fe2000fffe03f */
[----:B------:R-:W-:Y:S02]  /*1ae20*/  SEL R199, RZ, 0x4, P6 ;  /* 0x00000004ffc77807 */ /* 0x000fe40003000000 */
[----:B-1----:R-:W-:Y:S02]  /*1ae30*/  IADD3 R110, R252, 0x100000, RZ ;  /* 0x00100000fc6e7810 */ /* 0x002fe40007ffe0ff */
[----:B-----5:R-:W-:-:S04]  /*1ae40*/  SHF.R.U32.HI R210, RZ, 0x6, R210 ;  /* 0x00000006ffd27819 */ /* 0x020fc800000116d2 */
[----:B------:R-:W-:-:S04]  /*1ae50*/  SGXT.U32 R210, R210, 0x1 ;  /* 0x00000001d2d2781a */ /* 0x000fc80000000000 */
[----:B------:R-:W-:-:S04]  /*1ae60*/  LOP3.LUT R210, R210, 0x4, RZ, 0xfc, !PT ;  /* 0x00000004d2d27812 */ /* 0x000fc800078efcff */
[----:B------:R-:W-:Y:S02]  /*1ae70*/  ISETP.GE.AND P6, PT, R210, UR9, PT ;  /* 0x00000009d2007c0c */ /* 0x000fe4000bfc6270 */
[----:B------:R-:W-:Y:S02]  /*1ae80*/  ISETP.GE.AND P0, PT, R198, UR9, PT ;  /* 0x00000009c6007c0c */ /* 0x000fe4000bf06270 */
[----:B------:R-:W-:Y:S02]  /*1ae90*/  SEL R78, R199, RZ, P1 ;  /* 0x000000ffc74e7207 */ /* 0x000fe40000800000 */
[----:B------:R-:W-:Y:S02]  /*1aea0*/  SEL R79, RZ, 0x4, P0 ;  /* 0x00000004ff4f7807 */ /* 0x000fe40000000000 */
[----:B------:R-:W-:Y:S02]  /*1aeb0*/  SEL R199, R194, RZ, P1 ;  /* 0x000000ffc2c77207 */ /* 0x000fe40000800000 */
[----:B------:R-:W-:-:S02]  /*1aec0*/  SEL R194, R79, RZ, P3 ;  /* 0x000000ff4fc27207 */ /* 0x000fc40001800000 */
[----:B------:R-:W-:Y:S02]  /*1aed0*/  ISETP.NE.U32.AND P0, PT, R199, RZ, PT ;  /* 0x000000ffc700720c */ /* 0x000fe40003f05070 */
[----:B------:R-:W-:Y:S02]  /*1aee0*/  ISETP.NE.U32.AND P1, PT, R78, RZ, PT ;  /* 0x000000ff4e00720c */ /* 0x000fe40003f25070 */
[----:B------:R-:W-:Y:S02]  /*1aef0*/  SEL R199, RZ, 0x4, P6 ;  /* 0x00000004ffc77807 */ /* 0x000fe40003000000 */
[C---:B------:R-:W-:Y:S02]  /*1af00*/  IADD3 R79, R252.reuse, 0x100000, RZ ;  /* 0x00100000fc4f7810 */ /* 0x040fe40007ffe0ff */
[----:B------:R-:W-:Y:S02]  /*1af10*/  IADD3 R78, R252, 0x100000, RZ ;  /* 0x00100000fc4e7810 */ /* 0x000fe40007ffe0ff */
[----:B------:R-:W-:-:S02]  /*1af20*/  ISETP.NE.U32.AND P6, PT, R194, RZ, PT ;  /* 0x000000ffc200720c */ /* 0x000fc40003fc5070 */
[----:B------:R-:W-:Y:S01]  /*1af30*/  SEL R194, R199, RZ, P3 ;  /* 0x000000ffc7c27207 */ /* 0x000fe20001800000 */
[----:B--2---:R-:W-:-:S04]  /*1af40*/  IMAD.WIDE R174, R0, 0x4, R106 ;  /* 0x0000000400ae7825 */ /* 0x004fc800078e026a */
[C---:B----4-:R-:W-:Y:S01]  /*1af50*/  IMAD.WIDE R106, R0.reuse, 0x4, R188 ;  /* 0x00000004006a7825 */ /* 0x050fe200078e02bc */
[----:B------:R1:W-:Y:S04]  /*1af60*/  LDGSTS.E [R110+-0x70e00], [R174.64], P5 ;  /* 0x8f200000ae6e7fae */ /* 0x0003e8000a92184c */
[----:B------:R-:W2:Y:S01]  /*1af70*/  S2R R189, SR_TID.X ;  /* 0x0000000000bd7919 */ /* 0x000ea20000002100 */
[----:B---3--:R-:W-:-:S03]  /*1af80*/  IMAD.WIDE R94, R0, 0x4, R94 ;  /* 0x00000004005e7825 */ /* 0x008fc600078e025e */
[----:B------:R1:W-:Y:S04]  /*1af90*/  STL.64 [R1+0x788], R174 ;  /* 0x000788ae01007387 */ /* 0x0003e80000100a00 */
[----:B------:R3:W-:Y:S01]  /*1afa0*/  LDGSTS.E [R79+-0x70a00], [R106.64], P4 ;  /* 0x8f6000006a4f7fae */ /* 0x0007e2000a12184c */
[----:B--2---:R-:W-:-:S03]  /*1afb0*/  SHF.R.U32.HI R210, RZ, 0x6, R189 ;  /* 0x00000006ffd27819 */ /* 0x004fc600000116bd */
[----:B------:R2:W-:Y:S01]  /*1afc0*/  LDGSTS.E [R78+-0x70600], [R94.64], P2 ;  /* 0x8fa000005e4e7fae */ /* 0x0005e2000912184c */
[----:B------:R-:W-:-:S03]  /*1afd0*/  SGXT.U32 R210, R210, 0x1 ;  /* 0x00000001d2d2781a */ /* 0x000fc60000000000 */
[----:B------:R-:W4:Y:S01]  /*1afe0*/  LDL.LU.64 R188, [R1+0x1d0] ;  /* 0x0001d00001bc7983 */ /* 0x000f220000300a00 */
[----:B------:R-:W-:-:S04]  /*1aff0*/  LOP3.LUT R210, R210, 0x8, RZ, 0xfc, !PT ;  /* 0x00000008d2d27812 */ /* 0x000fc800078efcff */
[----:B------:R-:W-:Y:S02]  /*1b000*/  ISETP.GE.AND P5, PT, R210, UR9, PT ;  /* 0x00000009d2007c0c */ /* 0x000fe4000bfa6270 */
[----:B------:R-:W5:Y:S04]  /*1b010*/  S2R R210, SR_TID.X ;  /* 0x0000000000d27919 */ /* 0x000f680000002100 */
[----:B------:R-:W-:Y:S04]  /*1b020*/  STL.64 [R1+0x780], R106 ;  /* 0x0007806a01007387 */ /* 0x000fe80000100a00 */
[----:B------:R2:W-:Y:S04]  /*1b030*/  STL.64 [R1+0x778], R94 ;  /* 0x0007785e01007387 */ /* 0x0005e80000100a00 */
[----:B-1----:R-:W4:Y:S04]  /*1b040*/  LDL.LU.64 R174, [R1+0x1c8] ;  /* 0x0001c80001ae7983 */ /* 0x002f280000300a00 */
[----:B------:R-:W4:Y:S01]  /*1b050*/  LDL.LU.64 R196, [R1+0x1c0] ;  /* 0x0001c00001c47983 */ /* 0x000f220000300a00 */
[----:B------:R-:W-:-:S03]  /*1b060*/  ISETP.NE.U32.AND P4, PT, R194, RZ, PT ;  /* 0x000000ffc200720c */ /* 0x000fc60003f85070 */
[----:B------:R-:W4:Y:S01]  /*1b070*/  LDL.LU.64 R110, [R1+0x190] ;  /* 0x00019000016e7983 */ /* 0x000f220000300a00 */
[----:B-----5:R-:W-:-:S03]  /*1b080*/  SHF.R.U32.HI R210, RZ, 0x6, R210 ;  /* 0x00000006ffd27819 */ /* 0x020fc600000116d2 */
[----:B--2---:R-:W2:Y:S01]  /*1b090*/  LDL.LU.64 R94, [R1+0x188] ;  /* 0x00018800015e7983 */ /* 0x004ea20000300a00 */
[----:B------:R-:W-:-:S03]  /*1b0a0*/  SGXT.U32 R210, R210, 0x1 ;  /* 0x00000001d2d2781a */ /* 0x000fc60000000000 */
[----:B---3--:R-:W3:Y:S01]  /*1b0b0*/  LDL.LU.64 R78, [R1+0x180] ;  /* 0x00018000014e7983 */ /* 0x008ee20000300a00 */
[----:B------:R-:W-:Y:S01]  /*1b0c0*/  LOP3.LUT R210, R210, 0xc, RZ, 0xfc, !PT ;  /* 0x0000000cd2d27812 */ /* 0x000fe200078efcff */
[----:B------:R-:W-:Y:S01]  /*1b0d0*/  IMAD.WIDE R190, R0, 0x4, R224 ;  /* 0x0000000400be7825 */ /* 0x000fe200078e02e0 */
[----:B------:R-:W-:Y:S01]  /*1b0e0*/  SEL R194, RZ, 0x4, P5 ;  /* 0x00000004ffc27807 */ /* 0x000fe20002800000 */
[----:B------:R-:W5:Y:S01]  /*1b0f0*/  LDL.LU.64 R106, [R1+0x150] ;  /* 0x00015000016a7983 */ /* 0x000f620000300a00 */
[----:B------:R-:W-:Y:S02]  /*1b100*/  ISETP.GE.AND P2, PT, R210, UR9, PT ;  /* 0x00000009d2007c0c */ /* 0x000fe4000bf46270 */
[----:B------:R-:W-:Y:S01]  /*1b110*/  SEL R199, R194, RZ, P3 ;  /* 0x000000ffc2c77207 */ /* 0x000fe20001800000 */
[----:B------:R-:W3:Y:S01]  /*1b120*/  LDL.LU.64 R224, [R1+0x148] ;  /* 0x0001480001e07983 */ /* 0x000ee20000300a00 */
[----:B------:R-:W-:Y:S02]  /*1b130*/  SEL R194, RZ, 0x4, P2 ;  /* 0x00000004ffc27807 */ /* 0x000fe40001000000 */
[----:B------:R-:W-:-:S02]  /*1b140*/  ISETP.GE.AND P5, PT, R195, UR9, PT ;  /* 0x00000009c3007c0c */ /* 0x000fc4000bfa6270 */
[----:B------:R-:W-:Y:S02]  /*1b150*/  IADD3 R210, R252, 0x100000, RZ ;  /* 0x00100000fcd27810 */ /* 0x000fe40007ffe0ff */
[----:B------:R-:W-:Y:S02]  /*1b160*/  SEL R198, R194, RZ, P3 ;  /* 0x000000ffc2c67207 */ /* 0x000fe40001800000 */
[----:B------:R-:W-:Y:S01]  /*1b170*/  SEL R194, RZ, 0x4, P5 ;  /* 0x00000004ffc27807 */ /* 0x000fe20002800000 */
[----:B------:R1:W-:Y:S04]  /*1b180*/  STL.64 [R1+0x770], R190 ;  /* 0x000770be01007387 */ /* 0x0003e80000100a00 */
[----:B------:R1:W-:Y:S01]  /*1b190*/  LDGSTS.E [R210+-0x70200], [R190.64], P1 ;  /* 0x8fe00000bed27fae */ /* 0x0003e2000892184c */
[----:B------:R-:W-:-:S02]  /*1b1a0*/  ISETP.NE.U32.AND P1, PT, R198, RZ, PT ;  /* 0x000000ffc600720c */ /* 0x000fc40003f25070 */
[----:B------:R-:W-:Y:S01]  /*1b1b0*/  SEL R198, R194, RZ, P3 ;  /* 0x000000ffc2c67207 */ /* 0x000fe20001800000 */
[----:B------:R-:W-:Y:S01]  /*1b1c0*/  USHF.L.U32 UR6, UR7, 0x7, URZ ;  /* 0x0000000707067899 */ /* 0x000fe2000800063f */
[----:B------:R-:W-:Y:S01]  /*1b1d0*/  ISETP.NE.U32.AND P2, PT, R199, RZ, PT ;  /* 0x000000ffc700720c */ /* 0x000fe20003f45070 */
[----:B------:R-:W0:Y:S04]  /*1b1e0*/  LDGDEPBAR ;  /* 0x00000000000079af */ /* 0x000e280000000000 */
[----:B-1----:R-:W5:Y:S04]  /*1b1f0*/  LDL.LU.64 R190, [R1+0x1270] ;  /* 0x0012700001be7983 */ /* 0x002f680000300a00 */
[----:B------:R1:W-:Y:S04]  /*1b200*/  STL [R1+0x1048], R195 ;  /* 0x001048c301007387 */ /* 0x0003e80000100800 */
[----:B-1----:R-:W5:Y:S01]  /*1b210*/  LDL.LU.64 R194, [R1+0x140] ;  /* 0x0001400001c27983 */ /* 0x002f620000300a00 */
[----:B------:R-:W-:Y:S01]  /*1b220*/  IMAD.U32 R199, RZ, RZ, UR6 ;  /* 0x00000006ffc77e24 */ /* 0x000fe2000f8e00ff */
[----:B------:R-:W-:-:S02]  /*1b230*/  ISETP.GE.AND P5, PT, R211, UR9, PT ;  /* 0x00000009d3007c0c */ /* 0x000fc4000bfa6270 */
[----:B------:R-:W5:Y:S01]  /*1b240*/  LDL.LU.64 R210, [R1+0x110] ;  /* 0x0001100001d27983 */ /* 0x000f620000300a00 */
[----:B------:R-:W-:-:S04]  /*1b250*/  IMAD.WIDE R158, R199, 0x4, R158 ;  /* 0x00000004c79e7825 */ /* 0x000fc800078e029e */
        /* <DEDUP_REMOVED lines=12> */
[----:B----4-:R-:W-:-:S05]  /*1b320*/  IMAD.WIDE R188, R199, 0x4, R188 ;  /* 0x00000004c7bc7825 */ /* 0x010fca00078e02bc */
[----:B------:R1:W-:Y:S04]  /*1b330*/  STL.64 [R1+0x768], R188 ;  /* 0x000768bc01007387 */ /* 0x0003e80000100a00 */
[----:B-1----:R-:W4:Y:S01]  /*1b340*/  LDL.LU.64 R188, [R1+0x108] ;  /* 0x0001080001bc7983 */ /* 0x002f220000300a00 */
[----:B------:R-:W-:-:S04]  /*1b350*/  IMAD.WIDE R174, R199, 0x4, R174 ;  /* 0x00000004c7ae7825 */ /* 0x000fc800078e02ae */
[C---:B------:R-:W-:Y:S01]  /*1b360*/  IMAD.WIDE R196, R199.reuse, 0x4, R196 ;  /* 0x00000004c7c47825 */ /* 0x040fe200078e02c4 */
[----:B------:R1:W-:Y:S03]  /*1b370*/  STL.64 [R1+0x760], R174 ;  /* 0x000760ae01007387 */ /* 0x0003e60000100a00 */
[C---:B------:R-:W-:Y:S01]  /*1b380*/  IMAD.WIDE R110, R199.reuse, 0x4, R110 ;  /* 0x00000004c76e7825 */ /* 0x040fe200078e026e */
[----:B-1----:R-:W4:Y:S04]  /*1b390*/  LDL.LU.64 R174, [R1+0x1268] ;  /* 0x0012680001ae7983 */ /* 0x002f280000300a00 */
[----:B------:R1:W-:Y:S01]  /*1b3a0*/  STL.64 [R1+0x758], R196 ;  /* 0x000758c401007387 */ /* 0x0003e20000100a00 */
[----:B--2---:R-:W-:-:S03]  /*1b3b0*/  IMAD.WIDE R94, R199, 0x4, R94 ;  /* 0x00000004c75e7825 */ /* 0x004fc600078e025e */
[----:B-1----:R-:W2:Y:S04]  /*1b3c0*/  LDL.LU.64 R196, [R1+0xf0] ;  /* 0x0000f00001c47983 */ /* 0x002ea80000300a00 */
[----:B------:R1:W-:Y:S01]  /*1b3d0*/  STL.64 [R1+0x750], R158 ;  /* 0x0007509e01007387 */ /* 0x0003e20000100a00 */
[----:B---3--:R-:W-:-:S03]  /*1b3e0*/  IMAD.WIDE R78, R199, 0x4, R78 ;  /* 0x00000004c74e7825 */ /* 0x008fc600078e024e */
[----:B-1----:R-:W3:Y:S04]  /*1b3f0*/  LDL.LU.64 R158, [R1+0x1260] ;  /* 0x00126000019e7983 */ /* 0x002ee80000300a00 */
[----:B------:R1:W-:Y:S04]  /*1b400*/  STL.64 [R1+0x748], R142 ;  /* 0x0007488e01007387 */ /* 0x0003e80000100a00 */
[----:B-1----:R-:W3:Y:S04]  /*1b410*/  LDL.LU.64 R142, [R1+0x1258] ;  /* 0x00125800018e7983 */ /* 0x002ee80000300a00 */
[----:B------:R1:W-:Y:S04]  /*1b420*/  STL.64 [R1+0x740], R126 ;  /* 0x0007407e01007387 */ /* 0x0003e80000100a00 */
[----:B-1----:R-:W3:Y:S04]  /*1b430*/  LDL.LU.64 R126, [R1+0x1250] ;  /* 0x00125000017e7983 */ /* 0x002ee80000300a00 */
[----:B------:R1:W-:Y:S04]  /*1b440*/  STL.64 [R1+0x738], R108 ;  /* 0x0007386c01007387 */ /* 0x0003e80000100a00 */
[----:B-1----:R-:W3:Y:S04]  /*1b450*/  LDL.LU.64 R108, [R1+0xd0] ;  /* 0x0000d000016c7983 */ /* 0x002ee80000300a00 */
[----:B------:R1:W-:Y:S04]  /*1b460*/  STL.64 [R1+0x730], R92 ;  /* 0x0007305c01007387 */ /* 0x0003e80000100a00 */
[----:B-1----:R-:W3:Y:S04]  /*1b470*/  LDL.LU.64 R92, [R1+0xc8] ;  /* 0x0000c800015c7983 */ /* 0x002ee80000300a00 */
[----:B------:R1:W-:Y:S01]  /*1b480*/  STL.64 [R1+0x728], R110 ;  /* 0x0007286e01007387 */ /* 0x0003e20000100a00 */
[----:B-----5:R-:W-:-:S03]  /*1b490*/  IMAD.WIDE R106, R199, 0x4, R106 ;  /* 0x00000004c76a7825 */ /* 0x020fc600078e026a */
[----:B-1----:R-:W5:Y:S04]  /*1b4a0*/  LDL.LU.64 R110, [R1+0x1248] ;  /* 0x00124800016e7983 */ /* 0x002f680000300a00 */
[----:B------:R1:W-:Y:S01]  /*1b4b0*/  STL.64 [R1+0x720], R94 ;  /* 0x0007205e01007387 */ /* 0x0003e20000100a00 */
[----:B------:R-:W-:-:S03]  /*1b4c0*/  IMAD.WIDE R224, R199, 0x4, R224 ;  /* 0x00000004c7e07825 */ /* 0x000fc600078e02e0 */
[----:B-1----:R-:W5:Y:S04]  /*1b4d0*/  LDL.LU.64 R94, [R1+0x1240] ;  /* 0x00124000015e7983 */ /* 0x002f680000300a00 */
[----:B------:R1:W-:Y:S01]  /*1b4e0*/  STL.64 [R1+0x718], R78 ;  /* 0x0007184e01007387 */ /* 0x0003e20000100a00 */
[----:B------:R-:W-:-:S03]  /*1b4f0*/  IMAD.WIDE R194, R199, 0x4, R194 ;  /* 0x00000004c7c27825 */ /* 0x000fc600078e02c2 */
[----:B-1----:R-:W5:Y:S04]  /*1b500*/  LDL.LU.64 R78, [R1+0x1238] ;  /* 0x00123800014e7983 */ /* 0x002f680000300a00 */
[----:B------:R1:W-:Y:S04]  /*1b510*/  STL.64 [R1+0x710], R62 ;  /* 0x0007103e01007387 */ /* 0x0003e80000100a00 */
        /* <DEDUP_REMOVED lines=20> */
[----:B-1----:R-:W5:Y:S01]  /*1b660*/  LDL.LU.64 R172, [R1+0x11f8] ;  /* 0x0011f80001ac7983 */ /* 0x002f620000300a00 */
[----:B------:R-:W-:-:S04]  /*1b670*/  IMAD.WIDE R242, R199, 0x4, R242 ;  /* 0x00000004c7f27825 */ /* 0x000fc800078e02f2 */
[C---:B------:R-:W-:Y:S01]  /*1b680*/  IMAD.WIDE R226, R199.reuse, 0x4, R226 ;  /* 0x00000004c7e27825 */ /* 0x040fe200078e02e2 */
[----:B------:R1:W-:Y:S03]  /*1b690*/  STL.64 [R1+0x6b8], R242 ;  /* 0x0006b8f201007387 */ /* 0x0003e60000100a00 */
[----:B------:R-:W-:-:S04]  /*1b6a0*/  IMAD.WIDE R210, R199, 0x4, R210 ;  /* 0x00000004c7d27825 */ /* 0x000fc800078e02d2 */
[C---:B----4-:R-:W-:Y:S01]  /*1b6b0*/  IMAD.WIDE R188, R199.reuse, 0x4, R188 ;  /* 0x00000004c7bc7825 */ /* 0x050fe200078e02bc */
[----:B-1----:R-:W4:Y:S03]  /*1b6c0*/  LDL.LU.64 R242, [R1+0x11f0] ;  /* 0x0011f00001f27983 */ /* 0x002f260000300a00 */
[C---:B------:R-:W-:Y:S01]  /*1b6d0*/  IMAD.WIDE R156, R199.reuse, 0x4, R156 ;  /* 0x00000004c79c7825 */ /* 0x040fe200078e029c */
[----:B------:R1:W-:Y:S03]  /*1b6e0*/  STL.64 [R1+0x6b0], R226 ;  /* 0x0006b0e201007387 */ /* 0x0003e60000100a00 */
[C---:B--2---:R-:W-:Y:S01]  /*1b6f0*/  IMAD.WIDE R196, R199.reuse, 0x4, R196 ;  /* 0x00000004c7c47825 */ /* 0x044fe200078e02c4 */
[----:B-1----:R-:W2:Y:S04]  /*1b700*/  LDL.LU.64 R226, [R1+0x11e8] ;  /* 0x0011e80001e27983 */ /* 0x002ea80000300a00 */
[----:B------:R1:W-:Y:S01]  /*1b710*/  STL.64 [R1+0x6a8], R210 ;  /* 0x0006a8d201007387 */ /* 0x0003e20000100a00 */
[----:B------:R-:W-:-:S03]  /*1b720*/  IMAD.WIDE R140, R199, 0x4, R140 ;  /* 0x00000004c78c7825 */ /* 0x000fc600078e028c */
[----:B-1----:R-:W2:Y:S04]  /*1b730*/  LDL.LU.64 R210, [R1+0x11e0] ;  /* 0x0011e00001d27983 */ /* 0x002ea80000300a00 */
[----:B------:R1:W-:Y:S01]  /*1b740*/  STL.64 [R1+0x6a0], R188 ;  /* 0x0006a0bc01007387 */ /* 0x0003e20000100a00 */
[----:B------:R-:W-:-:S03]  /*1b750*/  IMAD.WIDE R124, R199, 0x4, R124 ;  /* 0x00000004c77c7825 */ /* 0x000fc600078e027c */
[----:B-1----:R-:W2:Y:S01]  /*1b760*/  LDL.LU.64 R188, [R1+0x11d8] ;  /* 0x0011d80001bc7983 */ /* 0x002ea20000300a00 */
[----:B---3--:R-:W-:-:S04]  /*1b770*/  IMAD.WIDE R108, R199, 0x4, R108 ;  /* 0x00000004c76c7825 */ /* 0x008fc800078e026c */
[----:B------:R-:W-:-:S04]  /*1b780*/  IMAD.WIDE R60, R199, 0x4, R60 ;  /* 0x00000004c73c7825 */ /* 0x000fc800078e023c */
[----:B------:R-:W-:-:S04]  /*1b790*/  IMAD.WIDE R92, R199, 0x4, R92 ;  /* 0x00000004c75c7825 */ /* 0x000fc800078e025c */
[----:B------:R-:W-:-:S04]  /*1b7a0*/  IMAD.WIDE R44, R199, 0x4, R44 ;  /* 0x00000004c72c7825 */ /* 0x000fc800078e022c */
[----:B------:R-:W-:-:S04]  /*1b7b0*/  IMAD.WIDE R28, R199, 0x4, R28 ;  /* 0x00000004c71c7825 */ /* 0x000fc800078e021c */
[----:B------:R-:W-:-:S04]  /*1b7c0*/  IMAD.WIDE R12, R199, 0x4, R12 ;  /* 0x00000004c70c7825 */ /* 0x000fc800078e020c */
[----:B------:R-:W-:-:S04]  /*1b7d0*/  IMAD.WIDE R122, R199, 0x4, R122 ;  /* 0x00000004c77a7825 */ /* 0x000fc800078e027a */
[----:B-----5:R-:W-:-:S04]  /*1b7e0*/  IMAD.WIDE R240, R199, 0x4, R240 ;  /* 0x00000004c7f07825 */ /* 0x020fc800078e02f0 */
[----:B------:R-:W-:-:S05]  /*1b7f0*/  IMAD.WIDE R172, R199, 0x4, R172 ;  /* 0x00000004c7ac7825 */ /* 0x000fca00078e02ac */
[----:B------:R1:W-:Y:S04]  /*1b800*/  STL.64 [R1+0x698], R172 ;  /* 0x000698ac01007387 */ /* 0x0003e80000100a00 */
[----:B-1----:R-:W3:Y:S04]  /*1b810*/  LDL.LU.64 R172, [R1+0x11d0] ;  /* 0x0011d00001ac7983 */ /* 0x002ee80000300a00 */
[----:B------:R1:W-:Y:S04]  /*1b820*/  STL.64 [R1+0x690], R156 ;  /* 0x0006909c01007387 */ /* 0x0003e80000100a00 */
[----:B-1----:R-:W5:Y:S04]  /*1b830*/  LDL.LU.64 R156, [R1+0x11c8] ;  /* 0x0011c800019c7983 */ /* 0x002f680000300a00 */
[----:B------:R1:W-:Y:S01]  /*1b840*/  STL.64 [R1+0x688], R196 ;  /* 0x000688c401007387 */ /* 0x0003e20000100a00 */
[----:B------:R-:W-:-:S04]  /*1b850*/  IMAD.WIDE R76, R199, 0x4, R76 ;  /* 0x00000004c74c7825 */ /* 0x000fc800078e024c */
[C---:B-1----:R-:W-:Y:S02]  /*1b860*/  IMAD.WIDE R196, R199.reuse, 0x4, R10 ;  /* 0x00000004c7c47825 */ /* 0x042fe400078e020a */
[----:B------:R-:W2:Y:S04]  /*1b870*/  LDL.LU.64 R10, [R1+0x10] ;  /* 0x00001000010a7983 */ /* 0x000ea80000300a00 */
[----:B------:R1:W-:Y:S04]  /*1b880*/  STL.64 [R1+0x680], R196 ;  /* 0x000680c401007387 */ /* 0x0003e80000100a00 */
[----:B-1----:R-:W3:Y:S04]  /*1b890*/  LDL.LU.64 R196, [R1] ;  /* 0x0000000001c47983 */ /* 0x002ee80000300a00 */
        /* <DEDUP_REMOVED lines=21> */
[----:B-1----:R-:W4:Y:S01]  /*1b9f0*/  LDL.LU.64 R240, [R1+0x1170] ;  /* 0x0011700001f07983 */ /* 0x002f220000300a00 */
        /* <DEDUP_REMOVED lines=13> */
[----:B--2---:R-:W-:-:S04]  /*1bad0*/  IMAD.WIDE R10, R199, 0x4, R10 ;  /* 0x00000004c70a7825 */ /* 0x004fc800078e020a */
[----:B---3--:R-:W-:-:S04]  /*1bae0*/  IMAD.WIDE R122, R199, 0x4, R122 ;  /* 0x00000004c77a7825 */ /* 0x008fc800078e027a */
[----:B----4-:R-:W-:-:S05]  /*1baf0*/  IMAD.WIDE R240, R199, 0x4, R240 ;  /* 0x00000004c7f07825 */ /* 0x010fca00078e02f0 */
[----:B------:R1:W-:Y:S04]  /*1bb00*/  STL.64 [R1+0x620], R240 ;  /* 0x000620f001007387 */ /* 0x0003e80000100a00 */
[----:B-1----:R-:W2:Y:S04]  /*1bb10*/  LDL.LU.64 R240, [R1+0x1168] ;  /* 0x0011680001f07983 */ /* 0x002ea80000300a00 */
[----:B------:R1:W-:Y:S04]  /*1bb20*/  STL.64 [R1+0x618], R224 ;  /* 0x000618e001007387 */ /* 0x0003e80000100a00 */
[----:B-1----:R-:W3:Y:S04]  /*1bb30*/  LDL.LU.64 R224, [R1+0x1160] ;  /* 0x0011600001e07983 */ /* 0x002ee80000300a00 */
[----:B------:R1:W-:Y:S04]  /*1bb40*/  STL.64 [R1+0x610], R208 ;  /* 0x000610d001007387 */ /* 0x0003e80000100a00 */
[----:B-1----:R-:W4:Y:S04]  /*1bb50*/  LDL.LU.64 R208, [R1+0x1158] ;  /* 0x0011580001d07983 */ /* 0x002f280000300a00 */
[----:B------:R1:W-:Y:S04]  /*1bb60*/  STL.64 [R1+0x608], R186 ;  /* 0x000608ba01007387 */ /* 0x0003e80000100a00 */
[----:B-1----:R-:W2:Y:S04]  /*1bb70*/  LDL.LU.64 R186, [R1+0x1150] ;  /* 0x0011500001ba7983 */ /* 0x002ea80000300a00 */
        /* <DEDUP_REMOVED lines=8> */
[----:B------:R-:W-:Y:S04]  /*1bc00*/  STL.64 [R1+0x5f8], R194 ;  /* 0x0005f8c201007387 */ /* 0x000fe80000100a00 */
[----:B------:R1:W-:Y:S04]  /*1bc10*/  STL.64 [R1+0x1050], R194 ;  /* 0x001050c201007387 */ /* 0x0003e80000100a00 */
[----:B-1----:R-:W2:Y:S04]  /*1bc20*/  LDL.LU.64 R194, [R1+0x8] ;  /* 0x0000080001c27983 */ /* 0x002ea80000300a00 */
        /* <DEDUP_REMOVED lines=13> */
[----:B-1----:R-:W3:Y:S01]  /*1bd00*/  LDL.LU.64 R10, [R1+0x10f8] ;  /* 0x0010f800010a7983 */ /* 0x002ee20000300a00 */
[----:B------:R-:W-:-:S04]  /*1bd10*/  IMAD.WIDE R250, R199, 0x4, R250 ;  /* 0x00000004c7fa7825 */ /* 0x000fc800078e02fa */
[----:B--2---:R-:W-:-:S05]  /*1bd20*/  IMAD.WIDE R194, R199, 0x4, R194 ;  /* 0x00000004c7c27825 */ /* 0x004fca00078e02c2 */
[----:B------:R1:W-:Y:S02]  /*1bd30*/  STL.64 [R1+0x5a0], R194 ;  /* 0x0005a0c201007387 */ /* 0x0003e40000100a00 */
[----:B-1----:R-:W-:-:S04]  /*1bd40*/  IMAD.WIDE R194, R199, 0x4, R196 ;  /* 0x00000004c7c27825 */ /* 0x002fc800078e02c4 */
[C---:B------:R-:W-:Y:S01]  /*1bd50*/  IMAD.WIDE R196, R199.reuse, 0x4, R2 ;  /* 0x00000004c7c47825 */ /* 0x040fe200078e0202 */
[----:B------:R1:W-:Y:S03]  /*1bd60*/  STL.64 [R1+0x598], R194 ;  /* 0x000598c201007387 */ /* 0x0003e60000100a00 */
[C---:B------:R-:W-:Y:S01]  /*1bd70*/  IMAD.WIDE R2, R199.reuse, 0x4, R6 ;  /* 0x00000004c7027825 */ /* 0x040fe200078e0206 */
[----:B------:R-:W-:Y:S04]  /*1bd80*/  STL.64 [R1+0x590], R250 ;  /* 0x000590fa01007387 */ /* 0x000fe80000100a00 */
[----:B------:R-:W-:Y:S01]  /*1bd90*/  STL.64 [R1+0x588], R196 ;  /* 0x000588c401007387 */ /* 0x000fe20000100a00 */
[----:B-1----:R-:W-:-:S04]  /*1bda0*/  IMAD.WIDE R194, R199, 0x4, R4 ;  /* 0x00000004c7c27825 */ /* 0x002fc800078e0204 */
[C---:B------:R-:W-:Y:S01]  /*1bdb0*/  IMAD.WIDE R4, R199.reuse, 0x4, R8 ;  /* 0x00000004c7047825 */ /* 0x040fe200078e0208 */
[----:B------:R-:W-:Y:S04]  /*1bdc0*/  STL.64 [R1+0x580], R194 ;  /* 0x000580c201007387 */ /* 0x000fe80000100a00 */
[----:B------:R1:W-:Y:S04]  /*1bdd0*/  STL.64 [R1+0x578], R2 ;  /* 0x0005780201007387 */ /* 0x0003e80000100a00 */
[----:B------:R2:W-:Y:S01]  /*1bde0*/  STL.64 [R1+0x570], R4 ;  /* 0x0005700401007387 */ /* 0x0005e20000100a00 */
[----:B-1----:R-:W-:-:S04]  /*1bdf0*/  IMAD.WIDE R2, R199, 0x4, R12 ;  /* 0x00000004c7027825 */ /* 0x002fc800078e020c */
[----:B--2---:R-:W-:-:S04]  /*1be00*/  IMAD.WIDE R4, R199, 0x4, R14 ;  /* 0x00000004c7047825 */ /* 0x004fc800078e020e */
[----:B---3--:R-:W-:-:S05]  /*1be10*/  IMAD.WIDE R6, R199, 0x4, R10 ;  /* 0x00000004c7067825 */ /* 0x008fca00078e020a */
[----:B------:R1:W-:Y:S04]  /*1be20*/  STL.64 [R1+0x568], R6 ;  /* 0x0005680601007387 */ /* 0x0003e80000100a00 */
[----:B------:R2:W-:Y:S04]  /*1be30*/  STL.64 [R1+0x560], R2 ;  /* 0x0005600201007387 */ /* 0x0005e80000100a00 */
[----:B------:R3:W-:Y:S01]  /*1be40*/  STL.64 [R1+0x558], R4 ;  /* 0x0005580401007387 */ /* 0x0007e20000100a00 */
[----:B-1----:R-:W-:-:S04]  /*1be50*/  IMAD.WIDE R6, R199, 0x4, R16 ;  /* 0x00000004c7067825 */ /* 0x002fc800078e0210 */
[C---:B--2---:R-:W-:Y:S01]  /*1be60*/  IMAD.WIDE R2, R199.reuse, 0x4, R18 ;  /* 0x00000004c7027825 */ /* 0x044fe200078e0212 */
[----:B------:R1:W-:Y:S03]  /*1be70*/  STL.64 [R1+0x550], R6 ;  /* 0x0005500601007387 */ /* 0x0003e60000100a00 */
[C---:B---3--:R-:W-:Y:S01]  /*1be80*/  IMAD.WIDE R4, R199.reuse, 0x4, R20 ;  /* 0x00000004c7047825 */ /* 0x048fe200078e0214 */
        /* <DEDUP_REMOVED lines=114> */
[----:B------:R-:W-:Y:S04]  /*1c5b0*/  STL.64 [R1+0x48], R2 ;  /* 0x0000480201007387 */ /* 0x000fe80000100a00 */
[----:B------:R2:W-:Y:S01]  /*1c5c0*/  STL.64 [R1+0x38], R4 ;  /* 0x0000380401007387 */ /* 0x0005e20000100a00 */
[----:B-1----:R-:W-:-:S03]  /*1c5d0*/  IMAD.WIDE R6, R199, 0x4, R136 ;  /* 0x00000004c7067825 */ /* 0x002fc600078e0288 */
[----:B--2---:R-:W2:Y:S04]  /*1c5e0*/  LDL.LU.64 R4, [R1+0x1d8] ;  /* 0x0001d80001047983 */ /* 0x004ea80000300a00 */
[----:B------:R-:W-:Y:S04]  /*1c5f0*/  STL.64 [R1+0x28], R6 ;  /* 0x0000280601007387 */ /* 0x000fe80000100a00 */
[----:B------:R-:W3:Y:S01]  /*1c600*/  LDL.LU.64 R196, [R1+0x1e0] ;  /* 0x0001e00001c47983 */ /* 0x000ee20000300a00 */
[----:B------:R-:W-:-:S05]  /*1c610*/  IMAD.WIDE R2, R199, 0x4, R138 ;  /* 0x00000004c7027825 */ /* 0x000fca00078e028a */
[----:B------:R1:W-:Y:S01]  /*1c620*/  STL.64 [R1+0x18], R2 ;  /* 0x0000180201007387 */ /* 0x0003e20000100a00 */
[----:B------:R-:W-:-:S04]  /*1c630*/  IMAD.WIDE R140, R199, 0x4, R140 ;  /* 0x00000004c78c7825 */ /* 0x000fc800078e028c */
[C---:B------:R-:W-:Y:S01]  /*1c640*/  IMAD.WIDE R142, R199.reuse, 0x4, R142 ;  /* 0x00000004c78e7825 */ /* 0x040fe200078e028e */
[----:B-1----:R-:W4:Y:S04]  /*1c650*/  LDL.LU.64 R2, [R1+0x1e8] ;  /* 0x0001e80001027983 */ /* 0x002f280000300a00 */
[----:B------:R-:W4:Y:S04]  /*1c660*/  LDL.LU.64 R54, [R1+0x1f0] ;  /* 0x0001f00001367983 */ /* 0x000f280000300a00 */
[----:B------:R-:W4:Y:S04]  /*1c670*/  LDL.LU.64 R52, [R1+0x1f8] ;  /* 0x0001f80001347983 */ /* 0x000f280000300a00 */
[----:B------:R-:W4:Y:S04]  /*1c680*/  LDL.LU.64 R50, [R1+0x200] ;  /* 0x0002000001327983 */ /* 0x000f280000300a00 */
[----:B------:R-:W4:Y:S01]  /*1c690*/  LDL.LU.64 R48, [R1+0x208] ;  /* 0x0002080001307983 */ /* 0x000f220000300a00 */
[----:B------:R-:W-:-:S03]  /*1c6a0*/  IMAD.WIDE R144, R199, 0x4, R144 ;  /* 0x00000004c7907825 */ /* 0x000fc600078e0290 */
        /* <DEDUP_REMOVED lines=11> */
[----:B-----5:R-:W-:-:S03]  /*1c760*/  IMAD.WIDE R156, R199, 0x4, R156 ;  /* 0x00000004c79c7825 */ /* 0x020fc600078e029c */
[----:B------:R-:W-:Y:S01]  /*1c770*/  STL.64 [R1+0x1060], R140 ;  /* 0x0010608c01007387 */ /* 0x000fe20000100a00 */
[----:B------:R-:W-:-:S03]  /*1c780*/  IMAD.WIDE R158, R199, 0x4, R158 ;  /* 0x00000004c79e7825 */ /* 0x000fc600078e029e */
        /* <DEDUP_REMOVED lines=28> */
[----:B------:R1:W-:Y:S01]  /*1c950*/  STL.64 [R1+0x10f0], R178 ;  /* 0x0010f0b201007387 */ /* 0x0003e20000100a00 */
[----:B---3--:R-:W-:-:S03]  /*1c960*/  IMAD.WIDE R28, R199, 0x4, R196 ;  /* 0x00000004c71c7825 */ /* 0x008fc600078e02c4 */
[----:B------:R-:W3:Y:S04]  /*1c970*/  LDL.LU.64 R196, [R1+0x240] ;  /* 0x0002400001c47983 */ /* 0x000ee80000300a00 */
[----:B------:R-:W5:Y:S04]  /*1c980*/  LDL.LU.64 R18, [R1+0x248] ;  /* 0x0002480001127983 */ /* 0x000f680000300a00 */
[----:B------:R-:W5:Y:S04]  /*1c990*/  LDL.LU.64 R16, [R1+0x250] ;  /* 0x0002500001107983 */ /* 0x000f680000300a00 */
[----:B------:R-:W5:Y:S01]  /*1c9a0*/  LDL.LU.64 R14, [R1+0x258] ;  /* 0x00025800010e7983 */ /* 0x000f620000300a00 */
[----:B--2---:R-:W-:-:S03]  /*1c9b0*/  IMAD.WIDE R24, R199, 0x4, R4 ;  /* 0x00000004c7187825 */ /* 0x004fc600078e0204 */
[----:B------:R-:W2:Y:S01]  /*1c9c0*/  LDL.LU.64 R12, [R1+0x260] ;  /* 0x00026000010c7983 */ /* 0x000ea20000300a00 */
[----:B----4-:R-:W-:-:S03]  /*1c9d0*/  IMAD.WIDE R30, R199, 0x4, R2 ;  /* 0x00000004c71e7825 */ /* 0x010fc600078e0202 */
[----:B------:R-:W4:Y:S04]  /*1c9e0*/  LDL.LU.64 R10, [R1+0x268] ;  /* 0x00026800010a7983 */ /* 0x000f280000300a00 */
[----:B------:R-:W2:Y:S04]  /*1c9f0*/  LDL.LU.64 R8, [R1+0x270] ;  /* 0x0002700001087983 */ /* 0x000ea80000300a00 */
[----:B------:R-:W2:Y:S04]  /*1ca00*/  LDL.LU.64 R6, [R1+0x278] ;  /* 0x0002780001067983 */ /* 0x000ea80000300a00 */
[----:B------:R-:W2:Y:S04]  /*1ca10*/  LDL.LU.64 R4, [R1+0x280] ;  /* 0x0002800001047983 */ /* 0x000ea80000300a00 */
[----:B------:R-:W2:Y:S04]  /*1ca20*/  LDL.LU.64 R2, [R1+0x288] ;  /* 0x0002880001027983 */ /* 0x000ea80000300a00 */
[----:B------:R-:W2:Y:S04]  /*1ca30*/  LDL.LU.64 R44, [R1+0x290] ;  /* 0x00029000012c7983 */ /* 0x000ea80000300a00 */
[----:B------:R-:W2:Y:S04]  /*1ca40*/  LDL.LU.64 R42, [R1+0x298] ;  /* 0x00029800012a7983 */ /* 0x000ea80000300a00 */
[----:B------:R-:W2:Y:S04]  /*1ca50*/  LDL.LU.64 R40, [R1+0x2a0] ;  /* 0x0002a00001287983 */ /* 0x000ea80000300a00 */
[----:B------:R-:W2:Y:S04]  /*1ca60*/  LDL.LU.64 R38, [R1+0x2a8] ;  /* 0x0002a80001267983 */ /* 0x000ea80000300a00 */
[----:B------:R-:W4:Y:S04]  /*1ca70*/  LDL.LU.64 R36, [R1+0x2b0] ;  /* 0x0002b00001247983 */ /* 0x000f280000300a00 */
[----:B------:R-:W5:Y:S04]  /*1ca80*/  LDL.LU.64 R34, [R1+0x2b8] ;  /* 0x0002b80001227983 */ /* 0x000f680000300a00 */
[----:B------:R-:W5:Y:S01]  /*1ca90*/  LDL.LU.64 R32, [R1+0x2c0] ;  /* 0x0002c00001207983 */ /* 0x000f620000300a00 */
[----:B------:R-:W-:-:S03]  /*1caa0*/  IMAD.WIDE R98, R199, 0x4, R26 ;  /* 0x00000004c7627825 */ /* 0x000fc600078e021a */
[----:B------:R-:W5:Y:S01]  /*1cab0*/  LDL.LU.64 R26, [R1+0x2c8] ;  /* 0x0002c800011a7983 */ /* 0x000f620000300a00 */
[----:B------:R-:W-:-:S03]  /*1cac0*/  IMAD.WIDE R116, R199, 0x4, R250 ;  /* 0x00000004c7747825 */ /* 0x000fc600078e02fa */
[----:B------:R-:W5:Y:S01]  /*1cad0*/  LDL.LU.64 R250, [R1+0x2d0] ;  /* 0x0002d00001fa7983 */ /* 0x000f620000300a00 */
[----:B------:R-:W-:-:S04]  /*1cae0*/  IMAD.WIDE R108, R199, 0x4, R22 ;  /* 0x00000004c76c7825 */ /* 0x000fc800078e0216 */
[C---:B------:R-:W-:Y:S02]  /*1caf0*/  IMAD.WIDE R22, R199.reuse, 0x4, R194 ;  /* 0x00000004c7167825 */ /* 0x040fe400078e02c2 */
[----:B------:R-:W5:Y:S02]  /*1cb00*/  LDL.LU.64 R194, [R1+0x2d8] ;  /* 0x0002d80001c27983 */ /* 0x000f640000300a00 */
[----:B------:R-:W-:-:S04]  /*1cb10*/  IMAD.WIDE R110, R199, 0x4, R20 ;  /* 0x00000004c76e7825 */ /* 0x000fc800078e0214 */
[C---:B---3--:R-:W-:Y:S02]  /*1cb20*/  IMAD.WIDE R20, R199.reuse, 0x4, R196 ;  /* 0x00000004c7147825 */ /* 0x048fe400078e02c4 */
[----:B------:R-:W3:Y:S04]  /*1cb30*/  LDL.LU.64 R196, [R1+0x2e0] ;  /* 0x0002e00001c47983 */ /* 0x000ee80000300a00 */
[----:B------:R-:W3:Y:S04]  /*1cb40*/  LDL.LU.64 R84, [R1+0x2e8] ;  /* 0x0002e80001547983 */ /* 0x000ee80000300a00 */
[----:B------:R-:W3:Y:S04]  /*1cb50*/  LDL.LU.64 R82, [R1+0x2f0] ;  /* 0x0002f00001527983 */ /* 0x000ee80000300a00 */
[----:B------:R-:W3:Y:S04]  /*1cb60*/  LDL.LU.64 R80, [R1+0x2f8] ;  /* 0x0002f80001507983 */ /* 0x000ee80000300a00 */
[----:B------:R-:W3:Y:S04]  /*1cb70*/  LDL.LU.64 R78, [R1+0x300] ;  /* 0x00030000014e7983 */ /* 0x000ee80000300a00 */
[----:B------:R-:W3:Y:S04]  /*1cb80*/  LDL.LU.64 R76, [R1+0x308] ;  /* 0x00030800014c7983 */ /* 0x000ee80000300a00 */
[----:B------:R-:W3:Y:S04]  /*1cb90*/  LDL.LU.64 R70, [R1+0x310] ;  /* 0x0003100001467983 */ /* 0x000ee80000300a00 */
[----:B------:R-:W3:Y:S01]  /*1cba0*/  LDL.LU.64 R68, [R1+0x318] ;  /* 0x0003180001447983 */ /* 0x000ee20000300a00 */
[----:B------:R-:W-:-:S04]  /*1cbb0*/  IMAD.WIDE R56, R199, 0x4, R54 ;  /* 0x00000004c7387825 */ /* 0x000fc800078e0236 */
[----:B------:R-:W-:-:S04]  /*1cbc0*/  IMAD.WIDE R58, R199, 0x4, R52 ;  /* 0x00000004c73a7825 */ /* 0x000fc800078e0234 */
[----:B------:R-:W-:-:S04]  /*1cbd0*/  IMAD.WIDE R72, R199, 0x4, R50 ;  /* 0x00000004c7487825 */ /* 0x000fc800078e0232 */
[C---:B--2---:R-:W-:Y:S02]  /*1cbe0*/  IMAD.WIDE R132, R199.reuse, 0x4, R38 ;  /* 0x00000004c7847825 */ /* 0x044fe400078e0226 */
[----:B------:R-:W2:Y:S02]  /*1cbf0*/  LDL.LU.64 R38, [R1+0x320] ;  /* 0x0003200001267983 */ /* 0x000ea40000300a00 */
[C---:B----4-:R-:W-:Y:S02]  /*1cc00*/  IMAD.WIDE R130, R199.reuse, 0x4, R36 ;  /* 0x00000004c7827825 */ /* 0x050fe400078e0224 */
[----:B------:R-:W4:Y:S02]  /*1cc10*/  LDL.LU.64 R36, [R1+0x328] ;  /* 0x0003280001247983 */ /* 0x000f240000300a00 */
[C---:B-----5:R-:W-:Y:S02]  /*1cc20*/  IMAD.WIDE R128, R199.reuse, 0x4, R34 ;  /* 0x00000004c7807825 */ /* 0x060fe400078e0222 */
[----:B------:R-:W5:Y:S02]  /*1cc30*/  LDL.LU.64 R34, [R1+0x330] ;  /* 0x0003300001227983 */ /* 0x000f640000300a00 */
[----:B------:R-:W-:-:S02]  /*1cc40*/  IMAD.WIDE R122, R199, 0x4, R32 ;  /* 0x00000004c77a7825 */ /* 0x000fc400078e0220 */
[----:B------:R-:W5:Y:S04]  /*1cc50*/  LDL.LU.64 R32, [R1+0x338] ;  /* 0x0003380001207983 */ /* 0x000f680000300a00 */
[----:B------:R-:W5:Y:S04]  /*1cc60*/  LDL.LU.64 R66, [R1+0x340] ;  /* 0x0003400001427983 */ /* 0x000f680000300a00 */
[----:B------:R-:W5:Y:S04]  /*1cc70*/  LDL.LU.64 R64, [R1+0x348] ;  /* 0x0003480001407983 */ /* 0x000f680000300a00 */
[----:B------:R-:W5:Y:S01]  /*1cc80*/  LDL.LU.64 R62, [R1+0x350] ;  /* 0x00035000013e7983 */ /* 0x000f620000300a00 */
[----:B------:R-:W-:-:S03]  /*1cc90*/  IMAD.WIDE R74, R199, 0x4, R48 ;  /* 0x00000004c74a7825 */ /* 0x000fc600078e0230 */
        /* <DEDUP_REMOVED lines=10> */
[----:B------:R-:W5:Y:S04]  /*1cd40*/  LDL.LU.64 R46, [R1+0x380] ;  /* 0x00038000012e7983 */ /* 0x000f680000300a00 */
[----:B------:R-:W5:Y:S04]  /*1cd50*/  LDL.LU.64 R44, [R1+0x388] ;  /* 0x00038800012c7983 */ /* 0x000f680000300a00 */
[----:B------:R-:W5:Y:S04]  /*1cd60*/  LDL.LU.64 R42, [R1+0x390] ;  /* 0x00039000012a7983 */ /* 0x000f680000300a00 */
[----:B------:R-:W5:Y:S01]  /*1cd70*/  LDL.LU.64 R40, [R1+0x398] ;  /* 0x0003980001287983 */ /* 0x000f620000300a00 */
[----:B------:R-:W-:-:S03]  /*1cd80*/  IMAD.WIDE R114, R199, 0x4, R250 ;  /* 0x00000004c7727825 */ /* 0x000fc600078e02fa */
[----:B------:R-:W5:Y:S01]  /*1cd90*/  LDL.LU.64 R26, [R1+0x3a0] ;  /* 0x0003a000011a7983 */ /* 0x000f620000300a00 */
[----:B------:R-:W-:-:S03]  /*1cda0*/  IMAD.WIDE R112, R199, 0x4, R194 ;  /* 0x00000004c7707825 */ /* 0x000fc600078e02c2 */
[----:B------:R-:W5:Y:S04]  /*1cdb0*/  LDL.LU.64 R250, [R1+0x3a8] ;  /* 0x0003a80001fa7983 */ /* 0x000f680000300a00 */
[----:B------:R-:W5:Y:S01]  /*1cdc0*/  LDL.LU.64 R194, [R1+0x3b0] ;  /* 0x0003b00001c27983 */ /* 0x000f620000300a00 */
[----:B---3--:R-:W-:-:S03]  /*1cdd0*/  IMAD.WIDE R106, R199, 0x4, R196 ;  /* 0x00000004c76a7825 */ /* 0x008fc600078e02c4 */
[----:B------:R-:W3:Y:S01]  /*1cde0*/  LDL.LU.64 R196, [R1+0x3b8] ;  /* 0x0003b80001c47983 */ /* 0x000ee20000300a00 */
[----:B------:R-:W-:-:S04]  /*1cdf0*/  IMAD.WIDE R104, R199, 0x4, R84 ;  /* 0x00000004c7687825 */ /* 0x000fc800078e0254 */
[----:B------:R-:W-:-:S04]  /*1ce00*/  IMAD.WIDE R102, R199, 0x4, R82 ;  /* 0x00000004c7667825 */ /* 0x000fc800078e0252 */
[----:B------:R-:W-:-:S04]  /*1ce10*/  IMAD.WIDE R100, R199, 0x4, R80 ;  /* 0x00000004c7647825 */ /* 0x000fc800078e0250 */
[----:B------:R-:W-:-:S04]  /*1ce20*/  IMAD.WIDE R94, R199, 0x4, R78 ;  /* 0x00000004c75e7825 */ /* 0x000fc800078e024e */
        /* <DEDUP_REMOVED lines=10> */
[----:B------:R-:W2:Y:S02]  /*1ced0*/  LDL.LU.64 R32, [R1+0x3d8] ;  /* 0x0003d80001207983 */ /* 0x000ea40000300a00 */
        /* <DEDUP_REMOVED lines=9> */
[C---:B------:R-:W-:Y:S02]  /*1cf70*/  IMAD.WIDE R46, R199.reuse, 0x4, R26 ;  /* 0x00000004c72e7825 */ /* 0x040fe400078e021a */
[----:B------:R-:W2:Y:S02]  /*1cf80*/  LDL.LU.64 R26, [R1+0x3e0] ;  /* 0x0003e000011a7983 */ /* 0x000ea40000300a00 */
[C---:B------:R-:W-:Y:S02]  /*1cf90*/  IMAD.WIDE R44, R199.reuse, 0x4, R250 ;  /* 0x00000004c72c7825 */ /* 0x040fe400078e02fa */
[----:B------:R-:W2:Y:S04]  /*1cfa0*/  LDL.LU.64 R118, [R1+0x3e8] ;  /* 0x0003e80001767983 */ /* 0x000ea80000300a00 */
[----:B------:R-:W2:Y:S01]  /*1cfb0*/  LDL.LU.64 R124, [R1+0x3f0] ;  /* 0x0003f000017c7983 */ /* 0x000ea20000300a00 */
[----:B------:R-:W-:-:S03]  /*1cfc0*/  IMAD.WIDE R50, R199, 0x4, R42 ;  /* 0x00000004c7327825 */ /* 0x000fc600078e022a */
[----:B------:R-:W2:Y:S01]  /*1cfd0*/  LDL.LU.64 R126, [R1+0x3f8] ;  /* 0x0003f800017e7983 */ /* 0x000ea20000300a00 */
[----:B------:R-:W-:-:S03]  /*1cfe0*/  IMAD.WIDE R60, R199, 0x4, R48 ;  /* 0x00000004c73c7825 */ /* 0x000fc600078e0230 */
[----:B------:R-:W2:Y:S01]  /*1cff0*/  LDL.LU.64 R250, [R1+0x400] ;  /* 0x0004000001fa7983 */ /* 0x000ea20000300a00 */
[----:B------:R-:W-:-:S03]  /*1d000*/  IMAD.WIDE R42, R199, 0x4, R194 ;  /* 0x00000004c72a7825 */ /* 0x000fc600078e02c2 */
[----:B-1----:R-:W2:Y:S01]  /*1d010*/  LDL.LU.64 R178, [R1+0x408] ;  /* 0x0004080001b27983 */ /* 0x002ea20000300a00 */
[----:B------:R-:W-:-:S03]  /*1d020*/  IMAD.WIDE R48, R199, 0x4, R40 ;  /* 0x00000004c7307825 */ /* 0x000fc600078e0228 */
[----:B------:R-:W4:Y:S04]  /*1d030*/  LDL.LU.64 R148, [R1+0x410] ;  /* 0x0004100001947983 */ /* 0x000f280000300a00 */
[----:B------:R-:W4:Y:S04]  /*1d040*/  LDL.LU.64 R194, [R1+0x420] ;  /* 0x0004200001c27983 */ /* 0x000f280000300a00 */
[----:B------:R-:W4:Y:S01]  /*1d050*/  LDL.LU.64 R152, [R1+0x418] ;  /* 0x0004180001987983 */ /* 0x000f220000300a00 */
[----:B---3--:R-:W-:-:S03]  /*1d060*/  IMAD.WIDE R40, R199, 0x4, R196 ;  /* 0x00000004c7287825 */ /* 0x008fc600078e02c4 */
[----:B------:R-:W3:Y:S04]  /*1d070*/  LDL.LU.64 R196, [R1+0x428] ;  /* 0x0004280001c47983 */ /* 0x000ee80000300a00 */
[----:B------:R-:W4:Y:S04]  /*1d080*/  LDL.64 R176, [R1+0x768] ;  /* 0x0007680001b07983 */ /* 0x000f280000100a00 */
[----:B------:R-:W4:Y:S04]  /*1d090*/  LDL.64 R174, [R1+0x728] ;  /* 0x0007280001ae7983 */ /* 0x000f280000100a00 */
[----:B------:R-:W4:Y:S04]  /*1d0a0*/  LDL.64 R172, [R1+0x6e8] ;  /* 0x0006e80001ac7983 */ /* 0x000f280000100a00 */
[----:B------:R-:W4:Y:S04]  /*1d0b0*/  LDL.64 R170, [R1+0x6a8] ;  /* 0x0006a80001aa7983 */ /* 0x000f280000100a00 */
[----:B------:R-:W5:Y:S04]  /*1d0c0*/  LDL.64 R168, [R1+0x668] ;  /* 0x0006680001a87983 */ /* 0x000f680000100a00 */
        /* <DEDUP_REMOVED lines=11> */
[----:B------:R-:W5:Y:S01]  /*1d180*/  LDL.64 R140, [R1+0x18] ;  /* 0x00001800018c7983 */ /* 0x000f620000100a00 */
[----:B--2---:R-:W-:-:S05]  /*1d190*/  IMAD.WIDE R178, R199, 0x4, R178 ;  /* 0x00000004c7b27825 */ /* 0x004fca00078e02b2 */
[----:B------:R1:W-:Y:S04]  /*1d1a0*/  STL.64 [R1], R178 ;  /* 0x000000b201007387 */ /* 0x0003e80000100a00 */
[----:B-1----:R-:W2:Y:S01]  /*1d1b0*/  LDL.LU.64 R178, [R1+0x10f0] ;  /* 0x0010f00001b27983 */ /* 0x002ea20000300a00 */
[----:B---3--:R-:W-:-:S05]  /*1d1c0*/  IMAD.WIDE R196, R199, 0x4, R196 ;  /* 0x00000004c7c47825 */ /* 0x008fca00078e02c4 */
[----:B------:R1:W-:Y:S04]  /*1d1d0*/  STL.64 [R1+0x30], R196 ;  /* 0x000030c401007387 */ /* 0x0003e80000100a00 */
[----:B-1----:R-:W3:Y:S01]  /*1d1e0*/  LDL.LU.64 R196, [R1+0x10e8] ;  /* 0x0010e80001c47983 */ /* 0x002ee20000300a00 */
[----:B----4-:R-:W-:-:S04]  /*1d1f0*/  IMAD.WIDE R148, R199, 0x4, R148 ;  /* 0x00000004c7947825 */ /* 0x010fc800078e0294 */
[C---:B------:R-:W-:Y:S01]  /*1d200*/  IMAD.WIDE R194, R199.reuse, 0x4, R194 ;  /* 0x00000004c7c27825 */ /* 0x040fe200078e02c2 */
[----:B------:R-:W-:Y:S03]  /*1d210*/  STL.64 [R1+0x8], R148 ;  /* 0x0000089401007387 */ /* 0x000fe60000100a00 */
[C---:B------:R-:W-:Y:S01]  /*1d220*/  IMAD.WIDE R152, R199.reuse, 0x4, R152 ;  /* 0x00000004c7987825 */ /* 0x040fe200078e0298 */
[----:B------:R-:W-:Y:S04]  /*1d230*/  STL.64 [R1+0x10], R194 ;  /* 0x000010c201007387 */ /* 0x000fe80000100a00 */
[----:B---3--:R1:W-:Y:S04]  /*1d240*/  LDGSTS.E [R197+0x20000], [R176.64], P0 ;  /* 0x20000000b0c57fae */ /* 0x0083e8000812184c */
[----:B------:R3:W-:Y:S04]  /*1d250*/  LDGSTS.E [R197+0x21000], [R174.64], P0 ;  /* 0x21000000aec57fae */ /* 0x0007e8000812184c */
[----:B------:R4:W-:Y:S04]  /*1d260*/  LDGSTS.E [R197+0x22000], [R172.64], P0 ;  /* 0x22000000acc57fae */ /* 0x0009e8000812184c */
[----:B-1----:R-:W2:Y:S04]  /*1d270*/  LDL.LU.64 R176, [R1+0x10e0] ;  /* 0x0010e00001b07983 */ /* 0x002ea80000300a00 */
[----:B------:R-:W-:Y:S04]  /*1d280*/  STL.64 [R1+0x20], R152 ;  /* 0x0000209801007387 */ /* 0x000fe80000100a00 */
[----:B---3--:R-:W3:Y:S04]  /*1d290*/  LDL.LU.64 R174, [R1+0x10d8] ;  /* 0x0010d80001ae7983 */ /* 0x008ee80000300a00 */
[----:B----4-:R-:W4:Y:S04]  /*1d2a0*/  LDL.LU.64 R172, [R1+0x10d0] ;  /* 0x0010d00001ac7983 */ /* 0x010f280000300a00 */
[----:B------:R1:W-:Y:S04]  /*1d2b0*/  LDGSTS.E [R197+0x23000], [R170.64], P0 ;  /* 0x23000000aac57fae */ /* 0x0003e8000812184c */
[----:B-----5:R5:W-:Y:S04]  /*1d2c0*/  LDGSTS.E [R197+0x24000], [R168.64], P0 ;  /* 0x24000000a8c57fae */ /* 0x020be8000812184c */
[----:B------:R5:W-:Y:S04]  /*1d2d0*/  LDGSTS.E [R197+0x25000], [R166.64], P0 ;  /* 0x25000000a6c57fae */ /* 0x000be8000812184c */
[----:B-1----:R-:W2:Y:S04]  /*1d2e0*/  LDL.LU.64 R170, [R1+0x10c8] ;  /* 0x0010c80001aa7983 */ /* 0x002ea80000300a00 */
[----:B-----5:R-:W5:Y:S04]  /*1d2f0*/  LDL.LU.64 R168, [R1+0x10c0] ;  /* 0x0010c00001a87983 */ /* 0x020f680000300a00 */
        /* <DEDUP_REMOVED lines=16> */
[----:B-1----:R-:W3:Y:S04]  /*1d400*/  LDL.LU.64 R150, [R1+0x1080] ;  /* 0x0010800001967983 */ /* 0x002ee80000300a00 */
[----:B------:R-:W3:Y:S04]  /*1d410*/  LDL.64 R146, [R1+0x760] ;  /* 0x0007600001927983 */ /* 0x000ee80000100a00 */
[----:B------:R1:W-:Y:S04]  /*1d420*/  LDGSTS.E [R197+0x2f000], [R142.64], P0 ;  /* 0x2f0000008ec57fae */ /* 0x0003e8000812184c */
[----:B------:R-:W3:Y:S04]  /*1d430*/  LDL.64 R144, [R1+0x720] ;  /* 0x0007200001907983 */ /* 0x000ee80000100a00 */
[----:B------:R1:W-:Y:S04]  /*1d440*/  LDGSTS.E [R197+0x30000], [R140.64], P0 ;  /* 0x300000008cc57fae */ /* 0x0003e8000812184c */
[----:B-1----:R-:W3:Y:S04]  /*1d450*/  LDL.64 R142, [R1+0x6e0] ;  /* 0x0006e000018e7983 */ /* 0x002ee80000100a00 */
[----:B------:R-:W3:Y:S01]  /*1d460*/  LDL.64 R140, [R1+0x6a0] ;  /* 0x0006a000018c7983 */ /* 0x000ee20000100a00 */
[----:B------:R-:W-:-:S04]  /*1d470*/  IMAD.WIDE R186, R199, 0x4, R186 ;  /* 0x00000004c7ba7825 */ /* 0x000fc800078e02ba */
[----:B------:R-:W-:-:S04]  /*1d480*/  IMAD.WIDE R208, R199, 0x4, R208 ;  /* 0x00000004c7d07825 */ /* 0x000fc800078e02d0 */
[----:B------:R-:W-:-:S04]  /*1d490*/  IMAD.WIDE R224, R199, 0x4, R224 ;  /* 0x00000004c7e07825 */ /* 0x000fc800078e02e0 */
[----:B------:R-:W-:-:S04]  /*1d4a0*/  IMAD.WIDE R240, R199, 0x4, R240 ;  /* 0x00000004c7f07825 */ /* 0x000fc800078e02f0 */
[----:B------:R-:W-:-:S04]  /*1d4b0*/  IMAD.WIDE R8, R199, 0x4, R8 ;  /* 0x00000004c7087825 */ /* 0x000fc800078e0208 */
[----:B------:R-:W-:Y:S01]  /*1d4c0*/  IMAD.WIDE R124, R199, 0x4, R124 ;  /* 0x00000004c77c7825 */ /* 0x000fe200078e027c */
[----:B--2---:R1:W-:Y:S04]  /*1d4d0*/  LDGSTS.E [R197+0x31000], [R154.64], P0 ;  /* 0x310000009ac57fae */ /* 0x0043e8000812184c */
[----:B------:R-:W-:Y:S04]  /*1d4e0*/  STL.64 [R1+0xd60], R154 ;  /* 0x000d609a01007387 */ /* 0x000fe80000100a00 */
[----:B------:R2:W-:Y:S04]  /*1d4f0*/  LDGSTS.E [R197+0x32000], [R170.64], P0 ;  /* 0x32000000aac57fae */ /* 0x0005e8000812184c */
[----:B------:R2:W-:Y:S04]  /*1d500*/  STL.64 [R1+0xd68], R170 ;  /* 0x000d68aa01007387 */ /* 0x0005e80000100a00 */
[----:B------:R1:W-:Y:S04]  /*1d510*/  LDGSTS.E [R197+0x33000], [R186.64], P0 ;  /* 0x33000000bac57fae */ /* 0x0003e8000812184c */
[----:B------:R1:W-:Y:S04]  /*1d520*/  LDGSTS.E [R197+0x34000], [R208.64], P0 ;  /* 0x34000000d0c57fae */ /* 0x0003e8000812184c */
[----:B--2---:R-:W2:Y:S04]  /*1d530*/  LDL.64 R170, [R1+0x1c8] ;  /* 0x0001c80001aa7983 */ /* 0x004ea80000100a00 */
[----:B------:R1:W-:Y:S04]  /*1d540*/  STL.64 [R1+0xd70], R186 ;  /* 0x000d70ba01007387 */ /* 0x0003e80000100a00 */
[----:B------:R3:W-:Y:S04]  /*1d550*/  LDGSTS.E [R197+0x35000], [R224.64], P0 ;  /* 0x35000000e0c57fae */ /* 0x0007e8000812184c */
[----:B------:R3:W-:Y:S04]  /*1d560*/  LDGSTS.E [R197+0x36000], [R240.64], P0 ;  /* 0x36000000f0c57fae */ /* 0x0007e8000812184c */
[----:B-1----:R-:W2:Y:S04]  /*1d570*/  LDL.64 R186, [R1+0x460] ;  /* 0x0004600001ba7983 */ /* 0x002ea80000100a00 */
        /* <DEDUP_REMOVED lines=8> */
[----:B------:R1:W-:Y:S04]  /*1d600*/  STL.64 [R1+0xd88], R240 ;  /* 0x000d88f001007387 */ /* 0x0003e80000100a00 */
[----:B------:R4:W-:Y:S04]  /*1d610*/  LDGSTS.E [R197+0x3b000], [R102.64], P0 ;  /* 0x3b00000066c57fae */ /* 0x0009e8000812184c */
[----:B------:R4:W-:Y:S04]  /*1d620*/  LDGSTS.E [R197+0x3c000], [R82.64], P0 ;  /* 0x3c00000052c57fae */ /* 0x0009e8000812184c */
[----:B-1----:R-:W2:Y:S04]  /*1d630*/  LDL.LU.64 R240, [R1+0x78] ;  /* 0x0000780001f07983 */ /* 0x002ea80000300a00 */
[----:B------:R1:W-:Y:S04]  /*1d640*/  STL.64 [R1+0xd90], R56 ;  /* 0x000d903801007387 */ /* 0x0003e80000100a00 */
[----:B------:R4:W-:Y:S01]  /*1d650*/  LDGSTS.E [R197+0x3d000], [R62.64], P0 ;  /* 0x3d0000003ec57fae */ /* 0x0009e2000812184c */
[----:B------:R-:W-:-:S03]  /*1d660*/  LOP3.LUT R154, R197, 0x10, RZ, 0x3c, !PT ;  /* 0x00000010c59a7812 */ /* 0x000fc600078e3cff */
[----:B------:R4:W-:Y:S04]  /*1d670*/  LDGSTS.E [R197+0x3e000], [R42.64], P0 ;  /* 0x3e0000002ac57fae */ /* 0x0009e8000812184c */
[----:B-1----:R-:W2:Y:S04]  /*1d680*/  LDL.LU.64 R56, [R1+0x88] ;  /* 0x0000880001387983 */ /* 0x002ea80000300a00 */
        /* <DEDUP_REMOVED lines=10> */
[----:B-1----:R-:W2:Y:S04]  /*1d730*/  LDL.64 R130, [R1+0x5a0] ;  /* 0x0005a00001827983 */ /* 0x002ea80000100a00 */
[----:B------:R4:W-:Y:S04]  /*1d740*/  STL.64 [R1+0xdb0], R102 ;  /* 0x000db06601007387 */ /* 0x0009e80000100a00 */
[----:B----4-:R-:W4:Y:S04]  /*1d750*/  LDL.64 R102, [R1+0x5e0] ;  /* 0x0005e00001667983 */ /* 0x010f280000100a00 */
[----:B------:R1:W-:Y:S04]  /*1d760*/  STL.64 [R1+0xdb8], R82 ;  /* 0x000db85201007387 */ /* 0x0003e80000100a00 */
[----:B-1----:R-:W2:Y:S04]  /*1d770*/  LDL.64 R82, [R1+0x620] ;  /* 0x0006200001527983 */ /* 0x002ea80000100a00 */
[----:B------:R1:W-:Y:S04]  /*1d780*/  STL.64 [R1+0xdc0], R62 ;  /* 0x000dc03e01007387 */ /* 0x0003e80000100a00 */
[----:B-1----:R-:W2:Y:S04]  /*1d790*/  LDL.64 R62, [R1+0x660] ;  /* 0x00066000013e7983 */ /* 0x002ea80000100a00 */
[----:B------:R1:W-:Y:S04]  /*1d7a0*/  STL.64 [R1+0xdc8], R42 ;  /* 0x000dc82a01007387 */ /* 0x0003e80000100a00 */
[----:B-1----:R-:W3:Y:S04]  /*1d7b0*/  LDL.LU.64 R42, [R1+0xf8] ;  /* 0x0000f800012a7983 */ /* 0x002ee80000300a00 */
[----:B------:R1:W-:Y:S04]  /*1d7c0*/  STL.64 [R1+0xdd0], R124 ;  /* 0x000dd07c01007387 */ /* 0x0003e80000100a00 */
[----:B-1----:R-:W5:Y:S04]  /*1d7d0*/  LDL.LU.64 R124, [R1+0x108] ;  /* 0x00010800017c7983 */ /* 0x002f680000300a00 */
[----:B------:R-:W5:Y:S04]  /*1d7e0*/  LDL.LU.64 R146, [R1+0x1078] ;  /* 0x0010780001927983 */ /* 0x000f680000300a00 */
[----:B------:R-:W5:Y:S04]  /*1d7f0*/  LDL.LU.64 R144, [R1+0x1070] ;  /* 0x0010700001907983 */ /* 0x000f680000300a00 */
[----:B------:R-:W5:Y:S04]  /*1d800*/  LDL.LU.64 R142, [R1+0x1068] ;  /* 0x00106800018e7983 */ /* 0x000f680000300a00 */
[----:B------:R-:W5:Y:S01]  /*1d810*/  LDL.LU.64 R140, [R1+0x1060] ;  /* 0x00106000018c7983 */ /* 0x000f620000300a00 */
[----:B------:R-:W-:-:S04]  /*1d820*/  IMAD.WIDE R188, R199, 0x4, R188 ;  /* 0x00000004c7bc7825 */ /* 0x000fc800078e02bc */
[----:B------:R-:W-:-:S04]  /*1d830*/  IMAD.WIDE R210, R199, 0x4, R210 ;  /* 0x00000004c7d27825 */ /* 0x000fc800078e02d2 */
[----:B------:R-:W-:-:S04]  /*1d840*/  IMAD.WIDE R226, R199, 0x4, R226 ;  /* 0x00000004c7e27825 */ /* 0x000fc800078e02e2 */
[----:B------:R-:W-:-:S04]  /*1d850*/  IMAD.WIDE R242, R199, 0x4, R242 ;  /* 0x00000004c7f27825 */ /* 0x000fc800078e02f2 */
[C---:B------:R-:W-:Y:S01]  /*1d860*/  IMAD.WIDE R6, R199.reuse, 0x4, R6 ;  /* 0x00000004c7067825 */ /* 0x040fe200078e0206 */
[----:B--2---:R1:W-:Y:S04]  /*1d870*/  LDGSTS.E [R154+0x24200], [R62.64], P0 ;  /* 0x242000003e9a7fae */ /* 0x0043e8000812184c */
[----:B------:R2:W-:Y:S04]  /*1d880*/  LDGSTS.E [R154+0x25200], [R82.64], P0 ;  /* 0x25200000529a7fae */ /* 0x0005e8000812184c */
[----:B----4-:R4:W-:Y:S04]  /*1d890*/  LDGSTS.E [R154+0x26200], [R102.64], P0 ;  /* 0x26200000669a7fae */ /* 0x0109e8000812184c */
[----:B------:R1:W-:Y:S04]  /*1d8a0*/  LDGSTS.E [R154+0x27200], [R130.64], P0 ;  /* 0x27200000829a7fae */ /* 0x0003e8000812184c */
[----:B------:R1:W-:Y:S04]  /*1d8b0*/  LDGSTS.E [R154+0x28200], [R8.64], P0 ;  /* 0x28200000089a7fae */ /* 0x0003e8000812184c */
[----:B------:R1:W-:Y:S04]  /*1d8c0*/  LDGSTS.E [R154+0x29200], [R116.64], P0 ;  /* 0x29200000749a7fae */ /* 0x0003e8000812184c */
[----:B---3--:R3:W-:Y:S04]  /*1d8d0*/  LDGSTS.E [R154+0x2a200], [R224.64], P0 ;  /* 0x2a200000e09a7fae */ /* 0x0087e8000812184c */
[----:B------:R1:W-:Y:S04]  /*1d8e0*/  LDGSTS.E [R154+0x2b200], [R208.64], P0 ;  /* 0x2b200000d09a7fae */ /* 0x0003e8000812184c */
[----:B------:R1:W-:Y:S04]  /*1d8f0*/  LDGSTS.E [R154+0x2c200], [R186.64], P0 ;  /* 0x2c200000ba9a7fae */ /* 0x0003e8000812184c */
[----:B------:R1:W-:Y:S04]  /*1d900*/  LDGSTS.E [R154+0x2d200], [R170.64], P0 ;  /* 0x2d200000aa9a7fae */ /* 0x0003e8000812184c */
[----:B--2---:R-:W2:Y:S04]  /*1d910*/  LDL.64 R82, [R1+0x658] ;  /* 0x0006580001527983 */ /* 0x004ea80000100a00 */
[----:B----4-:R-:W4:Y:S04]  /*1d920*/  LDL.64 R102, [R1+0x618] ;  /* 0x0006180001667983 */ /* 0x010f280000100a00 */
[----:B-1----:R-:W2:Y:S04]  /*1d930*/  LDL.64 R130, [R1+0x5d8] ;  /* 0x0005d80001827983 */ /* 0x002ea80000100a00 */
[----:B------:R-:W2:Y:S04]  /*1d940*/  LDL.64 R8, [R1+0x598] ;  /* 0x0005980001087983 */ /* 0x000ea80000100a00 */
[----:B------:R-:W2:Y:S04]  /*1d950*/  LDL.64 R208, [R1+0x558] ;  /* 0x0005580001d07983 */ /* 0x000ea80000100a00 */
[----:B------:R-:W2:Y:S04]  /*1d960*/  LDL.64 R186, [R1+0x518] ;  /* 0x0005180001ba7983 */ /* 0x000ea80000100a00 */
[----:B------:R-:W2:Y:S04]  /*1d970*/  LDL.64 R170, [R1+0x4d8] ;  /* 0x0004d80001aa7983 */ /* 0x000ea80000100a00 */
[----:B------:R-:W2:Y:S04]  /*1d980*/  LDL.LU.64 R116, [R1+0x498] ;  /* 0x0004980001747983 */ /* 0x000ea80000300a00 */
[----:B-----5:R1:W-:Y:S04]  /*1d990*/  LDGSTS.E [R154+0x2e200], [R124.64], P0 ;  /* 0x2e2000007c9a7fae */ /* 0x0203e8000812184c */
[----:B------:R-:W-:Y:S04]  /*1d9a0*/  STL.64 [R1+0xdd8], R124 ;  /* 0x000dd87c01007387 */ /* 0x000fe80000100a00 */
[----:B------:R5:W-:Y:S04]  /*1d9b0*/  LDGSTS.E [R154+0x2f200], [R56.64], P0 ;  /* 0x2f200000389a7fae */ /* 0x000be8000812184c */
[----:B------:R5:W-:Y:S04]  /*1d9c0*/  STL.64 [R1+0xde0], R56 ;  /* 0x000de03801007387 */ /* 0x000be80000100a00 */
[----:B------:R1:W-:Y:S04]  /*1d9d0*/  LDGSTS.E [R154+0x30200], [R140.64], P0 ;  /* 0x302000008c9a7fae */ /* 0x0003e8000812184c */
[----:B------:R1:W-:Y:S04]  /*1d9e0*/  LDGSTS.E [R154+0x31200], [R156.64], P0 ;  /* 0x312000009c9a7fae */ /* 0x0003e8000812184c */
[----:B-----5:R-:W5:Y:S04]  /*1d9f0*/  LDL.64 R56, [R1+0x698] ;  /* 0x0006980001387983 */ /* 0x020f680000100a00 */
        /* <DEDUP_REMOVED lines=16> */
[----:B-1----:R-:W4:Y:S04]  /*1db00*/  LDL.LU.64 R210, [R1+0x1c0] ;  /* 0x0001c00001d27983 */ /* 0x002f280000300a00 */
[----:B------:R-:W-:Y:S04]  /*1db10*/  STL.64 [R1+0xe10], R226 ;  /* 0x000e10e201007387 */ /* 0x000fe80000100a00 */
[----:B------:R-:W-:Y:S04]  /*1db20*/  STL.64 [R1+0xe18], R242 ;  /* 0x000e18f201007387 */ /* 0x000fe80000100a00 */
[----:B------:R-:W-:Y:S04]  /*1db30*/  STL.64 [R1+0xe20], R58 ;  /* 0x000e203a01007387 */ /* 0x000fe80000100a00 */
[----:B------:R-:W-:Y:S04]  /*1db40*/  STL.64 [R1+0xe28], R22 ;  /* 0x000e281601007387 */ /* 0x000fe80000100a00 */
[----:B------:R-:W-:Y:S04]  /*1db50*/  STL.64 [R1+0xe30], R6 ;  /* 0x000e300601007387 */ /* 0x000fe80000100a00 */
[----:B------:R1:W-:Y:S04]  /*1db60*/  LDGSTS.E [R154+0x3a200], [R128.64], P0 ;  /* 0x3a200000809a7fae */ /* 0x0003e8000812184c */
[----:B------:R-:W-:Y:S04]  /*1db70*/  STL.64 [R1+0xe38], R128 ;  /* 0x000e388001007387 */ /* 0x000fe80000100a00 */
[----:B------:R1:W-:Y:S04]  /*1db80*/  LDGSTS.E [R154+0x3b200], [R100.64], P0 ;  /* 0x3b200000649a7fae */ /* 0x0003e8000812184c */
[----:B------:R-:W-:Y:S04]  /*1db90*/  STL.64 [R1+0xe40], R100 ;  /* 0x000e406401007387 */ /* 0x000fe80000100a00 */
[----:B------:R1:W-:Y:S04]  /*1dba0*/  LDGSTS.E [R154+0x3c200], [R80.64], P0 ;  /* 0x3c200000509a7fae */ /* 0x0003e8000812184c */
[----:B------:R1:W-:Y:S04]  /*1dbb0*/  STL.64 [R1+0xe48], R80 ;  /* 0x000e485001007387 */ /* 0x0003e80000100a00 */
[----:B------:R-:W1:Y:S01]  /*1dbc0*/  S2R R155, SR_TID.X ;  /* 0x00000000009b7919 */ /* 0x000e620000002100 */
[----:B------:R-:W-:-:S03]  /*1dbd0*/  IMAD.WIDE R126, R199, 0x4, R126 ;  /* 0x00000004c77e7825 */ /* 0x000fc600078e027e */
[----:B------:R1:W-:Y:S04]  /*1dbe0*/  LDGSTS.E [R154+0x3d200], [R60.64], P0 ;  /* 0x3d2000003c9a7fae */ /* 0x0003e8000812184c */
[----:B-1----:R-:W4:Y:S04]  /*1dbf0*/  LDL.LU.64 R80, [R1+0x458] ;  /* 0x0004580001507983 */ /* 0x002f280000300a00 */
[----:B------:R1:W-:Y:S04]  /*1dc00*/  LDGSTS.E [R154+0x3e200], [R40.64], P0 ;  /* 0x3e200000289a7fae */ /* 0x0003e8000812184c */
[----:B------:R1:W-:Y:S01]  /*1dc10*/  LDGSTS.E [R154+0x3f200], [R126.64], P0 ;  /* 0x3f2000007e9a7fae */ /* 0x0003e2000812184c */
[----:B------:R-:W-:-:S05]  /*1dc20*/  LOP3.LUT R155, R155, 0x7f, RZ, 0xc0, !PT ;  /* 0x0000007f9b9b7812 */ /* 0x000fca00078ec0ff */
[----:B------:R-:W-:-:S05]  /*1dc30*/  IMAD.SHL.U32 R155, R155, 0x4, RZ ;  /* 0x000000049b9b7824 */ /* 0x000fca00078e00ff */
[----:B------:R-:W-:Y:S01]  /*1dc40*/  LOP3.LUT R155, R155, 0x20, RZ, 0x3c, !PT ;  /* 0x000000209b9b7812 */ /* 0x000fe200078e3cff */
[----:B------:R-:W-:Y:S04]  /*1dc50*/  STL.64 [R1+0xe50], R60 ;  /* 0x000e503c01007387 */ /* 0x000fe80000100a00 */
[----:B------:R-:W-:Y:S04]  /*1dc60*/  STL.64 [R1+0xe58], R40 ;  /* 0x000e582801007387 */ /* 0x000fe80000100a00 */
[----:B------:R-:W4:Y:S04]  /*1dc70*/  LDL.LU.64 R124, [R1+0x4d0] ;  /* 0x0004d000017c7983 */ /* 0x000f280000300a00 */
[----:B------:R-:W-:Y:S04]  /*1dc80*/  STL.64 [R1+0xe60], R126 ;  /* 0x000e607e01007387 */ /* 0x000fe80000100a00 */
[----:B------:R-:W4:Y:S04]  /*1dc90*/  LDL.LU.64 R100, [R1+0x450] ;  /* 0x0004500001647983 */ /* 0x000f280000300a00 */
[----:B------:R-:W4:Y:S04]  /*1dca0*/  LDL.LU.64 R188, [R1+0x1b8] ;  /* 0x0001b80001bc7983 */ /* 0x000f280000300a00 */
[----:B------:R-:W4:Y:S04]  /*1dcb0*/  LDL.LU.64 R62, [R1+0xe8] ;  /* 0x0000e800013e7983 */ /* 0x000f280000300a00 */
[----:B------:R-:W4:Y:S01]  /*1dcc0*/  LDL.LU.64 R224, [R1+0x68] ;  /* 0x0000680001e07983 */ /* 0x000f220000300a00 */
[----:B------:R-:W-:-:S04]  /*1dcd0*/  IMAD.WIDE R190, R199, 0x4, R190 ;  /* 0x00000004c7be7825 */ /* 0x000fc800078e02be */
[----:B------:R-:W-:-:S04]  /*1dce0*/  IMAD.WIDE R212, R199, 0x4, R212 ;  /* 0x00000004c7d47825 */ /* 0x000fc800078e02d4 */
[----:B------:R-:W-:-:S04]  /*1dcf0*/  IMAD.WIDE R228, R199, 0x4, R228 ;  /* 0x00000004c7e47825 */ /* 0x000fc800078e02e4 */
[----:B------:R-:W-:-:S04]  /*1dd00*/  IMAD.WIDE R244, R199, 0x4, R244 ;  /* 0x00000004c7f47825 */ /* 0x000fc800078e02f4 */
[----:B------:R-:W-:-:S04]  /*1dd10*/  IMAD.WIDE R4, R199, 0x4, R4 ;  /* 0x00000004c7047825 */ /* 0x000fc800078e0204 */
[----:B------:R-:W-:-:S04]  /*1dd20*/  IMAD.WIDE R38, R199, 0x4, R38 ;  /* 0x00000004c7267825 */ /* 0x000fc800078e0226 */
[----:B------:R-:W-:Y:S01]  /*1dd30*/  IMAD.WIDE R250, R199, 0x4, R250 ;  /* 0x00000004c7fa7825 */ /* 0x000fe200078e02fa */
[----:B---3--:R3:W-:Y:S04]  /*1dd40*/  LDGSTS.E [R155+0x20400], [R172.64], P0 ;  /* 0x20400000ac9b7fae */ /* 0x0087e8000812184c */
[----:B--2---:R3:W-:Y:S04]  /*1dd50*/  LDGSTS.E [R155+0x21400], [R156.64], P0 ;  /* 0x214000009c9b7fae */ /* 0x0047e8000812184c */
[----:B------:R3:W-:Y:S04]  /*1dd60*/  LDGSTS.E [R155+0x22400], [R140.64], P0 ;  /* 0x224000008c9b7fae */ /* 0x0007e8000812184c */
[----:B-----5:R2:W-:Y:S04]  /*1dd70*/  LDGSTS.E [R155+0x23400], [R56.64], P0 ;  /* 0x23400000389b7fae */ /* 0x0205e8000812184c */
[----:B------:R3:W-:Y:S04]  /*1dd80*/  LDGSTS.E [R155+0x24400], [R82.64], P0 ;  /* 0x24400000529b7fae */ /* 0x0007e8000812184c */
[----:B----4-:R4:W-:Y:S04]  /*1dd90*/  LDGSTS.E [R155+0x25400], [R102.64], P0 ;  /* 0x25400000669b7fae */ /* 0x0109e8000812184c */
[----:B------:R5:W-:Y:S04]  /*1dda0*/  LDGSTS.E [R155+0x26400], [R130.64], P0 ;  /* 0x26400000829b7fae */ /* 0x000be8000812184c */
[----:B------:R1:W-:Y:S04]  /*1ddb0*/  LDGSTS.E [R155+0x27400], [R8.64], P0 ;  /* 0x27400000089b7fae */ /* 0x0003e8000812184c */
[----:B------:R3:W-:Y:S04]  /*1ddc0*/  LDGSTS.E [R155+0x28400], [R208.64], P0 ;  /* 0x28400000d09b7fae */ /* 0x0007e8000812184c */
[----:B------:R1:W-:Y:S04]  /*1ddd0*/  LDGSTS.E [R155+0x29400], [R186.64], P0 ;  /* 0x29400000ba9b7fae */ /* 0x0003e8000812184c */
[----:B------:R1:W-:Y:S04]  /*1dde0*/  LDGSTS.E [R155+0x2a400], [R170.64], P0 ;  /* 0x2a400000aa9b7fae */ /* 0x0003e8000812184c */
[----:B--2---:R-:W2:Y:S04]  /*1ddf0*/  LDL.64 R56, [R1+0x750] ;  /* 0x0007500001387983 */ /* 0x004ea80000100a00 */
[----:B----4-:R-:W4:Y:S04]  /*1de00*/  LDL.64 R102, [R1+0x710] ;  /* 0x0007100001667983 */ /* 0x010f280000100a00 */
[----:B-----5:R-:W5:Y:S04]  /*1de10*/  LDL.64 R130, [R1+0x6d0] ;  /* 0x0006d00001827983 */ /* 0x020f680000100a00 */
[----:B-1----:R-:W5:Y:S04]  /*1de20*/  LDL.64 R8, [R1+0x610] ;  /* 0x0006100001087983 */ /* 0x002f680000100a00 */
[----:B------:R-:W5:Y:S04]  /*1de30*/  LDL.64 R186, [R1+0x5d0] ;  /* 0x0005d00001ba7983 */ /* 0x000f680000100a00 */
[----:B------:R-:W5:Y:S04]  /*1de40*/  LDL.64 R170, [R1+0x590] ;  /* 0x0005900001aa7983 */ /* 0x000f680000100a00 */
        /* <DEDUP_REMOVED lines=10> */
[----:B-1----:R-:W5:Y:S04]  /*1def0*/  LDL.LU.64 R42, [R1+0x490] ;  /* 0x00049000012a7983 */ /* 0x002f680000300a00 */
        /* <DEDUP_REMOVED lines=25> */
[----:B------:R3:W-:Y:S04]  /*1e090*/  STL.64 [R1+0xee8], R94 ;  /* 0x000ee85e01007387 */ /* 0x0007e80000100a00 */
[----:B------:R1:W-:Y:S04]  /*1e0a0*/  LDGSTS.E [R155+0x3c400], [R78.64], P0 ;  /* 0x3c4000004e9b7fae */ /* 0x0003e8000812184c */
[----:B------:R1:W-:Y:S04]  /*1e0b0*/  LDGSTS.E [R155+0x3d400], [R54.64], P0 ;  /* 0x3d400000369b7fae */ /* 0x0003e8000812184c */
[----:B---3--:R-:W3:Y:S04]  /*1e0c0*/  LDL.LU.64 R94, [R1+0x690] ;  /* 0x00069000015e7983 */ /* 0x008ee80000300a00 */
[----:B------:R-:W-:Y:S04]  /*1e0d0*/  STL.64 [R1+0xef0], R78 ;  /* 0x000ef04e01007387 */ /* 0x000fe80000100a00 */
[----:B------:R-:W-:Y:S04]  /*1e0e0*/  STL.64 [R1+0xef8], R54 ;  /* 0x000ef83601007387 */ /* 0x000fe80000100a00 */
[----:B------:R1:W-:Y:S04]  /*1e0f0*/  LDGSTS.E [R155+0x3e400], [R38.64], P0 ;  /* 0x3e400000269b7fae */ /* 0x0003e8000812184c */
[----:B------:R-:W-:Y:S04]  /*1e100*/  STL.64 [R1+0xf00], R38 ;  /* 0x000f002601007387 */ /* 0x000fe80000100a00 */
[----:B------:R1:W-:Y:S04]  /*1e110*/  LDGSTS.E [R155+0x3f400], [R250.64], P0 ;  /* 0x3f400000fa9b7fae */ /* 0x0003e8000812184c */
[----:B------:R1:W-:Y:S04]  /*1e120*/  STL.64 [R1+0xf08], R250 ;  /* 0x000f08fa01007387 */ /* 0x0003e80000100a00 */
[----:B-1----:R-:W3:Y:S04]  /*1e130*/  LDL.LU.64 R250, [R1+0x550] ;  /* 0x0005500001fa7983 */ /* 0x002ee80000300a00 */
        /* <DEDUP_REMOVED lines=10> */
[----:B------:R-:W-:Y:S01]  /*1e1e0*/  LOP3.LUT R155, R155, 0x30, RZ, 0x3c, !PT ;  /* 0x000000309b9b7812 */ /* 0x000fe200078e3cff */
[----:B------:R-:W3:Y:S01]  /*1e1f0*/  LDL.LU.64 R208, [R1+0x58] ;  /* 0x0000580001d07983 */ /* 0x000ee20000300a00 */
[----:B------:R-:W-:-:S03]  /*1e200*/  IMAD.WIDE R192, R199, 0x4, R192 ;  /* 0x00000004c7c07825 */ /* 0x000fc600078e02c0 */
[----:B--2---:R1:W-:Y:S04]  /*1e210*/  LDGSTS.E [R155+0x20600], [R56.64], P0 ;  /* 0x20600000389b7fae */ /* 0x0043e8000812184c */
[----:B----4-:R2:W-:Y:S04]  /*1e220*/  LDGSTS.E [R155+0x21600], [R102.64], P0 ;  /* 0x21600000669b7fae */ /* 0x0105e8000812184c */
[----:B-----5:R1:W-:Y:S01]  /*1e230*/  LDGSTS.E [R155+0x22600], [R130.64], P0 ;  /* 0x22600000829b7fae */ /* 0x0203e2000812184c */
[----:B------:R-:W-:-:S04]  /*1e240*/  IMAD.WIDE R214, R199, 0x4, R214 ;  /* 0x00000004c7d67825 */ /* 0x000fc800078e02d6 */
[----:B------:R-:W-:-:S04]  /*1e250*/  IMAD.WIDE R230, R199, 0x4, R230 ;  /* 0x00000004c7e67825 */ /* 0x000fc800078e02e6 */
[----:B------:R-:W-:-:S04]  /*1e260*/  IMAD.WIDE R246, R199, 0x4, R246 ;  /* 0x00000004c7f67825 */ /* 0x000fc800078e02f6 */
[C---:B------:R-:W-:Y:S01]  /*1e270*/  IMAD.WIDE R18, R199.reuse, 0x4, R18 ;  /* 0x00000004c7127825 */ /* 0x040fe200078e0212 */
[----:B---3--:R1:W-:Y:S04]  /*1e280*/  LDGSTS.E [R155+0x23600], [R94.64], P0 ;  /* 0x236000005e9b7fae */ /* 0x0083e8000812184c */
[----:B------:R1:W-:Y:S04]  /*1e290*/  LDGSTS.E [R155+0x24600], [R212.64], P0 ;  /* 0x24600000d49b7fae */ /* 0x0003e8000812184c */
[----:B------:R-:W-:Y:S04]  /*1e2a0*/  STL.64 [R1+0xfb8], R94 ;  /* 0x000fb85e01007387 */ /* 0x000fe80000100a00 */
[----:B------:R1:W-:Y:S04]  /*1e2b0*/  LDGSTS.E [R155+0x25600], [R8.64], P0 ;  /* 0x25600000089b7fae */ /* 0x0003e8000812184c */
[----:B------:R-:W-:Y:S04]  /*1e2c0*/  STL.64 [R1+0xf98], R212 ;  /* 0x000f98d401007387 */ /* 0x000fe80000100a00 */
[----:B------:R3:W-:Y:S04]  /*1e2d0*/  LDGSTS.E [R155+0x26600], [R186.64], P0 ;  /* 0x26600000ba9b7fae */ /* 0x0007e8000812184c */
[----:B------:R4:W-:Y:S04]  /*1e2e0*/  LDGSTS.E [R155+0x27600], [R170.64], P0 ;  /* 0x27600000aa9b7fae */ /* 0x0009e8000812184c */
[----:B---3--:R-:W3:Y:S04]  /*1e2f0*/  LDL.64 R186, [R1] ;  /* 0x0000000001ba7983 */ /* 0x008ee80000100a00 */
[----:B----4-:R-:W4:Y:S04]  /*1e300*/  LDL.64 R170, [R1+0x748] ;  /* 0x0007480001aa7983 */ /* 0x010f280000100a00 */
[----:B------:R-:W5:Y:S04]  /*1e310*/  LDL.LU.64 R228, [R1+0x708] ;  /* 0x0007080001e47983 */ /* 0x000f680000300a00 */
[----:B------:R-:W4:Y:S04]  /*1e320*/  LDL.LU.64 R122, [R1+0x688] ;  /* 0x00068800017a7983 */ /* 0x000f280000300a00 */
[----:B------:R1:W-:Y:S04]  /*1e330*/  LDGSTS.E [R155+0x28600], [R250.64], P0 ;  /* 0x28600000fa9b7fae */ /* 0x0003e8000812184c */
[----:B------:R1:W-:Y:S04]  /*1e340*/  STL.64 [R1+0xf10], R250 ;  /* 0x000f10fa01007387 */ /* 0x0003e80000100a00 */
[----:B------:R2:W-:Y:S04]  /*1e350*/  LDGSTS.E [R155+0x29600], [R4.64], P0 ;  /* 0x29600000049b7fae */ /* 0x0005e8000812184c */
[----:B------:R2:W-:Y:S04]  /*1e360*/  LDGSTS.E [R155+0x2a600], [R124.64], P0 ;  /* 0x2a6000007c9b7fae */ /* 0x0005e8000812184c */
[----:B-1----:R-:W4:Y:S04]  /*1e370*/  LDL.LU.64 R250, [R1+0x608] ;  /* 0x0006080001fa7983 */ /* 0x002f280000300a00 */
[----:B------:R-:W-:Y:S04]  /*1e380*/  STL.64 [R1+0xf18], R4 ;  /* 0x000f180401007387 */ /* 0x000fe80000100a00 */
[----:B------:R2:W-:Y:S04]  /*1e390*/  STL.64 [R1+0xf20], R124 ;  /* 0x000f207c01007387 */ /* 0x0005e80000100a00 */
[----:B------:R1:W-:Y:S04]  /*1e3a0*/  LDGSTS.E [R155+0x2b600], [R42.64], P0 ;  /* 0x2b6000002a9b7fae */ /* 0x0003e8000812184c */
[----:B------:R1:W-:Y:S04]  /*1e3b0*/  LDGSTS.E [R155+0x2c600], [R100.64], P0 ;  /* 0x2c600000649b7fae */ /* 0x0003e8000812184c */
[----:B--2---:R-:W2:Y:S04]  /*1e3c0*/  LDL.LU.64 R124, [R1+0x6c8] ;  /* 0x0006c800017c7983 */ /* 0x004ea80000300a00 */
[----:B------:R-:W-:Y:S04]  /*1e3d0*/  STL.64 [R1+0xf28], R42 ;  /* 0x000f282a01007387 */ /* 0x000fe80000100a00 */
        /* <DEDUP_REMOVED lines=27> */
[----:B-1----:R-:W2:Y:S01]  /*1e590*/  LDL.LU.64 R18, [R1+0x648] ;  /* 0x0006480001127983 */ /* 0x002ea20000300a00 */
[----:B------:R-:W-:-:S04]  /*1e5a0*/  IMAD.WIDE R2, R199, 0x4, R2 ;  /* 0x00000004c7027825 */ /* 0x000fc800078e0202 */
[----:B------:R-:W-:Y:S01]  /*1e5b0*/  IMAD.WIDE R36, R199, 0x4, R36 ;  /* 0x00000004c7247825 */ /* 0x000fe200078e0224 */
[----:B------:R1:W-:Y:S04]  /*1e5c0*/  LDGSTS.E [R155+0x39600], [R2.64], P0 ;  /* 0x39600000029b7fae */ /* 0x0003e8000812184c */
[----:B------:R1:W-:Y:S04]  /*1e5d0*/  LDGSTS.E [R155+0x3a600], [R120.64], P0 ;  /* 0x3a600000789b7fae */ /* 0x0003e8000812184c */
[----:B------:R1:W-:Y:S04]  /*1e5e0*/  LDGSTS.E [R155+0x3b600], [R92.64], P0 ;  /* 0x3b6000005c9b7fae */ /* 0x0003e8000812184c */
[----:B------:R1:W-:Y:S04]  /*1e5f0*/  LDGSTS.E [R155+0x3c600], [R76.64], P0 ;  /* 0x3c6000004c9b7fae */ /* 0x0003e8000812184c */
[----:B------:R1:W-:Y:S04]  /*1e600*/  LDGSTS.E [R155+0x3d600], [R52.64], P0 ;  /* 0x3d600000349b7fae */ /* 0x0003e8000812184c */
[----:B------:R1:W-:Y:S04]  /*1e610*/  LDGSTS.E [R155+0x3e600], [R36.64], P0 ;  /* 0x3e600000249b7fae */ /* 0x0003e8000812184c */
[----:B------:R-:W-:Y:S04]  /*1e620*/  STL.64 [R1+0xfa0], R2 ;  /* 0x000fa00201007387 */ /* 0x000fe80000100a00 */
[----:B------:R-:W-:Y:S04]  /*1e630*/  STL.64 [R1+0xfa8], R120 ;  /* 0x000fa87801007387 */ /* 0x000fe80000100a00 */
[----:B------:R1:W-:Y:S04]  /*1e640*/  STL.64 [R1+0xfb0], R92 ;  /* 0x000fb05c01007387 */ /* 0x0003e80000100a00 */
[----:B------:R-:W-:Y:S04]  /*1e650*/  STL.64 [R1+0xfc0], R76 ;  /* 0x000fc04c01007387 */ /* 0x000fe80000100a00 */
[----:B------:R-:W-:Y:S04]  /*1e660*/  STL.64 [R1+0xfc8], R52 ;  /* 0x000fc83401007387 */ /* 0x000fe80000100a00 */
[----:B------:R-:W-:Y:S04]  /*1e670*/  STL.64 [R1+0xfd0], R36 ;  /* 0x000fd02401007387 */ /* 0x000fe80000100a00 */
[----:B------:R-:W2:Y:S04]  /*1e680*/  LDL.LU.64 R4, [R1+0x6c0] ;  /* 0x0006c00001047983 */ /* 0x000ea80000300a00 */
[----:B-1----:R-:W2:Y:S04]  /*1e690*/  LDL.LU.64 R92, [R1+0x680] ;  /* 0x00068000015c7983 */ /* 0x002ea80000300a00 */
        /* <DEDUP_REMOVED lines=10> */
[----:B---3--:R1:W-:Y:S04]  /*1e740*/  LDGSTS.E [R155+0x3f600], [R186.64], P0 ;  /* 0x3f600000ba9b7fae */ /* 0x0083e8000812184c */
[----:B-1----:R-:W1:Y:S04]  /*1e750*/  S2R R155, SR_TID.X ;  /* 0x00000000009b7919 */ /* 0x002e680000002100 */
[----:B------:R-:W3:Y:S04]  /*1e760*/  LDL.LU.64 R186, [R1+0x48] ;  /* 0x0000480001ba7983 */ /* 0x000ee80000300a00 */
[----:B------:R-:W3:Y:S01]  /*1e770*/  LDL.64 R8, [R1+0x540] ;  /* 0x0005400001087983 */ /* 0x000ee20000100a00 */
[----:B-1----:R-:W-:-:S05]  /*1e780*/  LOP3.LUT R155, R155, 0x7f, RZ, 0xc0, !PT ;  /* 0x0000007f9b9b7812 */ /* 0x002fca00078ec0ff */
[----:B------:R-:W-:-:S05]  /*1e790*/  IMAD.SHL.U32 R154, R155, 0x4, RZ ;  /* 0x000000049b9a7824 */ /* 0x000fca00078e00ff */
[----:B------:R-:W-:-:S05]  /*1e7a0*/  LOP3.LUT R154, R154, 0x40, RZ, 0x3c, !PT ;  /* 0x000000409a9a7812 */ /* 0x000fca00078e3cff */
[----:B----4-:R1:W-:Y:S04]  /*1e7b0*/  LDGSTS.E [R154+0x20800], [R170.64], P0 ;  /* 0x20800000aa9a7fae */ /* 0x0103e8000812184c */
[----:B-----5:R4:W-:Y:S04]  /*1e7c0*/  LDGSTS.E [R154+0x21800], [R228.64], P0 ;  /* 0x21800000e49a7fae */ /* 0x0209e8000812184c */
[----:B--2---:R4:W-:Y:S04]  /*1e7d0*/  LDGSTS.E [R154+0x22800], [R124.64], P0 ;  /* 0x228000007c9a7fae */ /* 0x0049e8000812184c */
[----:B------:R4:W-:Y:S04]  /*1e7e0*/  LDGSTS.E [R154+0x23800], [R122.64], P0 ;  /* 0x238000007a9a7fae */ /* 0x0009e8000812184c */
[----:B------:R-:W-:Y:S04]  /*1e7f0*/  STL.64 [R1+0xff8], R228 ;  /* 0x000ff8e401007387 */ /* 0x000fe80000100a00 */
[----:B------:R-:W-:Y:S04]  /*1e800*/  STL.64 [R1+0xfd8], R124 ;  /* 0x000fd87c01007387 */ /* 0x000fe80000100a00 */
[----:B------:R-:W-:Y:S01]  /*1e810*/  STL.64 [R1+0xfe0], R122 ;  /* 0x000fe07a01007387 */ /* 0x000fe20000100a00 */
[----:B------:R-:W-:-:S04]  /*1e820*/  IMAD.WIDE R200, R199, 0x4, R200 ;  /* 0x00000004c7c87825 */ /* 0x000fc800078e02c8 */
[----:B------:R-:W-:-:S04]  /*1e830*/  IMAD.WIDE R216, R199, 0x4, R216 ;  /* 0x00000004c7d87825 */ /* 0x000fc800078e02d8 */
[----:B------:R-:W-:-:S04]  /*1e840*/  IMAD.WIDE R232, R199, 0x4, R232 ;  /* 0x00000004c7e87825 */ /* 0x000fc800078e02e8 */
[----:B------:R-:W-:-:S04]  /*1e850*/  IMAD.WIDE R248, R199, 0x4, R248 ;  /* 0x00000004c7f87825 */ /* 0x000fc800078e02f8 */
[----:B------:R-:W-:-:S04]  /*1e860*/  IMAD.WIDE R16, R199, 0x4, R16 ;  /* 0x00000004c7107825 */ /* 0x000fc800078e0210 */
[C---:B------:R-:W-:Y:S01]  /*1e870*/  IMAD.WIDE R34, R199.reuse, 0x4, R34 ;  /* 0x00000004c7227825 */ /* 0x040fe200078e0222 */
[----:B------:R2:W-:Y:S04]  /*1e880*/  LDGSTS.E [R154+0x24800], [R18.64], P0 ;  /* 0x24800000129a7fae */ /* 0x0005e8000812184c */
[----:B------:R5:W-:Y:S04]  /*1e890*/  LDGSTS.E [R154+0x25800], [R250.64], P0 ;  /* 0x25800000fa9a7fae */ /* 0x000be8000812184c */
[----:B------:R4:W-:Y:S04]  /*1e8a0*/  LDGSTS.E [R154+0x26800], [R160.64], P0 ;  /* 0x26800000a09a7fae */ /* 0x0009e8000812184c */
[----:B------:R4:W-:Y:S04]  /*1e8b0*/  LDGSTS.E [R154+0x27800], [R100.64], P0 ;  /* 0x27800000649a7fae */ /* 0x0009e8000812184c */
[----:B------:R1:W-:Y:S04]  /*1e8c0*/  LDGSTS.E [R154+0x28800], [R38.64], P0 ;  /* 0x28800000269a7fae */ /* 0x0003e8000812184c */
[----:B------:R-:W-:Y:S04]  /*1e8d0*/  STL.64 [R1+0xfe8], R18 ;  /* 0x000fe81201007387 */ /* 0x000fe80000100a00 */
[----:B------:R1:W-:Y:S04]  /*1e8e0*/  LDGSTS.E [R154+0x29800], [R242.64], P0 ;  /* 0x29800000f29a7fae */ /* 0x0003e8000812184c */
[----:B------:R5:W-:Y:S04]  /*1e8f0*/  STL.64 [R1+0xff0], R250 ;  /* 0x000ff0fa01007387 */ /* 0x000be80000100a00 */
[----:B------:R4:W-:Y:S04]  /*1e900*/  LDGSTS.E [R154+0x2a800], [R190.64], P0 ;  /* 0x2a800000be9a7fae */ /* 0x0009e8000812184c */
[----:B------:R4:W-:Y:S04]  /*1e910*/  LDGSTS.E [R154+0x2b800], [R210.64], P0 ;  /* 0x2b800000d29a7fae */ /* 0x0009e8000812184c */
[----:B-----5:R-:W5:Y:S04]  /*1e920*/  LDL.LU.64 R250, [R1+0x700] ;  /* 0x0007000001fa7983 */ /* 0x020f680000300a00 */
        /* <DEDUP_REMOVED lines=9> */
[----:B-1----:R-:W3:Y:S04]  /*1e9c0*/  LDL.LU.64 R242, [R1+0x740] ;  /* 0x0007400001f27983 */ /* 0x002ee80000300a00 */
        /* <DEDUP_REMOVED lines=12> */
[----:B------:R-:W-:Y:S04]  /*1ea90*/  STL.64 [R1+0x1020], R190 ;  /* 0x001020be01007387 */ /* 0x000fe80000100a00 */
[----:B------:R4:W-:Y:S04]  /*1eaa0*/  LDGSTS.E [R154+0x3d800], [R50.64], P0 ;  /* 0x3d800000329a7fae */ /* 0x0009e8000812184c */
[----:B------:R-:W-:Y:S04]  /*1eab0*/  STL.64 [R1+0x1028], R210 ;  /* 0x001028d201007387 */ /* 0x000fe80000100a00 */
[----:B------:R4:W-:Y:S04]  /*1eac0*/  LDGSTS.E [R154+0x3e800], [R34.64], P0 ;  /* 0x3e800000229a7fae */ /* 0x0009e8000812184c */
[----:B------:R-:W-:Y:S04]  /*1ead0*/  STL.64 [R1+0x1038], R128 ;  /* 0x0010388001007387 */ /* 0x000fe80000100a00 */
[----:B------:R1:W-:Y:S04]  /*1eae0*/  LDGSTS.E [R154+0x3f800], [R148.64], P0 ;  /* 0x3f800000949a7fae */ /* 0x0003e8000812184c */
[----:B-1----:R-:W4:Y:S04]  /*1eaf0*/  LDL.LU.64 R148, [R1+0x1058] ;  /* 0x0010580001947983 */ /* 0x002f280000300a00 */
[----:B------:R-:W1:Y:S01]  /*1eb00*/  S2R R155, SR_TID.X ;  /* 0x00000000009b7919 */ /* 0x000e620000002100 */
        /* <DEDUP_REMOVED lines=10> */
[----:B-1----:R-:W-:-:S03]  /*1ebb0*/  LOP3.LUT R155, R155, 0x7f, RZ, 0xc0, !PT ;  /* 0x0000007f9b9b7812 */ /* 0x002fc600078ec0ff */
[----:B------:R-:W4:Y:S02]  /*1ebc0*/  LDL.LU.64 R140, [R1+0x148] ;  /* 0x00014800018c7983 */ /* 0x000f240000300a00 */
[----:B------:R-:W-:Y:S02]  /*1ebd0*/  IMAD.SHL.U32 R155, R155, 0x4, RZ ;  /* 0x000000049b9b7824 */ /* 0x000fe400078e00ff */
[----:B------:R-:W4:Y:S03]  /*1ebe0*/  LDL.LU.64 R130, [R1+0xb8] ;  /* 0x0000b80001827983 */ /* 0x000f260000300a00 */
[----:B------:R-:W-:Y:S01]  /*1ebf0*/  LOP3.LUT R155, R155, 0x50, RZ, 0x3c, !PT ;  /* 0x000000509b9b7812 */ /* 0x000fe200078e3cff */
[----:B------:R-:W4:Y:S01]  /*1ec00*/  LDL.LU.64 R170, [R1+0x38] ;  /* 0x0000380001aa7983 */ /* 0x000f220000300a00 */
[----:B------:R-:W-:-:S03]  /*1ec10*/  IMAD.WIDE R32, R199, 0x4, R32 ;  /* 0x00000004c7207825 */ /* 0x000fc600078e0220 */
[----:B------:R-:W4:Y:S04]  /*1ec20*/  LDL.LU.64 R38, [R1+0x738] ;  /* 0x0007380001267983 */ /* 0x000f280000300a00 */
[----:B--2---:R-:W2:Y:S04]  /*1ec30*/  LDL.LU.64 R18, [R1+0x6f8] ;  /* 0x0006f80001127983 */ /* 0x004ea80000300a00 */
[----:B------:R-:W2:Y:S04]  /*1ec40*/  LDL.LU.64 R52, [R1+0x6b8] ;  /* 0x0006b80001347983 */ /* 0x000ea80000300a00 */
[----:B------:R-:W2:Y:S04]  /*1ec50*/  LDL.LU.64 R120, [R1+0x678] ;  /* 0x0006780001787983 */ /* 0x000ea80000300a00 */
[----:B------:R-:W2:Y:S04]  /*1ec60*/  LDL.LU.64 R188, [R1+0x638] ;  /* 0x0006380001bc7983 */ /* 0x000ea80000300a00 */
[----:B------:R-:W2:Y:S04]  /*1ec70*/  LDL.LU.64 R224, [R1+0x5b8] ;  /* 0x0005b80001e07983 */ /* 0x000ea80000300a00 */
[----:B------:R-:W2:Y:S04]  /*1ec80*/  LDL.LU.64 R240, [R1+0x578] ;  /* 0x0005780001f07983 */ /* 0x000ea80000300a00 */
[----:B---3--:R1:W-:Y:S04]  /*1ec90*/  LDGSTS.E [R155+0x20a00], [R242.64], P0 ;  /* 0x20a00000f29b7fae */ /* 0x0083e8000812184c */
[----:B-----5:R1:W-:Y:S04]  /*1eca0*/  LDGSTS.E [R155+0x21a00], [R250.64], P0 ;  /* 0x21a00000fa9b7fae */ /* 0x0203e8000812184c */
        /* <DEDUP_REMOVED lines=31> */
[----:B-1----:R-:W1:Y:S04]  /*1eea0*/  S2R R155, SR_TID.X ;  /* 0x00000000009b7919 */ /* 0x002e680000002100 */
[----:B------:R-:W4:Y:S04]  /*1eeb0*/  LDL.LU.64 R192, [R1+0x5f0] ;  /* 0x0005f00001c07983 */ /* 0x000f280000300a00 */
[----:B------:R-:W5:Y:S04]  /*1eec0*/  LDL.LU.64 R244, [R1+0x5b0] ;  /* 0x0005b00001f47983 */ /* 0x000f680000300a00 */
[----:B------:R-:W4:Y:S04]  /*1eed0*/  LDL.LU.64 R116, [R1+0x570] ;  /* 0x0005700001747983 */ /* 0x000f280000300a00 */
[----:B------:R-:W4:Y:S04]  /*1eee0*/  LDL.LU.64 R54, [R1+0x530] ;  /* 0x0005300001367983 */ /* 0x000f280000300a00 */
[----:B------:R-:W4:Y:S01]  /*1eef0*/  LDL.LU.64 R72, [R1+0x4f0] ;  /* 0x0004f00001487983 */ /* 0x000f220000300a00 */
[----:B-1----:R-:W-:-:S03]  /*1ef00*/  LOP3.LUT R155, R155, 0x7f, RZ, 0xc0, !PT ;  /* 0x0000007f9b9b7812 */ /* 0x002fc600078ec0ff */
[----:B------:R-:W4:Y:S02]  /*1ef10*/  LDL.LU.64 R142, [R1+0x4b0] ;  /* 0x0004b000018e7983 */ /* 0x000f240000300a00 */
[----:B------:R-:W-:Y:S02]  /*1ef20*/  IMAD.SHL.U32 R197, R155, 0x4, RZ ;  /* 0x000000049bc57824 */ /* 0x000fe400078e00ff */
[----:B------:R-:W4:Y:S03]  /*1ef30*/  LDL.LU.64 R40, [R1+0x470] ;  /* 0x0004700001287983 */ /* 0x000f260000300a00 */
[----:B------:R-:W-:Y:S01]  /*1ef40*/  LOP3.LUT R197, R197, 0x60, RZ, 0x3c, !PT ;  /* 0x00000060c5c57812 */ /* 0x000fe200078e3cff */
[----:B------:R-:W4:Y:S04]  /*1ef50*/  LDL.LU.64 R58, [R1+0x430] ;  /* 0x00043000013a7983 */ /* 0x000f280000300a00 */
[----:B------:R1:W-:Y:S04]  /*1ef60*/  LDGSTS.E [R197+0x20c00], [R38.64], P0 ;  /* 0x20c0000026c57fae */ /* 0x0003e8000812184c */
[----:B--2---:R1:W-:Y:S04]  /*1ef70*/  LDGSTS.E [R197+0x21c00], [R18.64], P0 ;  /* 0x21c0000012c57fae */ /* 0x0043e8000812184c */
[----:B------:R1:W-:Y:S04]  /*1ef80*/  LDGSTS.E [R197+0x22c00], [R52.64], P0 ;  /* 0x22c0000034c57fae */ /* 0x0003e8000812184c */
[----:B------:R1:W-:Y:S04]  /*1ef90*/  LDGSTS.E [R197+0x23c00], [R120.64], P0 ;  /* 0x23c0000078c57fae */ /* 0x0003e8000812184c */
[----:B------:R1:W-:Y:S01]  /*1efa0*/  LDGSTS.E [R197+0x24c00], [R188.64], P0 ;  /* 0x24c00000bcc57fae */ /* 0x0003e2000812184c */
[----:B------:R-:W-:-:S03]  /*1efb0*/  IMAD.WIDE R182, R199, 0x4, R182 ;  /* 0x00000004c7b67825 */ /* 0x000fc600078e02b6 */
[----:B------:R-:W2:Y:S01]  /*1efc0*/  LDL.LU.64 R56, [R1+0x130] ;  /* 0x0001300001387983 */ /* 0x000ea20000300a00 */
[----:B------:R-:W-:-:S03]  /*1efd0*/  IMAD.WIDE R204, R199, 0x4, R204 ;  /* 0x00000004c7cc7825 */ /* 0x000fc600078e02cc */
[----:B------:R-:W2:Y:S01]  /*1efe0*/  LDL.LU.64 R8, [R1+0xa8] ;  /* 0x0000a80001087983 */ /* 0x000ea20000300a00 */
[----:B------:R-:W-:-:S03]  /*1eff0*/  IMAD.WIDE R220, R199, 0x4, R220 ;  /* 0x00000004c7dc7825 */ /* 0x000fc600078e02dc */
[----:B------:R-:W2:Y:S01]  /*1f000*/  LDL.LU.64 R154, [R1+0x28] ;  /* 0x00002800019a7983 */ /* 0x000ea20000300a00 */
[----:B------:R-:W-:-:S04]  /*1f010*/  IMAD.WIDE R236, R199, 0x4, R236 ;  /* 0x00000004c7ec7825 */ /* 0x000fc800078e02ec */
[----:B------:R-:W-:-:S04]  /*1f020*/  IMAD.WIDE R12, R199, 0x4, R12 ;  /* 0x00000004c70c7825 */ /* 0x000fc800078e020c */
[----:B------:R-:W-:Y:S01]  /*1f030*/  IMAD.WIDE R26, R199, 0x4, R26 ;  /* 0x00000004c71a7825 */ /* 0x000fe200078e021a */
        /* <DEDUP_REMOVED lines=10> */
[----:B---3--:R-:W3:Y:S04]  /*1f0e0*/  LDL.LU R195, [R1+0x1048] ;  /* 0x0010480001c37983 */ /* 0x008ee80000300800 */
[----:B------:R1:W-:Y:S04]  /*1f0f0*/  LDGSTS.E [R197+0x2fc00], [R170.64], P0 ;  /* 0x2fc00000aac57fae */ /* 0x0003e8000812184c */
[----:B------:R-:W2:Y:S04]  /*1f100*/  LDL.LU.64 R100, [R1+0x730] ;  /* 0x0007300001647983 */ /* 0x000ea80000300a00 */
[----:B------:R1:W-:Y:S04]  /*1f110*/  LDGSTS.E [R197+0x30c00], [R150.64], P0 ;  /* 0x30c0000096c57fae */ /* 0x0003e8000812184c */
[----:B------:R-:W3:Y:S04]  /*1f120*/  LDL.LU.64 R122, [R1+0x6f0] ;  /* 0x0006f000017a7983 */ /* 0x000ee80000300a00 */
[----:B------:R1:W-:Y:S04]  /*1f130*/  LDGSTS.E [R197+0x31c00], [R166.64], P0 ;  /* 0x31c00000a6c57fae */ /* 0x0003e8000812184c */
[----:B------:R-:W4:Y:S04]  /*1f140*/  LDL.LU.64 R76, [R1+0x6b0] ;  /* 0x0006b000014c7983 */ /* 0x000f280000300a00 */
[----:B------:R1:W-:Y:S04]  /*1f150*/  LDGSTS.E [R197+0x32c00], [R182.64], P0 ;  /* 0x32c00000b6c57fae */ /* 0x0003e8000812184c */
[----:B------:R-:W5:Y:S04]  /*1f160*/  LDL.LU.64 R176, [R1+0x670] ;  /* 0x0006700001b07983 */ /* 0x000f680000300a00 */
[----:B------:R1:W-:Y:S04]  /*1f170*/  LDGSTS.E [R197+0x33c00], [R204.64], P0 ;  /* 0x33c00000ccc57fae */ /* 0x0003e8000812184c */
[----:B------:R-:W5:Y:S04]  /*1f180*/  LDL.LU.64 R74, [R1+0x630] ;  /* 0x00063000014a7983 */ /* 0x000f680000300a00 */
        /* <DEDUP_REMOVED lines=12> */
[----:B-1----:R-:W5:Y:S04]  /*1f250*/  LDL.LU.64 R152, [R1+0x1040] ;  /* 0x0010400001987983 */ /* 0x002f680000300a00 */
[----:B------:R-:W5:Y:S04]  /*1f260*/  LDL.LU.64 R94, [R1+0x988] ;  /* 0x00098800015e7983 */ /* 0x000f680000300a00 */
[----:B------:R-:W5:Y:S04]  /*1f270*/  LDL.64 R78, [R1+0x30] ;  /* 0x00003000014e7983 */ /* 0x000f680000100a00 */
[----:B------:R-:W5:Y:S04]  /*1f280*/  LDL.LU.64 R246, [R1+0x978] ;  /* 0x0009780001f67983 */ /* 0x000f680000300a00 */
[----:B------:R-:W5:Y:S04]  /*1f290*/  LDL.LU.64 R230, [R1+0x968] ;  /* 0x0009680001e67983 */ /* 0x000f680000300a00 */
[----:B------:R-:W5:Y:S04]  /*1f2a0*/  LDL.LU.64 R212, [R1+0x958] ;  /* 0x0009580001d47983 */ /* 0x000f680000300a00 */
[----:B------:R-:W1:Y:S02]  /*1f2b0*/  S2R R194, SR_TID.X ;  /* 0x0000000000c27919 */ /* 0x000e640000002100 */
[----:B-1----:R-:W-:-:S05]  /*1f2c0*/  LOP3.LUT R194, R194, 0x7f, RZ, 0xc0, !PT ;  /* 0x0000007fc2c27812 */ /* 0x002fca00078ec0ff */
[----:B------:R-:W-:-:S05]  /*1f2d0*/  IMAD.SHL.U32 R197, R194, 0x4, RZ ;  /* 0x00000004c2c57824 */ /* 0x000fca00078e00ff */
[----:B------:R-:W-:Y:S01]  /*1f2e0*/  LOP3.LUT R197, R197, 0x70, RZ, 0x3c, !PT ;  /* 0x00000070c5c57812 */ /* 0x000fe200078e3cff */
[----:B------:R-:W-:-:S04]  /*1f2f0*/  IMAD.WIDE R184, R199, 0x4, R184 ;  /* 0x00000004c7b87825 */ /* 0x000fc800078e02b8 */
[----:B------:R-:W-:-:S04]  /*1f300*/  IMAD.WIDE R206, R199, 0x4, R206 ;  /* 0x00000004c7ce7825 */ /* 0x000fc800078e02ce */
[----:B------:R-:W-:-:S04]  /*1f310*/  IMAD.WIDE R222, R199, 0x4, R222 ;  /* 0x00000004c7de7825 */ /* 0x000fc800078e02de */
[----:B------:R-:W-:-:S04]  /*1f320*/  IMAD.WIDE R238, R199, 0x4, R238 ;  /* 0x00000004c7ee7825 */ /* 0x000fc800078e02ee */
[----:B------:R-:W-:-:S04]  /*1f330*/  IMAD.WIDE R10, R199, 0x4, R10 ;  /* 0x00000004c70a7825 */ /* 0x000fc800078e020a */
[----:B------:R-:W-:Y:S01]  /*1f340*/  IMAD.WIDE R118, R199, 0x4, R118 ;  /* 0x00000004c7767825 */ /* 0x000fe200078e0276 */
[----:B------:R-:W-:Y:S01]  /*1f350*/  IADD3 R2, R196, 0x100000, RZ ;  /* 0x00100000c4027810 */ /* 0x000fe20007ffe0ff */
[----:B--2---:R1:W-:Y:S04]  /*1f360*/  LDGSTS.E [R197+0x20e00], [R100.64], P0 ;  /* 0x20e0000064c57fae */ /* 0x0043e8000812184c */
[----:B---3--:R1:W-:Y:S04]  /*1f370*/  LDGSTS.E [R197+0x21e00], [R122.64], P0 ;  /* 0x21e000007ac57fae */ /* 0x0083e8000812184c */
[----:B----4-:R1:W-:Y:S04]  /*1f380*/  LDGSTS.E [R197+0x22e00], [R76.64], P0 ;  /* 0x22e000004cc57fae */ /* 0x0103e8000812184c */
        /* <DEDUP_REMOVED lines=29> */
[----:B------:R-:W0:Y:S01]  /*1f560*/  LDGDEPBAR ;  /* 0x00000000000079af */ /* 0x000e220000000000 */
[----:B------:R-:W-:-:S03]  /*1f570*/  IMAD.WIDE R124, R0, 0x4, R94 ;  /* 0x00000004007c7825 */ /* 0x000fc600078e025e */
[----:B------:R-:W3:Y:S01]  /*1f580*/  LDL.LU.64 R94, [R1+0x950] ;  /* 0x00095000015e7983 */ /* 0x000ee20000300a00 */
[----:B------:R-:W-:Y:S01]  /*1f590*/  IMAD.WIDE R36, R0, 0x4, R246 ;  /* 0x0000000400247825 */ /* 0x000fe200078e02f6 */
[----:B--2---:R-:W-:Y:S02]  /*1f5a0*/  IADD3 R79, R196, 0x100000, RZ ;  /* 0x00100000c44f7810 */ /* 0x004fe40007ffe0ff */
[----:B------:R-:W-:Y:S06]  /*1f5b0*/  BAR.SYNC.DEFER_BLOCKING 0x0 ;  /* 0x0000000000007b1d */ /* 0x000fec0000010000 */
[----:B------:R2:W-:Y:S04]  /*1f5c0*/  STL.64 [R1+0x40], R124 ;  /* 0x0000407c01007387 */ /* 0x0005e80000100a00 */
[----:B------:R4:W-:Y:S04]  /*1f5d0*/  STL.64 [R1+0x50], R36 ;  /* 0x0000502401007387 */ /* 0x0009e80000100a00 */
[----:B------:R-:W5:Y:S04]  /*1f5e0*/  LDL.LU.64 R246, [R1+0x928] ;  /* 0x0009280001f67983 */ /* 0x000f680000300a00 */
[----:B------:R-:W-:Y:S01]  /*1f5f0*/  @!PT LDS RZ, [RZ] ;  /* 0x00000000fffff984 */ /* 0x000fe20000000800 */
[----:B------:R-:W-:Y:S01]  /*1f600*/  @!PT LDS RZ, [RZ] ;  /* 0x00000000fffff984 */ /* 0x000fe20000000800 */
[----:B------:R-:W-:Y:S01]  /*1f610*/  @!PT LDS RZ, [RZ] ;  /* 0x00000000fffff984 */ /* 0x000fe20000000800 */
[----:B------:R2:W-:Y:S04]  /*1f620*/  LDGSTS.E [R79+-0x70000], [R124.64], P6 ;  /* 0x900000007c4f7fae */ /* 0x0005e8000b12184c */
[----:B------:R4:W-:Y:S01]  /*1f630*/  LDGSTS.E [R2+-0x6fc00], [R36.64], P4 ;  /* 0x9040000024027fae */ /* 0x0009e2000a12184c */
[----:B--2---:R-:W-:-:S03]  /*1f640*/  IMAD.WIDE R124, R0, 0x4, R230 ;  /* 0x00000004007c7825 */ /* 0x004fc600078e02e6 */
[----:B------:R-:W2:Y:S01]  /*1f650*/  LDL.LU.64 R230, [R1+0x920] ;  /* 0x0009200001e67983 */ /* 0x000ea20000300a00 */
[----:B----4-:R-:W-:-:S03]  /*1f660*/  IMAD.WIDE R36, R0, 0x4, R212 ;  /* 0x0000000400247825 */ /* 0x010fc600078e02d4 */
[----:B------:R3:W-:Y:S04]  /*1f670*/  STL.64 [R1+0x60], R124 ;  /* 0x0000607c01007387 */ /* 0x0007e80000100a00 */
[----:B------:R-:W4:Y:S04]  /*1f680*/  LDL.LU.64 R212, [R1+0x918] ;  /* 0x0009180001d47983 */ /* 0x000f280000300a00 */
[----:B------:R-:W1:Y:S02]  /*1f690*/  S2R R194, SR_TID.X ;  /* 0x0000000000c27919 */ /* 0x000e640000002100 */
[----:B-1----:R-:W-:-:S04]  /*1f6a0*/  SHF.R.U32.HI R194, RZ, 0x6, R194 ;  /* 0x00000006ffc27819 */ /* 0x002fc800000116c2 */
[----:B------:R-:W-:-:S04]  /*1f6b0*/  SGXT.U32 R194, R194, 0x1 ;  /* 0x00000001c2c2781a */ /* 0x000fc80000000000 */
[----:B------:R-:W-:-:S04]  /*1f6c0*/  LOP3.LUT R194, R194, 0x18, RZ, 0xfc, !PT ;  /* 0x00000018c2c27812 */ /* 0x000fc800078efcff */
[----:B------:R-:W-:Y:S02]  /*1f6d0*/  ISETP.GE.AND P0, PT, R194, UR9, PT ;  /* 0x00000009c2007c0c */ /* 0x000fe4000bf06270 */
[----:B------:R-:W-:Y:S02]  /*1f6e0*/  SEL R194, RZ, 0x4, P5 ;  /* 0x00000004ffc27807 */ /* 0x000fe40002800000 */
[----:B------:R-:W-:Y:S02]  /*1f6f0*/  SEL R78, RZ, 0x4, P0 ;  /* 0x00000004ff4e7807 */ /* 0x000fe40000000000 */
[----:B------:R-:W-:Y:S02]  /*1f700*/  SEL R3, R194, RZ, P3 ;  /* 0x000000ffc2037207 */ /* 0x000fe40001800000 */
[----:B------:R-:W-:Y:S02]  /*1f710*/  SEL R194, R78, RZ, P3 ;  /* 0x000000ff4ec27207 */ /* 0x000fe40001800000 */
[----:B------:R-:W-:-:S02]  /*1f720*/  IADD3 R78, R196, 0x100000, RZ ;  /* 0x00100000c44e7810 */ /* 0x000fc40007ffe0ff */
[----:B------:R-:W-:Y:S01]  /*1f730*/  ISETP.NE.U32.AND P5, PT, R198, RZ, PT ;  /* 0x000000ffc600720c */ /* 0x000fe20003fa5070 */
[----:B------:R5:W-:Y:S01]  /*1f740*/  STL.64 [R1+0x70], R36 ;  /* 0x0000702401007387 */ /* 0x000be20000100a00 */
[----:B------:R-:W-:-:S03]  /*1f750*/  ISETP.NE.U32.AND P0, PT, R3, RZ, PT ;  /* 0x000000ff0300720c */ /* 0x000fc60003f05070 */
[----:B------:R3:W-:Y:S04]  /*1f760*/  LDGSTS.E [R78+-0x6f800], [R124.64], P2 ;  /* 0x908000007c4e7fae */ /* 0x0007e8000912184c */
[----:B------:R5:W-:Y:S01]  /*1f770*/  LDGSTS.E [R2+-0x6f400], [R36.64], P1 ;  /* 0x90c0000024027fae */ /* 0x000be2000892184c */
[----:B---3--:R-:W-:-:S03]  /*1f780*/  IMAD.WIDE R124, R0, 0x4, R94 ;  /* 0x00000004007c7825 */ /* 0x008fc600078e025e */
[----:B------:R-:W3:Y:S04]  /*1f790*/  LDL.LU.64 R94, [R1+0x910] ;  /* 0x00091000015e7983 */ /* 0x000ee80000300a00 */
[----:B------:R2:W-:Y:S04]  /*1f7a0*/  STL.64 [R1+0x80], R124 ;  /* 0x0000807c01007387 */ /* 0x0005e80000100a00 */
[----:B------:R2:W-:Y:S01]  /*1f7b0*/  LDGSTS.E [R78+-0x6f000], [R124.64], P5 ;  /* 0x910000007c4e7fae */ /* 0x0005e2000a92184c */
[----:B-----5:R-:W-:-:S03]  /*1f7c0*/  IMAD.WIDE R36, R0, 0x4, R246 ;  /* 0x0000000400247825 */ /* 0x020fc600078e02f6 */
[----:B------:R-:W5:Y:S04]  /*1f7d0*/  LDL.LU.64 R246, [R1+0x908] ;  /* 0x0009080001f67983 */ /* 0x000f680000300a00 */
[----:B------:R4:W-:Y:S04]  /*1f7e0*/  STL.64 [R1+0x90], R36 ;  /* 0x0000902401007387 */ /* 0x0009e80000100a00 */
[----:B------:R4:W-:Y:S01]  /*1f7f0*/  LDGSTS.E [R2+-0x6ec00], [R36.64], P0 ;  /* 0x9140000024027fae */ /* 0x0009e2000812184c */
[----:B--2---:R-:W-:-:S03]  /*1f800*/  IMAD.WIDE R124, R0, 0x4, R230 ;  /* 0x00000004007c7825 */ /* 0x004fc600078e02e6 */
[----:B------:R-:W2:Y:S04]  /*1f810*/  LDL.LU.64 R230, [R1+0x900] ;  /* 0x0009000001e67983 */ /* 0x000ea80000300a00 */
[----:B------:R3:W-:Y:S01]  /*1f820*/  STL.64 [R1+0xa0], R124 ;  /* 0x0000a07c01007387 */ /* 0x0007e20000100a00 */
[----:B----4-:R-:W-:-:S03]  /*1f830*/  IMAD.WIDE R36, R0, 0x4, R212 ;  /* 0x0000000400247825 */ /* 0x010fc600078e02d4 */
[----:B------:R-:W4:Y:S04]  /*1f840*/  LDL.LU.64 R212, [R1+0x8f8] ;  /* 0x0008f80001d47983 */ /* 0x000f280000300a00 */
[----:B------:R-:W1:Y:S01]  /*1f850*/  S2R R198, SR_TID.X ;  /* 0x0000000000c67919 */ /* 0x000e620000002100 */
[----:B------:R-:W-:-:S03]  /*1f860*/  ISETP.NE.U32.AND P4, PT, R194, RZ, PT ;  /* 0x000000ffc200720c */ /* 0x000fc60003f85070 */
[----:B------:R5:W-:Y:S10]  /*1f870*/  STL.64 [R1+0xb0], R36 ;  /* 0x0000b02401007387 */ /* 0x000bf40000100a00 */
[----:B------:R3:W-:Y:S01]  /*1f880*/  LDGSTS.E [R78+-0x6e800], [R124.64], P4 ;  /* 0x918000007c4e7fae */ /* 0x0007e2000a12184c */
[----:B-1----:R-:W-:-:S04]  /*1f890*/  SHF.R.U32.HI R198, RZ, 0x6, R198 ;  /* 0x00000006ffc67819 */ /* 0x002fc800000116c6 */
[----:B------:R-:W-:-:S04]  /*1f8a0*/  SGXT.U32 R198, R198, 0x1 ;  /* 0x00000001c6c6781a */ /* 0x000fc80000000000 */
[----:B------:R-:W-:-:S04]  /*1f8b0*/  LOP3.LUT R197, R198, 0x1c, RZ, 0xfc, !PT ;  /* 0x0000001cc6c57812 */ /* 0x000fc800078efcff */
[----:B------:R-:W-:Y:S02]  /*1f8c0*/  ISETP.GE.AND P6, PT, R197, UR9, PT ;  /* 0x00000009c5007c0c */ /* 0x000fe4000bfc6270 */
[C---:B------:R-:W-:Y:S02]  /*1f8d0*/  LOP3.LUT R197, R198.reuse, 0x20, RZ, 0xfc, !PT ;  /* 0x00000020c6c57812 */ /* 0x040fe400078efcff */
[----:B------:R-:W-:Y:S02]  /*1f8e0*/  SEL R3, RZ, 0x4, P6 ;  /* 0x00000004ff037807 */ /* 0x000fe40003000000 */
[----:B------:R-:W-:Y:S02]  /*1f8f0*/  ISETP.GE.AND P6, PT, R197, UR9, PT ;  /* 0x00000009c5007c0c */ /* 0x000fe4000bfc6270 */
[----:B------:R-:W-:Y:S02]  /*1f900*/  LOP3.LUT R197, R198, 0x24, RZ, 0xfc, !PT ;  /* 0x00000024c6c57812 */ /* 0x000fe400078efcff */
[----:B------:R-:W-:-:S02]  /*1f910*/  SEL R3, R3, RZ, P3 ;  /* 0x000000ff03037207 */ /* 0x000fc40001800000 */
[----:B------:R-:W-:Y:S02]  /*1f920*/  SEL R194, RZ, 0x4, P6 ;  /* 0x00000004ffc27807 */ /* 0x000fe40003000000 */
[----:B------:R-:W-:Y:S02]  /*1f930*/  ISETP.GE.AND P6, PT, R197, UR9, PT ;  /* 0x00000009c5007c0c */ /* 0x000fe4000bfc6270 */
[----:B------:R-:W-:Y:S02]  /*1f940*/  ISETP.NE.U32.AND P2, PT, R3, RZ, PT ;  /* 0x000000ff0300720c */ /* 0x000fe40003f45070 */
[----:B------:R-:W-:Y:S02]  /*1f950*/  SEL R194, R194, RZ, P3 ;  /* 0x000000ffc2c27207 */ /* 0x000fe40001800000 */
[----:B------:R-:W-:Y:S02]  /*1f960*/  SEL R3, RZ, 0x4, P6 ;  /* 0x00000004ff037807 */ /* 0x000fe40003000000 */
[----:B------:R-:W-:-:S02]  /*1f970*/  ISETP.NE.U32.AND P1, PT, R194, RZ, PT ;  /* 0x000000ffc200720c */ /* 0x000fc40003f25070 */
[----:B------:R-:W-:-:S04]  /*1f980*/  SEL R3, R3, RZ, P3 ;  /* 0x000000ff03037207 */ /* 0x000fc80001800000 */
[----:B------:R-:W-:Y:S01]  /*1f990*/  ISETP.NE.U32.AND P5, PT, R3, RZ, PT ;  /* 0x000000ff0300720c */ /* 0x000fe20003fa5070 */
        /* <DEDUP_REMOVED lines=13> */
[----:B------:R-:W4:Y:S01]  /*1fa70*/  LDL.LU.64 R212, [R1+0x8d8] ;  /* 0x0008d80001d47983 */ /* 0x000f220000300a00 */
        /* <DEDUP_REMOVED lines=10> */
[----:B------:R-:W-:Y:S02]  /*1fb20*/  LOP3.LUT R197, R198, 0x34, RZ, 0xfc, !PT ;  /* 0x00000034c6c57812 */ /* 0x000fe400078efcff */
[----:B------:R-:W-:Y:S02]  /*1fb30*/  SEL R3, R3, RZ, P3 ;  /* 0x000000ff03037207 */ /* 0x000fe40001800000 */
[----:B------:R-:W-:-:S02]  /*1fb40*/  SEL R194, RZ, 0x4, P6 ;  /* 0x00000004ffc27807 */ /* 0x000fc40003000000 */
[----:B------:R-:W-:Y:S02]  /*1fb50*/  ISETP.GE.AND P6, PT, R197, UR9, PT ;  /* 0x00000009c5007c0c */ /* 0x000fe4000bfc6270 */
[----:B------:R-:W-:Y:S02]  /*1fb60*/  ISETP.NE.U32.AND P4, PT, R3, RZ, PT ;  /* 0x000000ff0300720c */ /* 0x000fe40003f85070 */
[----:B------:R-:W-:Y:S01]  /*1fb70*/  SEL R194, R194, RZ, P3 ;  /* 0x000000ffc2c27207 */ /* 0x000fe20001800000 */
[----:B------:R3:W-:Y:S01]  /*1fb80*/  LDGSTS.E [R78+-0x6d800], [R124.64], P0 ;  /* 0x928000007c4e7fae */ /* 0x0007e2000812184c */
[----:B------:R-:W-:Y:S02]  /*1fb90*/  SEL R3, RZ, 0x4, P6 ;  /* 0x00000004ff037807 */ /* 0x000fe40003000000 */
[----:B------:R-:W-:Y:S02]  /*1fba0*/  ISETP.NE.U32.AND P2, PT, R194, RZ, PT ;  /* 0x000000ffc200720c */ /* 0x000fe40003f45070 */
[----:B------:R-:W-:Y:S01]  /*1fbb0*/  SEL R3, R3, RZ, P3 ;  /* 0x000000ff03037207 */ /* 0x000fe20001800000 */
[----:B------:R5:W-:Y:S03]  /*1fbc0*/  STL.64 [R1+0xf0], R36 ;  /* 0x0000f02401007387 */ /* 0x000be60000100a00 */
        /* <DEDUP_REMOVED lines=181> */
[----:B------:R1:W-:Y:S02]  /*20720*/  LDGSTS.E [R2+-0x68400], [R36.64], P4 ;  /* 0x97c0000024027fae */ /* 0x0003e4000a12184c */
[----:B-1----:R-:W-:-:S02]  /*20730*/  IADD3 R78, R252, 0x100000, RZ ;  /* 0x00100000fc4e7810 */ /* 0x002fc40007ffe0ff */
[----:B------:R-:W-:Y:S01]  /*20740*/  IADD3 R2, R252, 0x100000, RZ ;  /* 0x00100000fc027810 */ /* 0x000fe20007ffe0ff */
[C---:B---3--:R-:W-:Y:S02]  /*20750*/  IMAD.WIDE R124, R0.reuse, 0x4, R94 ;  /* 0x00000004007c7825 */ /* 0x048fe400078e025e */
        /* <DEDUP_REMOVED lines=131> */
[----:B------:R-:W-:Y:S02]  /*20f90*/  SEL R194, RZ, 0x4, P6 ;  /* 0x00000004ffc27807 */ /* 0x000fe40003000000 */
[----:B------:R-:W-:-:S02]  /*20fa0*/  SEL R3, R3, RZ, P3 ;  /* 0x000000ff03037207 */ /* 0x000fc40001800000 */
[----:B------:R-:W-:Y:S02]  /*20fb0*/  ISETP.GE.AND P6, PT, R197, UR9, PT ;  /* 0x00000009c5007c0c */ /* 0x000fe4000bfc6270 */
[----:B------:R-:W-:Y:S02]  /*20fc0*/  SEL R194, R194, RZ, P3 ;  /* 0x000000ffc2c27207 */ /* 0x000fe40001800000 */
[----:B------:R-:W-:Y:S01]  /*20fd0*/  ISETP.NE.U32.AND P2, PT, R3, RZ, PT ;  /* 0x000000ff0300720c */ /* 0x000fe20003f45070 */
[----:B------:R3:W-:Y:S01]  /*20fe0*/  LDGSTS.E [R78+-0x6c600], [R124.64], P4 ;  /* 0x93a000007c4e7fae */ /* 0x0007e2000a12184c */
[----:B------:R-:W-:Y:S02]  /*20ff0*/  SEL R3, RZ, 0x4, P6 ;  /* 0x00000004ff037807 */ /* 0x000fe40003000000 */
[----:B------:R-:W-:Y:S02]  /*21000*/  ISETP.NE.U32.AND P1, PT, R194, RZ, PT ;  /* 0x000000ffc200720c */ /* 0x000fe40003f25070 */
[----:B------:R-:W-:Y:S01]  /*21010*/  SEL R3, R3, RZ, P3 ;  /* 0x000000ff03037207 */ /* 0x000fe20001800000 */
[----:B------:R5:W-:Y:S03]  /*21020*/  STL.64 [R1+0x7f0], R36 ;  /* 0x0007f02401007387 */ /* 0x000be60000100a00 */
[----:B------:R-:W-:-:S03]  /*21030*/  ISETP.NE.U32.AND P5, PT, R3, RZ, PT ;  /* 0x000000ff0300720c */ /* 0x000fc60003fa5070 */
        /* <DEDUP_REMOVED lines=23> */
[----:B------:R-:W-:Y:S02]  /*211b0*/  LOP3.LUT R197, R198, 0x56, RZ, 0xfc, !PT ;  /* 0x00000056c6c57812 */ /* 0x000fe400078efcff */
[----:B------:R-:W-:Y:S02]  /*211c0*/  ISETP.NE.U32.AND P0, PT, R194, RZ, PT ;  /* 0x000000ffc200720c */ /* 0x000fe40003f05070 */
[----:B------:R-:W-:Y:S02]  /*211d0*/  SEL R194, RZ, 0x4, P6 ;  /* 0x00000004ffc27807 */ /* 0x000fe40003000000 */
[----:B------:R-:W-:-:S02]  /*211e0*/  SEL R3, R3, RZ, P3 ;  /* 0x000000ff03037207 */ /* 0x000fc40001800000 */
[----:B------:R-:W-:Y:S02]  /*211f0*/  ISETP.GE.AND P6, PT, R197, UR9, PT ;  /* 0x00000009c5007c0c */ /* 0x000fe4000bfc6270 */
[----:B------:R-:W-:Y:S02]  /*21200*/  LOP3.LUT R197, R198, 0x5a, RZ, 0xfc, !PT ;  /* 0x0000005ac6c57812 */ /* 0x000fe400078efcff */
[----:B------:R-:W-:Y:S02]  /*21210*/  ISETP.NE.U32.AND P4, PT, R3, RZ, PT ;  /* 0x000000ff0300720c */ /* 0x000fe40003f85070 */
[----:B------:R-:W-:Y:S01]  /*21220*/  SEL R194, R194, RZ, P3 ;  /* 0x000000ffc2c27207 */ /* 0x000fe20001800000 */
[----:B------:R3:W-:Y:S01]  /*21230*/  LDGSTS.E [R78+-0x6b600], [R124.64], P0 ;  /* 0x94a000007c4e7fae */ /* 0x0007e2000812184c */
[----:B------:R-:W-:Y:S02]  /*21240*/  SEL R3, RZ, 0x4, P6 ;  /* 0x00000004ff037807 */ /* 0x000fe40003000000 */
[----:B------:R-:W-:-:S02]  /*21250*/  ISETP.GE.AND P6, PT, R197, UR9, PT ;  /* 0x00000009c5007c0c */ /* 0x000fc4000bfc6270 */
[----:B------:R-:W-:Y:S02]  /*21260*/  LOP3.LUT R197, R198, 0x5e, RZ, 0xfc, !PT ;  /* 0x0000005ec6c57812 */ /* 0x000fe400078efcff */
[----:B------:R-:W-:Y:S02]  /*21270*/  ISETP.NE.U32.AND P2, PT, R194, RZ, PT ;  /* 0x000000ffc200720c */ /* 0x000fe40003f45070 */
[----:B------:R-:W-:Y:S01]  /*21280*/  SEL R194, RZ, 0x4, P6 ;  /* 0x00000004ffc27807 */ /* 0x000fe20003000000 */
[----:B------:R5:W-:Y:S01]  /*21290*/  STL.64 [R1+0x7d0], R36 ;  /* 0x0007d02401007387 */ /* 0x000be20000100a00 */
[----:B------:R-:W-:Y:S02]  /*212a0*/  SEL R3, R3, RZ, P3 ;  /* 0x000000ff03037207 */ /* 0x000fe40001800000 */
[----:B------:R-:W-:Y:S01]  /*212b0*/  ISETP.GE.AND P6, PT, R197, UR9, PT ;  /* 0x00000009c5007c0c */ /* 0x000fe2000bfc6270 */
[----:B------:R5:W-:Y:S01]  /*212c0*/  LDGSTS.E [R2+-0x6b200], [R36.64], P4 ;  /* 0x94e0000024027fae */ /* 0x000be2000a12184c */
[----:B------:R-:W-:-:S02]  /*212d0*/  LOP3.LUT R197, R198, 0x62, RZ, 0xfc, !PT ;  /* 0x00000062c6c57812 */ /* 0x000fc400078efcff */
[----:B------:R-:W-:Y:S02]  /*212e0*/  ISETP.NE.U32.AND P1, PT, R3, RZ, PT ;  /* 0x000000ff0300720c */ /* 0x000fe40003f25070 */
[----:B------:R-:W-:Y:S02]  /*212f0*/  SEL R194, R194, RZ, P3 ;  /* 0x000000ffc2c27207 */ /* 0x000fe40001800000 */
[----:B------:R-:W-:Y:S02]  /*21300*/  SEL R3, RZ, 0x4, P6 ;  /* 0x00000004ff037807 */ /* 0x000fe40003000000 */
[----:B------:R-:W-:Y:S02]  /*21310*/  ISETP.GE.AND P6, PT, R197, UR9, PT ;  /* 0x00000009c5007c0c */ /* 0x000fe4000bfc6270 */
[----:B------:R-:W-:Y:S02]  /*21320*/  LOP3.LUT R197, R198, 0x66, RZ, 0xfc, !PT ;  /* 0x00000066c6c57812 */ /* 0x000fe400078efcff */
[----:B------:R-:W-:-:S02]  /*21330*/  ISETP.NE.U32.AND P5, PT, R194, RZ, PT ;  /* 0x000000ffc200720c */ /* 0x000fc40003fa5070 */
[----:B------:R-:W-:Y:S02]  /*21340*/  SEL R194, RZ, 0x4, P6 ;  /* 0x00000004ffc27807 */ /* 0x000fe40003000000 */
[----:B------:R-:W-:Y:S02]  /*21350*/  SEL R3, R3, RZ, P3 ;  /* 0x000000ff03037207 */ /* 0x000fe40001800000 */
[----:B------:R-:W-:Y:S02]  /*21360*/  ISETP.GE.AND P6, PT, R197, UR9, PT ;  /* 0x00000009c5007c0c */ /* 0x000fe4000bfc6270 */
[----:B------:R-:W-:Y:S02]  /*21370*/  ISETP.NE.U32.AND P0, PT, R3, RZ, PT ;  /* 0x000000ff0300720c */ /* 0x000fe40003f05070 */
[----:B------:R-:W-:-:S04]  /*21380*/  SEL R3, RZ, 0x4, P6 ;  /* 0x00000004ff037807 */ /* 0x000fc80003000000 */
[----:B------:R-:W-:Y:S01]  /*21390*/  SEL R3, R3, RZ, P3 ;  /* 0x000000ff03037207 */ /* 0x000fe20001800000 */
[C---:B---3--:R-:W-:Y:S02]  /*213a0*/  IMAD.WIDE R124, R0.reuse, 0x4, R94 ;  /* 0x00000004007c7825 */ /* 0x048fe400078e025e */
[----:B------:R-:W3:Y:S04]  /*213b0*/  LDL.LU.64 R94, [R1+0x7a8] ;  /* 0x0007a800015e7983 */ /* 0x000ee80000300a00 */
[----:B------:R4:W-:Y:S04]  /*213c0*/  STL.64 [R1+0x7c8], R124 ;  /* 0x0007c87c01007387 */ /* 0x0009e80000100a00 */
[----:B------:R1:W-:Y:S01]  /*213d0*/  LDGSTS.E [R78+-0x6ae00], [R124.64], P2 ;  /* 0x952000007c4e7fae */ /* 0x0003e2000912184c */
[----:B------:R-:W-:Y:S01]  /*213e0*/  ISETP.NE.U32.AND P2, PT, R3, RZ, PT ;  /* 0x000000ff0300720c */ /* 0x000fe20003f45070 */
[----:B-----5:R-:W-:-:S05]  /*213f0*/  IMAD.WIDE R36, R0, 0x4, R246 ;  /* 0x0000000400247825 */ /* 0x020fca00078e02f6 */
[----:B------:R5:W-:Y:S04]  /*21400*/  STL.64 [R1+0x7c0], R36 ;  /* 0x0007c02401007387 */ /* 0x000be80000100a00 */
[----:B-1----:R-:W3:Y:S04]  /*21410*/  LDL.LU.64 R78, [R1+0x7a0] ;  /* 0x0007a000014e7983 */ /* 0x002ee80000300a00 */
[----:B------:R1:W-:Y:S01]  /*21420*/  LDGSTS.E [R2+-0x6aa00], [R36.64], P1 ;  /* 0x9560000024027fae */ /* 0x0003e2000892184c */
[----:B--2---:R-:W-:-:S03]  /*21430*/  IMAD.WIDE R160, R0, 0x4, R230 ;  /* 0x0000000400a07825 */ /* 0x004fc600078e02e6 */
[----:B-1----:R-:W2:Y:S01]  /*21440*/  LDL.LU.64 R2, [R1+0x798] ;  /* 0x0007980001027983 */ /* 0x002ea20000300a00 */
[----:B----4-:R-:W-:-:S03]  /*21450*/  IMAD.WIDE R124, R0, 0x4, R212 ;  /* 0x00000004007c7825 */ /* 0x010fc600078e02d4 */
[----:B------:R-:W-:Y:S04]  /*21460*/  STL.64 [R1+0x7b8], R160 ;  /* 0x0007b8a001007387 */ /* 0x000fe80000100a00 */
[----:B------:R3:W-:Y:S04]  /*21470*/  STL.64 [R1+0x7b0], R124 ;  /* 0x0007b07c01007387 */ /* 0x0007e80000100a00 */
[----:B------:R-:W4:Y:S01]  /*21480*/  LDL.LU.64 R230, [R1+0x790] ;  /* 0x0007900001e67983 */ /* 0x000f220000300a00 */
[----:B------:R-:W-:Y:S02]  /*21490*/  LOP3.LUT R197, R198, 0x6a, RZ, 0xfc, !PT ;  /* 0x0000006ac6c57812 */ /* 0x000fe400078efcff */
[----:B------:R-:W-:Y:S01]  /*214a0*/  SEL R194, R194, RZ, P3 ;  /* 0x000000ffc2c27207 */ /* 0x000fe20001800000 */
[----:B------:R-:W4:Y:S01]  /*214b0*/  LDL.LU.64 R246, [R1+0x788] ;  /* 0x0007880001f67983 */ /* 0x000f220000300a00 */
[----:B------:R-:W-:-:S02]  /*214c0*/  ISETP.GE.AND P6, PT, R197, UR9, PT ;  /* 0x00000009c5007c0c */ /* 0x000fc4000bfc6270 */
[----:B------:R-:W-:Y:S02]  /*214d0*/  ISETP.NE.U32.AND P4, PT, R194, RZ, PT ;  /* 0x000000ffc200720c */ /* 0x000fe40003f85070 */
[----:B------:R-:W-:Y:S02]  /*214e0*/  SEL R194, RZ, 0x4, P6 ;  /* 0x00000004ffc27807 */ /* 0x000fe40003000000 */
[----:B------:R-:W-:Y:S02]  /*214f0*/  LOP3.LUT R197, R198, 0x6e, RZ, 0xfc, !PT ;  /* 0x0000006ec6c57812 */ /* 0x000fe400078efcff */
[C---:B------:R-:W-:Y:S02]  /*21500*/  IADD3 R128, R252.reuse, 0x100000, RZ ;  /* 0x00100000fc807810 */ /* 0x040fe40007ffe0ff */
[----:B-----5:R-:W-:Y:S02]  /*21510*/  IADD3 R37, R252, 0x100000, RZ ;  /* 0x00100000fc257810 */ /* 0x020fe40007ffe0ff */
[----:B------:R-:W-:Y:S01]  /*21520*/  SEL R194, R194, RZ, P3 ;  /* 0x000000ffc2c27207 */ /* 0x000fe20001800000 */
[----:B------:R1:W-:Y:S01]  /*21530*/  LDGSTS.E [R128+-0x6a600], [R160.64], P5 ;  /* 0x95a00000a0807fae */ /* 0x0003e2000a92184c */
[----:B------:R-:W-:-:S02]  /*21540*/  ISETP.GE.AND P6, PT, R197, UR9, PT ;  /* 0x00000009c5007c0c */ /* 0x000fc4000bfc6270 */
[----:B------:R-:W-:Y:S01]  /*21550*/  LOP3.LUT R197, R198, 0x72, RZ, 0xfc, !PT ;  /* 0x00000072c6c57812 */ /* 0x000fe200078efcff */
[----:B------:R3:W-:Y:S01]  /*21560*/  LDGSTS.E [R37+-0x6a200], [R124.64], P0 ;  /* 0x95e000007c257fae */ /* 0x0007e2000812184c */
[----:B------:R-:W-:Y:S02]  /*21570*/  ISETP.NE.U32.AND P1, PT, R194, RZ, PT ;  /* 0x000000ffc200720c */ /* 0x000fe40003f25070 */
[----:B------:R-:W-:Y:S02]  /*21580*/  SEL R194, RZ, 0x4, P6 ;  /* 0x00000004ffc27807 */ /* 0x000fe40003000000 */
[----:B------:R-:W-:Y:S02]  /*21590*/  ISETP.GE.AND P6, PT, R197, UR9, PT ;  /* 0x00000009c5007c0c */ /* 0x000fe4000bfc6270 */
[----:B------:R-:W-:Y:S02]  /*215a0*/  SEL R36, R194, RZ, P3 ;  /* 0x000000ffc2247207 */ /* 0x000fe40001800000 */
[----:B------:R-:W-:-:S02]  /*215b0*/  LOP3.LUT R197, R198, 0x76, RZ, 0xfc, !PT ;  /* 0x00000076c6c57812 */ /* 0x000fc400078efcff */
[----:B------:R-:W-:Y:S02]  /*215c0*/  SEL R194, RZ, 0x4, P6 ;  /* 0x00000004ffc27807 */ /* 0x000fe40003000000 */
[----:B------:R-:W-:Y:S02]  /*215d0*/  ISETP.NE.U32.AND P5, PT, R36, RZ, PT ;  /* 0x000000ff2400720c */ /* 0x000fe40003fa5070 */
[----:B------:R-:W-:Y:S02]  /*215e0*/  ISETP.GE.AND P6, PT, R197, UR9, PT ;  /* 0x00000009c5007c0c */ /* 0x000fe4000bfc6270 */
[----:B------:R-:W-:Y:S02]  /*215f0*/  SEL R36, R194, RZ, P3 ;  /* 0x000000ffc2247207 */ /* 0x000fe40001800000 */
[----:B------:R-:W-:Y:S02]  /*21600*/  SEL R194, RZ, 0x4, P6 ;  /* 0x00000004ffc27807 */ /* 0x000fe40003000000 */
[----:B------:R-:W-:-:S02]  /*21610*/  ISETP.NE.U32.AND P6, PT, R36, RZ, PT ;  /* 0x000000ff2400720c */ /* 0x000fc40003fc5070 */
[----:B------:R-:W-:Y:S01]  /*21620*/  IADD3 R36, R252, 0x100000, RZ ;  /* 0x00100000fc247810 */ /* 0x000fe20007ffe0ff */
[C---:B---3--:R-:W-:Y:S02]  /*21630*/  IMAD.WIDE R124, R0.reuse, 0x4, R94 ;  /* 0x00000004007c7825 */ /* 0x048fe400078e025e */
[----:B------:R-:W3:Y:S04]  /*21640*/  LDL.LU.64 R94, [R1+0x780] ;  /* 0x00078000015e7983 */ /* 0x000ee80000300a00 */
[----:B------:R2:W-:Y:S04]  /*21650*/  STL.64 [R1+0x7a8], R124 ;  /* 0x0007a87c01007387 */ /* 0x0005e80000100a00 */
[----:B------:R-:W5:Y:S04]  /*21660*/  LDL.LU.64 R212, [R1+0x778] ;  /* 0x0007780001d47983 */ /* 0x000f680000300a00 */
[----:B------:R2:W-:Y:S01]  /*21670*/  LDGSTS.E [R37+-0x69e00], [R124.64], P4 ;  /* 0x962000007c257fae */ /* 0x0005e2000a12184c */
[----:B------:R-:W-:-:S05]  /*21680*/  IMAD.WIDE R78, R0, 0x4, R78 ;  /* 0x00000004004e7825 */ /* 0x000fca00078e024e */
[----:B------:R4:W-:Y:S04]  /*21690*/  LDGSTS.E [R36+-0x69a00], [R78.64], P2 ;  /* 0x966000004e247fae */ /* 0x0009e8000912184c */
[----:B------:R1:W-:Y:S01]  /*216a0*/  STL.64 [R1+0x7a0], R78 ;  /* 0x0007a04e01007387 */ /* 0x0003e20000100a00 */
[----:B--2---:R-:W-:-:S05]  /*216b0*/  IMAD.WIDE R124, R0, 0x4, R2 ;  /* 0x00000004007c7825 */ /* 0x004fca00078e0202 */
[----:B------:R2:W-:Y:S01]  /*216c0*/  STL.64 [R1+0x798], R124 ;  /* 0x0007987c01007387 */ /* 0x0005e20000100a00 */
[----:B----4-:R-:W-:-:S05]  /*216d0*/  IMAD.WIDE R36, R0, 0x4, R230 ;  /* 0x0000000400247825 */ /* 0x010fca00078e02e6 */
[----:B------:R5:W-:Y:S04]  /*216e0*/  STL.64 [R1+0x790], R36 ;  /* 0x0007902401007387 */ /* 0x000be80000100a00 */
[----:B------:R-:W4:Y:S01]  /*216f0*/  LDL.LU.64 R230, [R1+0x770] ;  /* 0x0007700001e67983 */ /* 0x000f220000300a00 */
[----:B------:R-:W-:-:S04]  /*21700*/  LOP3.LUT R197, R198, 0x7a, RZ, 0xfc, !PT ;  /* 0x0000007ac6c57812 */ /* 0x000fc800078efcff */
[----:B------:R-:W-:Y:S02]  /*21710*/  ISETP.GE.AND P0, PT, R197, UR9, PT ;  /* 0x00000009c5007c0c */ /* 0x000fe4000bf06270 */
[----:B------:R-:W2:Y:S01]  /*21720*/  S2R R197, SR_TID.X ;  /* 0x0000000000c57919 */ /* 0x000ea20000002100 */
[----:B------:R-:W-:Y:S02]  /*21730*/  SEL R194, R194, RZ, P3 ;  /* 0x000000ffc2c27207 */ /* 0x000fe40001800000 */
[----:B-1----:R-:W-:Y:S02]  /*21740*/  SEL R128, RZ, 0x4, P0 ;  /* 0x00000004ff807807 */ /* 0x002fe40000000000 */
[----:B------:R-:W-:Y:S02]  /*21750*/  ISETP.NE.U32.AND P0, PT, R194, RZ, PT ;  /* 0x000000ffc200720c */ /* 0x000fe40003f05070 */
[----:B------:R-:W-:-:S04]  /*21760*/  SEL R194, R128, RZ, P3 ;  /* 0x000000ff80c27207 */ /* 0x000fc80001800000 */
[----:B------:R-:W-:Y:S02]  /*21770*/  ISETP.NE.U32.AND P2, PT, R194, RZ, PT ;  /* 0x000000ffc200720c */ /* 0x000fe40003f45070 */
[----:B--2---:R-:W-:-:S04]  /*21780*/  LOP3.LUT R197, R197, 0x7f, RZ, 0xc0, !PT ;  /* 0x0000007fc5c57812 */ /* 0x004fc800078ec0ff */
[----:B------:R-:W-:Y:S02]  /*21790*/  ISETP.GE.AND P4, PT, R197, UR9, PT ;  /* 0x00000009c5007c0c */ /* 0x000fe4000bf86270 */
[----:B------:R-:W-:Y:S02]  /*217a0*/  LOP3.LUT R197, R198, 0x7e, RZ, 0xfc, !PT ;  /* 0x0000007ec6c57812 */ /* 0x000fe400078efcff */
[----:B------:R-:W-:Y:S02]  /*217b0*/  SEL R194, RZ, 0x4, P4 ;  /* 0x00000004ffc27807 */ /* 0x000fe40002000000 */
[----:B------:R-:W-:Y:S01]  /*217c0*/  ISETP.GE.AND P4, PT, R197, UR9, PT ;  /* 0x00000009c5007c0c */ /* 0x000fe2000bf86270 */
[----:B------:R-:W-:-:S03]  /*217d0*/  IMAD.MOV.U32 R197, RZ, RZ, 0x7f ;  /* 0x0000007fffc57424 */ /* 0x000fc600078e00ff */
[----:B------:R-:W-:Y:S02]  /*217e0*/  SEL R2, RZ, 0x4, P4 ;  /* 0x00000004ff027807 */ /* 0x000fe40002000000 */
[----:B------:R-:W-:Y:S02]  /*217f0*/  IADD3 R197, R197, c[0x0][0x180], RZ ;  /* 0x00006000c5c57a10 */ /* 0x000fe40007ffe0ff */
[----:B------:R-:W-:Y:S02]  /*21800*/  SEL R194, R194, RZ, P3 ;  /* 0x000000ffc2c27207 */ /* 0x000fe40001800000 */
[----:B------:R-:W-:Y:S02]  /*21810*/  SEL R2, R2, RZ, P3 ;  /* 0x000000ff02027207 */ /* 0x000fe40001800000 */
[----:B------:R-:W-:Y:S02]  /*21820*/  ISETP.GT.AND P3, PT, R197, 0x1ff, PT ;  /* 0x000001ffc500780c */ /* 0x000fe40003f64270 */
[----:B------:R-:W1:Y:S01]  /*21830*/  S2R R197, SR_TID.X ;  /* 0x0000000000c57919 */ /* 0x000e620000002100 */
[----:B------:R-:W-:-:S02]  /*21840*/  IADD3 R78, R252, 0x100000, RZ ;  /* 0x00100000fc4e7810 */ /* 0x000fc40007ffe0ff */
[----:B------:R-:W-:Y:S01]  /*21850*/  IADD3 R3, R252, 0x100000, RZ ;  /* 0x00100000fc037810 */ /* 0x000fe20007ffe0ff */
[----:B------:R-:W-:Y:S02]  /*21860*/  UIADD3 UR7, UR4, -0x180, URZ ;  /* 0xfffffe8004077890 */ /* 0x000fe4000fffe03f */
[----:B------:R2:W-:Y:S04]  /*21870*/  LDGSTS.E [R78+-0x69600], [R124.64], P1 ;  /* 0x96a000007c4e7fae */ /* 0x0005e8000892184c */
[----:B------:R5:W-:Y:S01]  /*21880*/  LDGSTS.E [R3+-0x69200], [R36.64], P5 ;  /* 0x96e0000024037fae */ /* 0x000be2000a92184c */
[----:B--2---:R-:W-:-:S05]  /*21890*/  IMAD.WIDE R124, R0, 0x4, R246 ;  /* 0x00000004007c7825 */ /* 0x004fca00078e02f6 */
[----:B------:R2:W-:Y:S01]  /*218a0*/  LDGSTS.E [R78+-0x68e00], [R124.64], P6 ;  /* 0x972000007c4e7fae */ /* 0x0005e2000b12184c */
[----:B-1----:R-:W-:-:S04]  /*218b0*/  SHF.R.U32.HI R79, RZ, 0x6, R197 ;  /* 0x00000006ff4f7819 */ /* 0x002fc800000116c5 */
[----:B------:R-:W-:-:S04]  /*218c0*/  SGXT.U32 R79, R79, 0x1 ;  /* 0x000000014f4f781a */ /* 0x000fc80000000000 */
[----:B------:R-:W-:Y:S02]  /*218d0*/  LOP3.LUT R79, R79, 0x4, RZ, 0xfc, !PT ;  /* 0x000000044f4f7812 */ /* 0x000fe400078efcff */
[----:B------:R-:W-:Y:S02]  /*218e0*/  ISETP.GE.AND P4, PT, R198, UR7, PT ;  /* 0x00000007c6007c0c */ /* 0x000fe4000bf86270 */
[----:B------:R-:W-:Y:S02]  /*218f0*/  ISETP.NE.U32.AND P1, PT, R194, RZ, PT ;  /* 0x000000ffc200720c */ /* 0x000fe40003f25070 */
[----:B------:R-:W-:Y:S02]  /*21900*/  SEL R194, RZ, 0x4, P4 ;  /* 0x00000004ffc27807 */ /* 0x000fe40002000000 */
[----:B------:R-:W-:Y:S02]  /*21910*/  ISETP.NE.U32.AND P4, PT, R2, RZ, PT ;  /* 0x000000ff0200720c */ /* 0x000fe40003f85070 */
[----:B------:R-:W-:-:S02]  /*21920*/  IADD3 R2, R252, 0x100000, RZ ;  /* 0x00100000fc027810 */ /* 0x000fc40007ffe0ff */
[----:B------:R-:W-:Y:S01]  /*21930*/  SEL R194, R194, RZ, P3 ;  /* 0x000000ffc2c27207 */ /* 0x000fe20001800000 */
[----:B------:R-:W-:Y:S03]  /*21940*/  STL.64 [R1+0x788], R124 ;  /* 0x0007887c01007387 */ /* 0x000fe60000100a00 */
[----:B------:R-:W-:Y:S01]  /*21950*/  ISETP.NE.U32.AND P5, PT, R194, RZ, PT ;  /* 0x000000ffc200720c */ /* 0x000fe20003fa5070 */
[----:B---3--:R-:W-:-:S05]  /*21960*/  IMAD.WIDE R94, R0, 0x4, R94 ;  /* 0x00000004005e7825 */ /* 0x008fca00078e025e */
[----:B------:R1:W-:Y:S01]  /*21970*/  LDGSTS.E [R3+-0x68a00], [R94.64], P0 ;  /* 0x976000005e037fae */ /* 0x0003e2000812184c */
[----:B------:R-:W-:Y:S02]  /*21980*/  ISETP.GE.AND P0, PT, R79, UR7, PT ;  /* 0x000000074f007c0c */ /* 0x000fe4000bf06270 */
[----:B------:R-:W-:-:S04]  /*21990*/  SHF.R.U32.HI R79, RZ, 0x6, R197 ;  /* 0x00000006ff4f7819 */ /* 0x000fc800000116c5 */
[----:B------:R-:W-:Y:S02]  /*219a0*/  SGXT.U32 R79, R79, 0x1 ;  /* 0x000000014f4f781a */ /* 0x000fe40000000000 */
[----:B------:R-:W-:Y:S02]  /*219b0*/  SHF.R.U32.HI R197, RZ, 0x6, R197 ;  /* 0x00000006ffc57819 */ /* 0x000fe400000116c5 */
[----:B------:R-:W-:Y:S01]  /*219c0*/  LOP3.LUT R79, R79, 0x8, RZ, 0xfc, !PT ;  /* 0x000000084f4f7812 */ /* 0x000fe200078efcff */
[----:B-----5:R-:W-:Y:S01]  /*219d0*/  IMAD.WIDE R36, R0, 0x4, R212 ;  /* 0x0000000400247825 */ /* 0x020fe200078e02d4 */
[----:B------:R-:W-:Y:S02]  /*219e0*/  SGXT.U32 R197, R197, 0x1 ;  /* 0x00000001c5c5781a */ /* 0x000fe40000000000 */
[----:B------:R-:W-:Y:S01]  /*219f0*/  ISETP.GE.AND P6, PT, R79, UR7, PT ;  /* 0x000000074f007c0c */ /* 0x000fe2000bfc6270 */
[----:B------:R1:W-:Y:S01]  /*21a00*/  STL.64 [R1+0x780], R94 ;  /* 0x0007805e01007387 */ /* 0x0003e20000100a00 */
[----:B------:R-:W-:-:S02]  /*21a10*/  LOP3.LUT R197, R197, 0xc, RZ, 0xfc, !PT ;  /* 0x0000000cc5c57812 */ /* 0x000fc400078efcff */
[----:B------:R-:W-:Y:S01]  /*21a20*/  SEL R194, RZ, 0x4, P0 ;  /* 0x00000004ffc27807 */ /* 0x000fe20000000000 */
[----:B------:R3:W-:Y:S04]  /*21a30*/  STL.64 [R1+0x778], R36 ;  /* 0x0007782401007387 */ /* 0x0007e80000100a00 */
[----:B------:R3:W-:Y:S04]  /*21a40*/  LDGSTS.E [R2+-0x68600], [R36.64], P2 ;  /* 0x97a0000024027fae */ /* 0x0007e8000912184c */
[----:B-1----:R-:W5:Y:S01]  /*21a50*/  LDL.LU.64 R94, [R1+0x760] ;  /* 0x00076000015e7983 */ /* 0x002f620000300a00 */
[----:B------:R-:W-:-:S03]  /*21a60*/  ISETP.GE.AND P2, PT, R197, UR7, PT ;  /* 0x00000007c5007c0c */ /* 0x000fc6000bf46270 */
[----:B--2---:R-:W2:Y:S01]  /*21a70*/  LDL.LU.64 R78, [R1+0x758] ;  /* 0x00075800014e7983 */ /* 0x004ea20000300a00 */
[----:B---3--:R-:W-:-:S03]  /*21a80*/  SEL R36, RZ, 0x4, P6 ;  /* 0x00000004ff247807 */ /* 0x008fc60003000000 */
[----:B------:R-:W3:Y:S01]  /*21a90*/  LDL.LU.64 R210, [R1+0x750] ;  /* 0x0007500001d27983 */ /* 0x000ee20000300a00 */
[----:B------:R-:W-:Y:S02]  /*21aa0*/  SEL R37, R194, RZ, P3 ;  /* 0x000000ffc2257207 */ /* 0x000fe40001800000 */
[----:B------:R-:W-:Y:S01]  /*21ab0*/  SEL R36, R36, RZ, P3 ;  /* 0x000000ff24247207 */ /* 0x000fe20001800000 */
[----:B------:R-:W2:Y:S01]  /*21ac0*/  LDL.LU.64 R190, [R1+0x748] ;  /* 0x0007480001be7983 */ /* 0x000ea20000300a00 */
[----:B------:R-:W-:-:S03]  /*21ad0*/  ISETP.GE.AND P0, PT, R195, UR7, PT ;  /* 0x00000007c3007c0c */ /* 0x000fc6000bf06270 */
[----:B------:R-:W2:Y:S01]  /*21ae0*/  LDL.LU.64 R160, [R1+0x728] ;  /* 0x0007280001a07983 */ /* 0x000ea20000300a00 */
[----:B------:R-:W-:-:S03]  /*21af0*/  IADD3 R195, R252, 0x100000, RZ ;  /* 0x00100000fcc37810 */ /* 0x000fc60007ffe0ff */
[----:B------:R-:W2:Y:S01]  /*21b00*/  LDL.LU.64 R228, [R1+0x720] ;  /* 0x0007200001e47983 */ /* 0x000ea20000300a00 */
[----:B------:R-:W-:-:S03]  /*21b10*/  SEL R194, RZ, 0x4, P2 ;  /* 0x00000004ffc27807 */ /* 0x000fc60001000000 */
[----:B------:R-:W2:Y:S01]  /*21b20*/  LDL.LU.64 R2, [R1+0x718] ;  /* 0x0007180001027983 */ /* 0x000ea20000300a00 */
[----:B------:R-:W-:-:S03]  /*21b30*/  ISETP.NE.U32.AND P6, PT, R37, RZ, PT ;  /* 0x000000ff2500720c */ /* 0x000fc60003fc5070 */
[----:B------:R-:W2:Y:S01]  /*21b40*/  LDL.LU.64 R212, [R1+0x710] ;  /* 0x0007100001d47983 */ /* 0x000ea20000300a00 */
[----:B----4-:R-:W-:Y:S01]  /*21b50*/  IMAD.WIDE R128, R0, 0x4, R230 ;  /* 0x0000000400807825 */ /* 0x010fe200078e02e6 */
[----:B------:R-:W-:-:S04]  /*21b60*/  ISETP.NE.U32.AND P2, PT, R36, RZ, PT ;  /* 0x000000ff2400720c */ /* 0x000fc80003f45070 */
[----:B------:R1:W-:Y:S04]  /*21b70*/  STL.64 [R1+0x770], R128 ;  /* 0x0007708001007387 */ /* 0x0003e80000100a00 */
[----:B------:R-:W4:Y:S04]  /*21b80*/  LDL.LU.64 R124, [R1+0x6e8] ;  /* 0x0006e800017c7983 */ /* 0x000f280000300a00 */
[----:B------:R-:W2:Y:S04]  /*21b90*/  LDL.LU.64 R36, [R1+0x6e0] ;  /* 0x0006e00001247983 */ /* 0x000ea80000300a00 */
[----:B------:R-:W2:Y:S04]  /*21ba0*/  LDL.LU.64 R246, [R1+0x6d8] ;  /* 0x0006d80001f67983 */ /* 0x000ea80000300a00 */
[----:B------:R-:W2:Y:S04]  /*21bb0*/  LDL.LU.64 R230, [R1+0x6d0] ;  /* 0x0006d00001e67983 */ /* 0x000ea80000300a00 */
[----:B------:R1:W-:Y:S01]  /*21bc0*/  LDGSTS.E [R195+-0x68200], [R128.64], P4 ;  /* 0x97e0000080c37fae */ /* 0x0003e2000a12184c */
[----:B------:R-:W-:-:S03]  /*21bd0*/  SEL R197, R194, RZ, P3 ;  /* 0x000000ffc2c57207 */ /* 0x000fc60001800000 */
[----:B-1----:R-:W2:Y:S04]  /*21be0*/  LDL.LU.64 R128, [R1+0x1038] ;  /* 0x0010380001807983 */ /* 0x002ea80000300a00 */
[----:B------:R-:W2:Y:S01]  /*21bf0*/  LDL.LU R195, [R1+0x1030] ;  /* 0x0010300001c37983 */ /* 0x000ea20000300800 */
[----:B------:R-:W-:Y:S01]  /*21c00*/  SEL R194, RZ, 0x4, P0 ;  /* 0x00000004ffc27807 */ /* 0x000fe20000000000 */
[----:B------:R-:W-:Y:S02]  /*21c10*/  IMAD.WIDE R242, R199, 0x4, R242 ;  /* 0x00000004c7f27825 */ /* 0x000fe400078e02f2 */
[----:B------:R-:W0:Y:S01]  /*21c20*/  LDGDEPBAR ;  /* 0x00000000000079af */ /* 0x000e220000000000 */
[----:B------:R-:W-:-:S05]  /*21c30*/  SEL R194, R194, RZ, P3 ;  /* 0x000000ffc2c27207 */ /* 0x000fca0001800000 */
[----:B--2---:R1:W-:Y:S04]  /*21c40*/  STL.64 [R1+0xd10], R194 ;  /* 0x000d10c201007387 */ /* 0x0043e80000100a00 */
[----:B-1----:R-:W2:Y:S01]  /*21c50*/  LDL.LU.64 R194, [R1+0x768] ;  /* 0x0007680001c27983 */ /* 0x002ea20000300a00 */
[----:B------:R-:W-:-:S04]  /*21c60*/  IMAD.WIDE R78, R199, 0x4, R78 ;  /* 0x00000004c74e7825 */ /* 0x000fc800078e024e */
[----:B---3--:R-:W-:-:S04]  /*21c70*/  IMAD.WIDE R210, R199, 0x4, R210 ;  /* 0x00000004c7d27825 */ /* 0x008fc800078e02d2 */
[----:B------:R-:W-:-:S04]  /*21c80*/  IMAD.WIDE R190, R199, 0x4, R190 ;  /* 0x00000004c7be7825 */ /* 0x000fc800078e02be */
[----:B------:R-:W-:-:S04]  /*21c90*/  IMAD.WIDE R38, R199, 0x4, R38 ;  /* 0x00000004c7267825 */ /* 0x000fc800078e0226 */
[----:B------:R-:W-:-:S04]  /*21ca0*/  IMAD.WIDE R100, R199, 0x4, R100 ;  /* 0x00000004c7647825 */ /* 0x000fc800078e0264 */
[----:B------:R-:W-:-:S04]  /*21cb0*/  IMAD.WIDE R160, R199, 0x4, R160 ;  /* 0x00000004c7a07825 */ /* 0x000fc800078e02a0 */
[----:B------:R-:W-:-:S04]  /*21cc0*/  IMAD.WIDE R228, R199, 0x4, R228 ;  /* 0x00000004c7e47825 */ /* 0x000fc800078e02e4 */
[----:B--2---:R-:W-:-:S05]  /*21cd0*/  IMAD.WIDE R194, R199, 0x4, R194 ;  /* 0x00000004c7c27825 */ /* 0x004fca00078e02c2 */
[----:B------:R5:W-:Y:S02]  /*21ce0*/  STL.64 [R1+0x768], R194 ;  /* 0x000768c201007387 */ /* 0x000be40000100a00 */
[C---:B-----5:R-:W-:Y:S02]  /*21cf0*/  IMAD.WIDE R194, R199.reuse, 0x4, R94 ;  /* 0x00000004c7c27825 */ /* 0x060fe400078e025e */
[----:B------:R-:W2:Y:S04]  /*21d00*/  LDL.LU.64 R94, [R1+0x6a8] ;  /* 0x0006a800015e7983 */ /* 0x000ea80000300a00 */
[----:B------:R1:W-:Y:S04]  /*21d10*/  STL.64 [R1+0x760], R194 ;  /* 0x000760c201007387 */ /* 0x0003e80000100a00 */
[----:B-1----:R-:W3:Y:S04]  /*21d20*/  LDL.LU.64 R194, [R1+0x6a0] ;  /* 0x0006a00001c27983 */ /* 0x002ee80000300a00 */
[----:B------:R1:W-:Y:S04]  /*21d30*/  STL.64 [R1+0x758], R78 ;  /* 0x0007584e01007387 */ /* 0x0003e80000100a00 */
[----:B-1----:R-:W5:Y:S04]  /*21d40*/  LDL.LU.64 R78, [R1+0x698] ;  /* 0x00069800014e7983 */ /* 0x002f680000300a00 */
        /* <DEDUP_REMOVED lines=13> */
[----:B-1----:R-:W2:Y:S01]  /*21e20*/  LDL.LU.64 R228, [R1+0xff8] ;  /* 0x000ff80001e47983 */ /* 0x002ea20000300a00 */
[----:B------:R-:W-:-:S04]  /*21e30*/  IMAD.WIDE R2, R199, 0x4, R2 ;  /* 0x00000004c7027825 */ /* 0x000fc800078e0202 */
[C---:B------:R-:W-:Y:S01]  /*21e40*/  IMAD.WIDE R212, R199.reuse, 0x4, R212 ;  /* 0x00000004c7d47825 */ /* 0x040fe200078e02d4 */
[----:B------:R1:W-:Y:S03]  /*21e50*/  STL.64 [R1+0x718], R2 ;  /* 0x0007180201007387 */ /* 0x0003e60000100a00 */
[----:B------:R-:W-:-:S04]  /*21e60*/  IMAD.WIDE R250, R199, 0x4, R250 ;  /* 0x00000004c7fa7825 */ /* 0x000fc800078e02fa */
[C---:B------:R-:W-:Y:S01]  /*21e70*/  IMAD.WIDE R18, R199.reuse, 0x4, R18 ;  /* 0x00000004c7127825 */ /* 0x040fe200078e0212 */
[----:B-1----:R-:W3:Y:S03]  /*21e80*/  LDL.LU.64 R2, [R1+0x668] ;  /* 0x0006680001027983 */ /* 0x002ee60000300a00 */
[C---:B------:R-:W-:Y:S01]  /*21e90*/  IMAD.WIDE R122, R199.reuse, 0x4, R122 ;  /* 0x00000004c77a7825 */ /* 0x040fe200078e027a */
[----:B------:R1:W-:Y:S03]  /*21ea0*/  STL.64 [R1+0x710], R212 ;  /* 0x000710d401007387 */ /* 0x0003e60000100a00 */
[C---:B----4-:R-:W-:Y:S01]  /*21eb0*/  IMAD.WIDE R124, R199.reuse, 0x4, R124 ;  /* 0x00000004c77c7825 */ /* 0x050fe200078e027c */
[----:B-1----:R-:W4:Y:S03]  /*21ec0*/  LDL.LU.64 R212, [R1+0x660] ;  /* 0x0006600001d47983 */ /* 0x002f260000300a00 */
[----:B--2---:R-:W-:-:S05]  /*21ed0*/  IMAD.WIDE R228, R199, 0x4, R228 ;  /* 0x00000004c7e47825 */ /* 0x004fca00078e02e4 */
        /* <DEDUP_REMOVED lines=17> */
[----:B------:R1:W-:Y:S04]  /*21ff0*/  STL.64 [R1+0x6d8], R246 ;  /* 0x0006d8f601007387 */ /* 0x0003e80000100a00 */
[----:B------:R2:W-:Y:S01]  /*22000*/  STL.64 [R1+0x6d0], R230 ;  /* 0x0006d0e601007387 */ /* 0x0005e20000100a00 */
[----:B------:R-:W-:-:S03]  /*22010*/  IMAD.WIDE R76, R199, 0x4, R76 ;  /* 0x00000004c74c7825 */ /* 0x000fc600078e024c */
[----:B-1----:R-:W3:Y:S01]  /*22020*/  LDL.LU.64 R246, [R1+0x628] ;  /* 0x0006280001f67983 */ /* 0x002ee20000300a00 */
[----:B------:R-:W-:-:S04]  /*22030*/  IMAD.WIDE R94, R199, 0x4, R94 ;  /* 0x00000004c75e7825 */ /* 0x000fc800078e025e */
[----:B--2---:R-:W-:-:S05]  /*22040*/  IMAD.WIDE R124, R199, 0x4, R124 ;  /* 0x00000004c77c7825 */ /* 0x004fca00078e027c */
[----:B------:R1:W-:Y:S04]  /*22050*/  STL.64 [R1+0x6c8], R124 ;  /* 0x0006c87c01007387 */ /* 0x0003e80000100a00 */
[----:B------:R-:W2:Y:S04]  /*22060*/  LDL.LU.64 R230, [R1+0x620] ;  /* 0x0006200001e67983 */ /* 0x000ea80000300a00 */
[----:B------:R4:W-:Y:S04]  /*22070*/  STL.64 [R1+0x6c0], R4 ;  /* 0x0006c00401007387 */ /* 0x0009e80000100a00 */
[----:B-1----:R-:W2:Y:S04]  /*22080*/  LDL.LU.64 R124, [R1+0x618] ;  /* 0x00061800017c7983 */ /* 0x002ea80000300a00 */
[----:B----4-:R-:W4:Y:S04]  /*22090*/  LDL.LU.64 R4, [R1+0x610] ;  /* 0x0006100001047983 */ /* 0x010f280000300a00 */
[----:B------:R1:W-:Y:S04]  /*220a0*/  STL.64 [R1+0x6b8], R52 ;  /* 0x0006b83401007387 */ /* 0x0003e80000100a00 */
[----:B-1----:R-:W2:Y:S04]  /*220b0*/  LDL.LU.64 R52, [R1+0xfc8] ;  /* 0x000fc80001347983 */ /* 0x002ea80000300a00 */
[----:B------:R1:W-:Y:S04]  /*220c0*/  STL.64 [R1+0x6b0], R76 ;  /* 0x0006b04c01007387 */ /* 0x0003e80000100a00 */
[----:B-1----:R-:W2:Y:S04]  /*220d0*/  LDL.LU.64 R76, [R1+0xfc0] ;  /* 0x000fc000014c7983 */ /* 0x002ea80000300a00 */
[----:B------:R1:W-:Y:S04]  /*220e0*/  STL.64 [R1+0x6a8], R94 ;  /* 0x0006a85e01007387 */ /* 0x0003e80000100a00 */
[----:B-1----:R-:W2:Y:S01]  /*220f0*/  LDL.LU.64 R94, [R1+0xfb8] ;  /* 0x000fb800015e7983 */ /* 0x002ea20000300a00 */
[----:B---3--:R-:W-:-:S04]  /*22100*/  IMAD.WIDE R194, R199, 0x4, R194 ;  /* 0x00000004c7c27825 */ /* 0x008fc800078e02c2 */
[C---:B-----5:R-:W-:Y:S01]  /*22110*/  IMAD.WIDE R78, R199.reuse, 0x4, R78 ;  /* 0x00000004c74e7825 */ /* 0x060fe200078e024e */
[----:B------:R1:W-:Y:S03]  /*22120*/  STL.64 [R1+0x6a0], R194 ;  /* 0x0006a0c201007387 */ /* 0x0003e60000100a00 */
[----:B------:R-:W-:-:S04]  /*22130*/  IMAD.WIDE R122, R199, 0x4, R122 ;  /* 0x00000004c77a7825 */ /* 0x000fc800078e027a */
[C---:B------:R-:W-:Y:S01]  /*22140*/  IMAD.WIDE R92, R199.reuse, 0x4, R92 ;  /* 0x00000004c75c7825 */ /* 0x040fe200078e025c */
[----:B-1----:R-:W3:Y:S03]  /*22150*/  LDL.LU.64 R194, [R1+0x5f8] ;  /* 0x0005f80001c27983 */ /* 0x002ee60000300a00 */
[C---:B------:R-:W-:Y:S01]  /*22160*/  IMAD.WIDE R120, R199.reuse, 0x4, R120 ;  /* 0x00000004c7787825 */ /* 0x040fe200078e0278 */
[----:B------:R1:W-:Y:S03]  /*22170*/  STL.64 [R1+0x698], R78 ;  /* 0x0006984e01007387 */ /* 0x0003e60000100a00 */
[----:B------:R-:W-:-:S04]  /*22180*/  IMAD.WIDE R176, R199, 0x4, R176 ;  /* 0x00000004c7b07825 */ /* 0x000fc800078e02b0 */
[C---:B------:R-:W-:Y:S01]  /*22190*/  IMAD.WIDE R2, R199.reuse, 0x4, R2 ;  /* 0x00000004c7027825 */ /* 0x040fe200078e0202 */
[----:B-1----:R-:W5:Y:S03]  /*221a0*/  LDL.LU.64 R78, [R1+0x5e8] ;  /* 0x0005e800014e7983 */ /* 0x002f660000300a00 */
[----:B------:R-:W-:-:S04]  /*221b0*/  IMAD.WIDE R212, R199, 0x4, R212 ;  /* 0x00000004c7d47825 */ /* 0x000fc800078e02d4 */
        /* <DEDUP_REMOVED lines=21> */
[----:B------:R-:W-:-:S04]  /*22310*/  IMAD.WIDE R74, R199, 0x4, R74 ;  /* 0x00000004c74a7825 */ /* 0x000fc800078e024a */
[----:B------:R-:W-:-:S04]  /*22320*/  IMAD.WIDE R246, R199, 0x4, R246 ;  /* 0x00000004c7f67825 */ /* 0x000fc800078e02f6 */
[----:B------:R-:W-:-:S04]  /*22330*/  IMAD.WIDE R230, R199, 0x4, R230 ;  /* 0x00000004c7e67825 */ /* 0x000fc800078e02e6 */
[----:B------:R-:W-:-:S04]  /*22340*/  IMAD.WIDE R124, R199, 0x4, R124 ;  /* 0x00000004c77c7825 */ /* 0x000fc800078e027c */
[----:B----4-:R-:W-:-:S04]  /*22350*/  IMAD.WIDE R4, R199, 0x4, R4 ;  /* 0x00000004c7047825 */ /* 0x010fc800078e0204 */
[----:B------:R-:W-:-:S04]  /*22360*/  IMAD.WIDE R250, R199, 0x4, R250 ;  /* 0x00000004c7fa7825 */ /* 0x000fc800078e02fa */
[----:B--2---:R-:W-:-:S05]  /*22370*/  IMAD.WIDE R212, R199, 0x4, R212 ;  /* 0x00000004c7d47825 */ /* 0x004fca00078e02d4 */
[----:B------:R1:W-:Y:S04]  /*22380*/  STL.64 [R1+0x2c8], R212 ;  /* 0x0002c8d401007387 */ /* 0x0003e80000100a00 */
[----:B-1----:R-:W2:Y:S04]  /*22390*/  LDL.LU.64 R212, [R1+0x5a0] ;  /* 0x0005a00001d47983 */ /* 0x002ea80000300a00 */
[----:B------:R1:W-:Y:S04]  /*223a0*/  STL.64 [R1+0x2d8], R18 ;  /* 0x0002d81201007387 */ /* 0x0003e80000100a00 */
[----:B-1----:R-:W4:Y:S04]  /*223b0*/  LDL.LU.64 R18, [R1+0xf90] ;  /* 0x000f900001127983 */ /* 0x002f280000300a00 */
        /* <DEDUP_REMOVED lines=15> */
[----:B-1----:R-:W4:Y:S01]  /*224b0*/  LDL.LU.64 R250, [R1+0x558] ;  /* 0x0005580001fa7983 */ /* 0x002f220000300a00 */
[----:B------:R-:W-:-:S04]  /*224c0*/  IMAD.WIDE R214, R199, 0x4, R214 ;  /* 0x00000004c7d67825 */ /* 0x000fc800078e02d6 */
[C---:B---3--:R-:W-:Y:S01]  /*224d0*/  IMAD.WIDE R194, R199.reuse, 0x4, R194 ;  /* 0x00000004c7c27825 */ /* 0x048fe200078e02c2 */
[----:B------:R1:W-:Y:S03]  /*224e0*/  STL.64 [R1+0x368], R214 ;  /* 0x000368d601007387 */ /* 0x0003e60000100a00 */
[----:B------:R-:W-:-:S04]  /*224f0*/  IMAD.WIDE R192, R199, 0x4, R192 ;  /* 0x00000004c7c07825 */ /* 0x000fc800078e02c0 */
[C---:B-----5:R-:W-:Y:S01]  /*22500*/  IMAD.WIDE R78, R199.reuse, 0x4, R78 ;  /* 0x00000004c74e7825 */ /* 0x060fe200078e024e */
[----:B-1----:R-:W3:Y:S03]  /*22510*/  LDL.LU.64 R214, [R1+0xf70] ;  /* 0x000f700001d67983 */ /* 0x002ee60000300a00 */
[C---:B------:R-:W-:Y:S01]  /*22520*/  IMAD.WIDE R94, R199.reuse, 0x4, R94 ;  /* 0x00000004c75e7825 */ /* 0x040fe200078e025e */
[----:B------:R1:W-:Y:S03]  /*22530*/  STL.64 [R1+0x378], R194 ;  /* 0x000378c201007387 */ /* 0x0003e60000100a00 */
[----:B------:R-:W-:-:S04]  /*22540*/  IMAD.WIDE R122, R199, 0x4, R122 ;  /* 0x00000004c77a7825 */ /* 0x000fc800078e027a */
[C---:B------:R-:W-:Y:S01]  /*22550*/  IMAD.WIDE R176, R199.reuse, 0x4, R176 ;  /* 0x00000004c7b07825 */ /* 0x040fe200078e02b0 */
[----:B-1----:R-:W5:Y:S04]  /*22560*/  LDL.LU.64 R194, [R1+0x540] ;  /* 0x0005400001c27983 */ /* 0x002f680000300a00 */
[----:B------:R1:W-:Y:S01]  /*22570*/  STL.64 [R1+0x388], R192 ;  /* 0x000388c001007387 */ /* 0x0003e20000100a00 */
[----:B------:R-:W-:-:S04]  /*22580*/  IMAD.WIDE R160, R199, 0x4, R160 ;  /* 0x00000004c7a07825 */ /* 0x000fc800078e02a0 */
[C---:B------:R-:W-:Y:S01]  /*22590*/  IMAD.WIDE R144, R199.reuse, 0x4, R144 ;  /* 0x00000004c7907825 */ /* 0x040fe200078e0290 */
[----:B-1----:R-:W3:Y:S04]  /*225a0*/  LDL.LU.64 R192, [R1+0xf68] ;  /* 0x000f680001c07983 */ /* 0x002ee80000300a00 */
[----:B------:R1:W-:Y:S01]  /*225b0*/  STL.64 [R1+0x398], R78 ;  /* 0x0003984e01007387 */ /* 0x0003e20000100a00 */
[----:B------:R-:W-:-:S03]  /*225c0*/  IMAD.WIDE R224, R199, 0x4, R224 ;  /* 0x00000004c7e07825 */ /* 0x000fc600078e02e0 */
[----:B-1----:R-:W3:Y:S04]  /*225d0*/  LDL.LU.64 R78, [R1+0x528] ;  /* 0x00052800014e7983 */ /* 0x002ee80000300a00 */
[----:B------:R1:W-:Y:S01]  /*225e0*/  STL.64 [R1+0x3a8], R94 ;  /* 0x0003a85e01007387 */ /* 0x0003e20000100a00 */
[----:B------:R-:W-:-:S03]  /*225f0*/  IMAD.WIDE R244, R199, 0x4, R244 ;  /* 0x00000004c7f47825 */ /* 0x000fc600078e02f4 */
[----:B-1----:R-:W3:Y:S04]  /*22600*/  LDL.LU.64 R94, [R1+0x520] ;  /* 0x00052000015e7983 */ /* 0x002ee80000300a00 */
[----:B------:R1:W-:Y:S01]  /*22610*/  STL.64 [R1+0x3b8], R122 ;  /* 0x0003b87a01007387 */ /* 0x0003e20000100a00 */
[----:B------:R-:W-:-:S03]  /*22620*/  IMAD.WIDE R228, R199, 0x4, R228 ;  /* 0x00000004c7e47825 */ /* 0x000fc600078e02e4 */
[----:B-1----:R-:W3:Y:S04]  /*22630*/  LDL.LU.64 R122, [R1+0x518] ;  /* 0x00051800017a7983 */ /* 0x002ee80000300a00 */
[----:B------:R1:W-:Y:S04]  /*22640*/  STL.64 [R1+0x3c8], R176 ;  /* 0x0003c8b001007387 */ /* 0x0003e80000100a00 */
        /* <DEDUP_REMOVED lines=8> */
[----:B--2---:R-:W-:-:S03]  /*226d0*/  IMAD.WIDE R212, R199, 0x4, R212 ;  /* 0x00000004c7d47825 */ /* 0x004fc600078e02d4 */
[----:B-1----:R-:W2:Y:S04]  /*226e0*/  LDL.LU.64 R224, [R1+0xf48] ;  /* 0x000f480001e07983 */ /* 0x002ea80000300a00 */
[----:B------:R1:W-:Y:S01]  /*226f0*/  STL.64 [R1+0x408], R244 ;  /* 0x000408f401007387 */ /* 0x0003e20000100a00 */
[----:B------:R-:W-:-:S03]  /*22700*/  IMAD.WIDE R240, R199, 0x4, R240 ;  /* 0x00000004c7f07825 */ /* 0x000fc600078e02f0 */
[----:B-1----:R-:W2:Y:S04]  /*22710*/  LDL.LU.64 R244, [R1+0x4e8] ;  /* 0x0004e80001f47983 */ /* 0x002ea80000300a00 */
[----:B------:R1:W-:Y:S01]  /*22720*/  STL.64 [R1+0x418], R228 ;  /* 0x000418e401007387 */ /* 0x0003e20000100a00 */
[----:B----4-:R-:W-:-:S03]  /*22730*/  IMAD.WIDE R62, R199, 0x4, R62 ;  /* 0x00000004c73e7825 */ /* 0x010fc600078e023e */
[----:B-1----:R-:W4:Y:S04]  /*22740*/  LDL.LU.64 R228, [R1+0x4e0] ;  /* 0x0004e00001e47983 */ /* 0x002f280000300a00 */
[----:B------:R1:W-:Y:S01]  /*22750*/  STL.64 [R1+0x428], R212 ;  /* 0x000428d401007387 */ /* 0x0003e20000100a00 */
[----:B------:R-:W-:-:S03]  /*22760*/  IMAD.WIDE R188, R199, 0x4, R188 ;  /* 0x00000004c7bc7825 */ /* 0x000fc600078e02bc */
[----:B-1----:R-:W4:Y:S04]  /*22770*/  LDL.LU.64 R212, [R1+0x4d8] ;  /* 0x0004d80001d47983 */ /* 0x002f280000300a00 */
[----:B------:R1:W-:Y:S01]  /*22780*/  STL.64 [R1+0x670], R62 ;  /* 0x0006703e01007387 */ /* 0x0003e20000100a00 */
[----:B------:R-:W-:-:S03]  /*22790*/  IMAD.WIDE R116, R199, 0x4, R116 ;  /* 0x00000004c7747825 */ /* 0x000fc600078e0274 */
[----:B-1----:R-:W4:Y:S04]  /*227a0*/  LDL.LU.64 R62, [R1+0xf40] ;  /* 0x000f4000013e7983 */ /* 0x002f280000300a00 */
[----:B------:R1:W-:Y:S04]  /*227b0*/  STL.64 [R1+0x668], R188 ;  /* 0x000668bc01007387 */ /* 0x0003e80000100a00 */
[----:B-1----:R-:W4:Y:S04]  /*227c0*/  LDL.LU.64 R188, [R1+0xf38] ;  /* 0x000f380001bc7983 */ /* 0x002f280000300a00 */
[----:B------:R1:W-:Y:S04]  /*227d0*/  STL.64 [R1+0x660], R100 ;  /* 0x0006606401007387 */ /* 0x0003e80000100a00 */
[----:B-1----:R-:W4:Y:S04]  /*227e0*/  LDL.LU.64 R100, [R1+0xf30] ;  /* 0x000f300001647983 */ /* 0x002f280000300a00 */
[----:B------:R1:W-:Y:S01]  /*227f0*/  STL.64 [R1+0x658], R42 ;  /* 0x0006582a01007387 */ /* 0x0003e20000100a00 */
[----:B------:R-:W-:-:S03]  /*22800*/  IMAD.WIDE R124, R199, 0x4, R124 ;  /* 0x00000004c77c7825 */ /* 0x000fc600078e027c */
        /* <DEDUP_REMOVED lines=14> */
[----:B-----5:R-:W-:-:S04]  /*228f0*/  IMAD.WIDE R194, R199, 0x4, R194 ;  /* 0x00000004c7c27825 */ /* 0x020fc800078e02c2 */
[----:B------:R-:W-:-:S04]  /*22900*/  IMAD.WIDE R54, R199, 0x4, R54 ;  /* 0x00000004c7367825 */ /* 0x000fc800078e0236 */
[----:B---3--:R-:W-:-:S04]  /*22910*/  IMAD.WIDE R78, R199, 0x4, R78 ;  /* 0x00000004c74e7825 */ /* 0x008fc800078e024e */
        /* <DEDUP_REMOVED lines=11> */
[----:B----4-:R-:W-:-:S04]  /*229d0*/  IMAD.WIDE R228, R199, 0x4, R228 ;  /* 0x00000004c7e47825 */ /* 0x010fc800078e02e4 */
[----:B------:R-:W-:-:S04]  /*229e0*/  IMAD.WIDE R212, R199, 0x4, R212 ;  /* 0x00000004c7d47825 */ /* 0x000fc800078e02d4 */
[----:B------:R-:W-:-:S04]  /*229f0*/  IMAD.WIDE R240, R199, 0x4, R240 ;  /* 0x00000004c7f07825 */ /* 0x000fc800078e02f0 */
[----:B------:R-:W-:-:S04]  /*22a00*/  IMAD.WIDE R116, R199, 0x4, R116 ;  /* 0x00000004c7747825 */ /* 0x000fc800078e0274 */
[----:B------:R-:W-:-:S05]  /*22a10*/  IMAD.WIDE R250, R199, 0x4, R250 ;  /* 0x00000004c7fa7825 */ /* 0x000fca00078e02fa */
[----:B------:R1:W-:Y:S04]  /*22a20*/  STL.64 [R1+0x628], R250 ;  /* 0x000628fa01007387 */ /* 0x0003e80000100a00 */
[----:B-1----:R-:W2:Y:S04]  /*22a30*/  LDL.LU.64 R250, [R1+0xf08] ;  /* 0x000f080001fa7983 */ /* 0x002ea80000300a00 */
[----:B------:R1:W-:Y:S04]  /*22a40*/  STL.64 [R1+0x620], R38 ;  /* 0x0006202601007387 */ /* 0x0003e80000100a00 */
[----:B-1----:R-:W3:Y:S04]  /*22a50*/  LDL.LU.64 R38, [R1+0xf00] ;  /* 0x000f000001267983 */ /* 0x002ee80000300a00 */
[----:B------:R1:W-:Y:S01]  /*22a60*/  STL.64 [R1+0x618], R194 ;  /* 0x000618c201007387 */ /* 0x0003e20000100a00 */
[----:B------:R-:W-:-:S04]  /*22a70*/  IMAD.WIDE R4, R199, 0x4, R4 ;  /* 0x00000004c7047825 */ /* 0x000fc800078e0204 */
[C---:B-1----:R-:W-:Y:S02]  /*22a80*/  IMAD.WIDE R194, R199.reuse, 0x4, R60 ;  /* 0x00000004c7c27825 */ /* 0x042fe400078e023c */
[----:B------:R-:W4:Y:S04]  /*22a90*/  LDL.LU.64 R60, [R1+0x468] ;  /* 0x00046800013c7983 */ /* 0x000f280000300a00 */
        /* <DEDUP_REMOVED lines=10> */
[----:B------:R1:W-:Y:S01]  /*22b40*/  STL.64 [R1+0x540], R4 ;  /* 0x0005400401007387 */ /* 0x0003e20000100a00 */
[----:B------:R-:W-:-:S03]  /*22b50*/  IMAD.WIDE R124, R199, 0x4, R124 ;  /* 0x00000004c77c7825 */ /* 0x000fc600078e027c */
        /* <DEDUP_REMOVED lines=30> */
[----:B------:R-:W-:-:S04]  /*22d40*/  IMAD.WIDE R210, R199, 0x4, R210 ;  /* 0x00000004c7d27825 */ /* 0x000fc800078e02d2 */
        /* <DEDUP_REMOVED lines=9> */
[----:B-1----:R-:W3:Y:S01]  /*22de0*/  LDL.LU.64 R80, [R1+0xe68] ;  /* 0x000e680001507983 */ /* 0x002ee20000300a00 */
[----:B------:R-:W-:-:S04]  /*22df0*/  IMAD.WIDE R126, R199, 0x4, R126 ;  /* 0x00000004c77e7825 */ /* 0x000fc800078e027e */
[C---:B------:R-:W-:Y:S01]  /*22e00*/  IMAD.WIDE R40, R199.reuse, 0x4, R40 ;  /* 0x00000004c7287825 */ /* 0x040fe200078e0228 */
[----:B------:R1:W-:Y:S03]  /*22e10*/  STL.64 [R1+0x588], R126 ;  /* 0x0005887e01007387 */ /* 0x0003e60000100a00 */
[----:B----4-:R-:W-:-:S04]  /*22e20*/  IMAD.WIDE R60, R199, 0x4, R60 ;  /* 0x00000004c73c7825 */ /* 0x010fc800078e023c */
[C---:B-----5:R-:W-:Y:S01]  /*22e30*/  IMAD.WIDE R194, R199.reuse, 0x4, R194 ;  /* 0x00000004c7c27825 */ /* 0x060fe200078e02c2 */
[----:B-1----:R-:W4:Y:S03]  /*22e40*/  LDL.LU.64 R126, [R1+0xe60] ;  /* 0x000e6000017e7983 */ /* 0x002f260000300a00 */
[C---:B------:R-:W-:Y:S01]  /*22e50*/  IMAD.WIDE R100, R199.reuse, 0x4, R100 ;  /* 0x00000004c7647825 */ /* 0x040fe200078e0264 */
[----:B------:R1:W-:Y:S03]  /*22e60*/  STL.64 [R1+0x578], R40 ;  /* 0x0005782801007387 */ /* 0x0003e60000100a00 */
[----:B------:R-:W-:-:S04]  /*22e70*/  IMAD.WIDE R128, R199, 0x4, R128 ;  /* 0x00000004c7807825 */ /* 0x000fc800078e0280 */
[C---:B------:R-:W-:Y:S01]  /*22e80*/  IMAD.WIDE R6, R199.reuse, 0x4, R6 ;  /* 0x00000004c7067825 */ /* 0x040fe200078e0206 */
[----:B-1----:R-:W5:Y:S04]  /*22e90*/  LDL.LU.64 R40, [R1+0xe58] ;  /* 0x000e580001287983 */ /* 0x002f680000300a00 */
[----:B------:R1:W-:Y:S01]  /*22ea0*/  STL.64 [R1+0x568], R60 ;  /* 0x0005683c01007387 */ /* 0x0003e20000100a00 */
[----:B------:R-:W-:-:S03]  /*22eb0*/  IMAD.WIDE R22, R199, 0x4, R22 ;  /* 0x00000004c7167825 */ /* 0x000fc600078e0216 */
[----:B-1----:R-:W4:Y:S04]  /*22ec0*/  LDL.LU.64 R60, [R1+0xe50] ;  /* 0x000e5000013c7983 */ /* 0x002f280000300a00 */
[----:B------:R1:W-:Y:S01]  /*22ed0*/  STL.64 [R1+0x558], R194 ;  /* 0x000558c201007387 */ /* 0x0003e20000100a00 */
[----:B------:R-:W-:-:S03]  /*22ee0*/  IMAD.WIDE R58, R199, 0x4, R58 ;  /* 0x00000004c73a7825 */ /* 0x000fc600078e023a */
        /* <DEDUP_REMOVED lines=10> */
[----:B---3--:R-:W-:-:S05]  /*22f90*/  IMAD.WIDE R80, R199, 0x4, R80 ;  /* 0x00000004c7507825 */ /* 0x008fca00078e0250 */
[----:B------:R1:W-:Y:S04]  /*22fa0*/  STL.64 [R1+0x548], R80 ;  /* 0x0005485001007387 */ /* 0x0003e80000100a00 */
[----:B-1----:R-:W2:Y:S04]  /*22fb0*/  LDL.LU.64 R80, [R1+0xe48] ;  /* 0x000e480001507983 */ /* 0x002ea80000300a00 */
[----:B------:R1:W-:Y:S04]  /*22fc0*/  STL.64 [R1+0x538], R100 ;  /* 0x0005386401007387 */ /* 0x0003e80000100a00 */
[----:B-1----:R-:W3:Y:S04]  /*22fd0*/  LDL.LU.64 R100, [R1+0xe40] ;  /* 0x000e400001647983 */ /* 0x002ee80000300a00 */
        /* <DEDUP_REMOVED lines=56> */
[----:B-1----:R-:W3:Y:S04]  /*23360*/  LDL.LU.64 R116, [R1+0xd98] ;  /* 0x000d980001747983 */ /* 0x002ee80000300a00 */
[----:B------:R1:W-:Y:S04]  /*23370*/  STL.64 [R1+0x3d0], R56 ;  /* 0x0003d03801007387 */ /* 0x0003e80000100a00 */
[----:B-1----:R-:W3:Y:S04]  /*23380*/  LDL.LU.64 R56, [R1+0xd90] ;  /* 0x000d900001387983 */ /* 0x002ee80000300a00 */
        /* <DEDUP_REMOVED lines=12> */
[----:B----4-:R-:W-:-:S05]  /*23450*/  IMAD.WIDE R194, R199, 0x4, R194 ;  /* 0x00000004c7c27825 */ /* 0x010fca00078e02c2 */
[----:B------:R1:W-:Y:S01]  /*23460*/  STL.64 [R1+0x360], R194 ;  /* 0x000360c201007387 */ /* 0x0003e20000100a00 */
[----:B------:R-:W-:-:S04]  /*23470*/  IMAD.WIDE R142, R199, 0x4, R142 ;  /* 0x00000004c78e7825 */ /* 0x000fc800078e028e */
[----:B-1----:R-:W-:-:S04]  /*23480*/  IMAD.WIDE R194, R199, 0x4, R140 ;  /* 0x00000004c7c27825 */ /* 0x002fc800078e028c */
[C---:B------:R-:W-:Y:S01]  /*23490*/  IMAD.WIDE R140, R199.reuse, 0x4, R144 ;  /* 0x00000004c78c7825 */ /* 0x040fe200078e0290 */
[----:B------:R-:W-:Y:S03]  /*234a0*/  STL.64 [R1+0x350], R194 ;  /* 0x000350c201007387 */ /* 0x000fe60000100a00 */
[C---:B------:R-:W-:Y:S01]  /*234b0*/  IMAD.WIDE R144, R199.reuse, 0x4, R146 ;  /* 0x00000004c7907825 */ /* 0x040fe200078e0292 */
[----:B------:R1:W-:Y:S04]  /*234c0*/  STL.64 [R1+0x340], R142 ;  /* 0x0003408e01007387 */ /* 0x0003e80000100a00 */
[----:B------:R4:W-:Y:S04]  /*234d0*/  STL.64 [R1+0x330], R140 ;  /* 0x0003308c01007387 */ /* 0x0009e80000100a00 */
[----:B------:R-:W-:Y:S01]  /*234e0*/  STL.64 [R1+0x320], R144 ;  /* 0x0003209001007387 */ /* 0x000fe20000100a00 */
[----:B-1----:R-:W-:-:S04]  /*234f0*/  IMAD.WIDE R142, R199, 0x4, R148 ;  /* 0x00000004c78e7825 */ /* 0x002fc800078e0294 */
[C---:B----4-:R-:W-:Y:S01]  /*23500*/  IMAD.WIDE R140, R199.reuse, 0x4, R150 ;  /* 0x00000004c78c7825 */ /* 0x050fe200078e0296 */
[----:B------:R1:W-:Y:S03]  /*23510*/  STL.64 [R1+0x310], R142 ;  /* 0x0003108e01007387 */ /* 0x0003e60000100a00 */
[C---:B------:R-:W-:Y:S01]  /*23520*/  IMAD.WIDE R194, R199.reuse, 0x4, R152 ;  /* 0x00000004c7c27825 */ /* 0x040fe200078e0298 */
[----:B------:R4:W-:Y:S03]  /*23530*/  STL.64 [R1+0x300], R140 ;  /* 0x0003008c01007387 */ /* 0x0009e60000100a00 */
[----:B-1----:R-:W-:-:S04]  /*23540*/  IMAD.WIDE R142, R199, 0x4, R156 ;  /* 0x00000004c78e7825 */ /* 0x002fc800078e029c */
[----:B----4-:R-:W-:-:S04]  /*23550*/  IMAD.WIDE R140, R199, 0x4, R158 ;  /* 0x00000004c78c7825 */ /* 0x010fc800078e029e */
        /* <DEDUP_REMOVED lines=30> */
[----:B------:R-:W-:-:S04]  /*23740*/  IMAD.WIDE R168, R199, 0x4, R18 ;  /* 0x00000004c7a87825 */ /* 0x000fc800078e0212 */
[----:B------:R-:W-:-:S04]  /*23750*/  IMAD.WIDE R18, R199, 0x4, R250 ;  /* 0x00000004c7127825 */ /* 0x000fc800078e02fa */
[----:B---3--:R-:W-:-:S04]  /*23760*/  IMAD.WIDE R156, R199, 0x4, R56 ;  /* 0x00000004c79c7825 */ /* 0x008fc800078e0238 */
[----:B-----5:R-:W-:-:S04]  /*23770*/  IMAD.WIDE R208, R199, 0x4, R208 ;  /* 0x00000004c7d07825 */ /* 0x020fc800078e02d0 */
[----:B------:R-:W-:-:S05]  /*23780*/  IMAD.WIDE R144, R199, 0x4, R154 ;  /* 0x00000004c7907825 */ /* 0x000fca00078e029a */
[----:B------:R-:W-:Y:S04]  /*23790*/  STL.64 [R1+0x2e0], R144 ;  /* 0x0002e09001007387 */ /* 0x000fe80000100a00 */
[----:B------:R-:W-:Y:S04]  /*237a0*/  STL.64 [R1+0x2f0], R194 ;  /* 0x0002f0c201007387 */ /* 0x000fe80000100a00 */
[----:B------:R1:W-:Y:S04]  /*237b0*/  STL.64 [R1+0x2d0], R142 ;  /* 0x0002d08e01007387 */ /* 0x0003e80000100a00 */
[----:B------:R-:W-:Y:S04]  /*237c0*/  STL.64 [R1+0xd18], R194 ;  /* 0x000d18c201007387 */ /* 0x000fe80000100a00 */
[----:B------:R2:W-:Y:S01]  /*237d0*/  STL.64 [R1+0x2c0], R140 ;  /* 0x0002c08c01007387 */ /* 0x0005e20000100a00 */
[----:B-1----:R-:W-:-:S04]  /*237e0*/  IMAD.WIDE R142, R199, 0x4, R160 ;  /* 0x00000004c78e7825 */ /* 0x002fc800078e02a0 */
[C---:B--2---:R-:W-:Y:S01]  /*237f0*/  IMAD.WIDE R140, R199.reuse, 0x4, R162 ;  /* 0x00000004c78c7825 */ /* 0x044fe200078e02a2 */
[----:B------:R-:W-:Y:S03]  /*23800*/  STL.64 [R1+0x2b0], R142 ;  /* 0x0002b08e01007387 */ /* 0x000fe60000100a00 */
[C---:B------:R-:W-:Y:S01]  /*23810*/  IMAD.WIDE R162, R199.reuse, 0x4, R164 ;  /* 0x00000004c7a27825 */ /* 0x040fe200078e02a4 */
[----:B------:R1:W-:Y:S04]  /*23820*/  STL.64 [R1+0x2a0], R140 ;  /* 0x0002a08c01007387 */ /* 0x0003e80000100a00 */
[----:B------:R-:W-:Y:S04]  /*23830*/  STL.64 [R1+0x290], R162 ;  /* 0x000290a201007387 */ /* 0x000fe80000100a00 */
[----:B------:R-:W-:Y:S01]  /*23840*/  STL.64 [R1+0xd20], R162 ;  /* 0x000d20a201007387 */ /* 0x000fe20000100a00 */
[----:B-1----:R-:W-:-:S05]  /*23850*/  IMAD.WIDE R140, R199, 0x4, R170 ;  /* 0x00000004c78c7825 */ /* 0x002fca00078e02aa */
        /* <DEDUP_REMOVED lines=11> */
[----:B-1----:R-:W-:-:S03]  /*23910*/  IMAD.WIDE R140, R199, 0x4, R186 ;  /* 0x00000004c78c7825 */ /* 0x002fc600078e02ba */
[----:B------:R-:W-:Y:S04]  /*23920*/  STL.64 [R1+0x238], R178 ;  /* 0x000238b201007387 */ /* 0x000fe80000100a00 */
[----:B------:R-:W-:Y:S04]  /*23930*/  STL.64 [R1+0xd40], R178 ;  /* 0x000d40b201007387 */ /* 0x000fe80000100a00 */
[----:B------:R-:W-:Y:S04]  /*23940*/  STL.64 [R1+0x230], R180 ;  /* 0x000230b401007387 */ /* 0x000fe80000100a00 */
[----:B------:R-:W-:Y:S04]  /*23950*/  STL.64 [R1+0xd48], R180 ;  /* 0x000d48b401007387 */ /* 0x000fe80000100a00 */
[----:B------:R-:W-:Y:S04]  /*23960*/  STL.64 [R1+0x218], R140 ;  /* 0x0002188c01007387 */ /* 0x000fe80000100a00 */
[----:B------:R-:W-:Y:S04]  /*23970*/  STL.64 [R1+0x228], R182 ;  /* 0x000228b601007387 */ /* 0x000fe80000100a00 */
[----:B------:R-:W-:Y:S01]  /*23980*/  STL.64 [R1+0xd50], R182 ;  /* 0x000d50b601007387 */ /* 0x000fe20000100a00 */
[----:B------:R-:W-:-:S03]  /*23990*/  IMAD.WIDE R160, R199, 0x4, R204 ;  /* 0x00000004c7a07825 */ /* 0x000fc600078e02cc */
[----:B------:R-:W-:Y:S04]  /*239a0*/  STL.64 [R1+0x220], R184 ;  /* 0x000220b801007387 */ /* 0x000fe80000100a00 */
[----:B------:R1:W-:Y:S04]  /*239b0*/  STL.64 [R1+0xd58], R184 ;  /* 0x000d58b801007387 */ /* 0x0003e80000100a00 */
[----:B------:R-:W-:Y:S04]  /*239c0*/  STL.64 [R1+0x210], R188 ;  /* 0x000210bc01007387 */ /* 0x000fe80000100a00 */
[----:B------:R-:W-:Y:S04]  /*239d0*/  STL.64 [R1+0x208], R190 ;  /* 0x000208be01007387 */ /* 0x000fe80000100a00 */
[----:B------:R-:W2:Y:S04]  /*239e0*/  LDL.64 R204, [R1+0x218] ;  /* 0x0002180001cc7983 */ /* 0x000ea80000100a00 */
[----:B------:R-:W-:Y:S04]  /*239f0*/  STL.64 [R1+0x200], R192 ;  /* 0x000200c001007387 */ /* 0x000fe80000100a00 */
[----:B------:R-:W-:Y:S01]  /*23a00*/  STL.64 [R1+0x1f8], R200 ;  /* 0x0001f8c801007387 */ /* 0x000fe20000100a00 */
[----:B------:R-:W-:-:S03]  /*23a10*/  IMAD.WIDE R150, R199, 0x4, R216 ;  /* 0x00000004c7967825 */ /* 0x000fc600078e02d8 */
[----:B------:R-:W-:Y:S04]  /*23a20*/  STL.64 [R1+0x1f0], R202 ;  /* 0x0001f0ca01007387 */ /* 0x000fe80000100a00 */
[----:B------:R-:W-:Y:S04]  /*23a30*/  STL.64 [R1+0x1e8], R160 ;  /* 0x0001e8a001007387 */ /* 0x000fe80000100a00 */
[----:B------:R3:W-:Y:S01]  /*23a40*/  STL.64 [R1+0x1d8], R208 ;  /* 0x0001d8d001007387 */ /* 0x0007e20000100a00 */
[----:B-1----:R-:W-:-:S03]  /*23a50*/  IMAD.WIDE R184, R199, 0x4, R224 ;  /* 0x00000004c7b87825 */ /* 0x002fc600078e02e0 */
[----:B------:R-:W-:Y:S04]  /*23a60*/  STL.64 [R1+0x1e0], R206 ;  /* 0x0001e0ce01007387 */ /* 0x000fe80000100a00 */
[----:B------:R-:W-:Y:S04]  /*23a70*/  STL.64 [R1+0x1d0], R210 ;  /* 0x0001d0d201007387 */ /* 0x000fe80000100a00 */
[----:B------:R-:W4:Y:S04]  /*23a80*/  LDL.64 R216, [R1+0x260] ;  /* 0x0002600001d87983 */ /* 0x000f280000100a00 */
[----:B------:R-:W-:Y:S04]  /*23a90*/  STL.64 [R1+0x1c8], R212 ;  /* 0x0001c8d401007387 */ /* 0x000fe80000100a00 */
[----:B------:R-:W-:Y:S01]  /*23aa0*/  STL.64 [R1+0x1c0], R214 ;  /* 0x0001c0d601007387 */ /* 0x000fe20000100a00 */
[----:B------:R-:W-:-:S03]  /*23ab0*/  IMAD.WIDE R178, R199, 0x4, R228 ;  /* 0x00000004c7b27825 */ /* 0x000fc600078e02e4 */
[----:B------:R-:W-:Y:S04]  /*23ac0*/  STL.64 [R1+0x1b8], R150 ;  /* 0x0001b89601007387 */ /* 0x000fe80000100a00 */
[----:B------:R-:W-:Y:S01]  /*23ad0*/  STL.64 [R1+0x1b0], R218 ;  /* 0x0001b0da01007387 */ /* 0x000fe20000100a00 */
[----:B------:R-:W-:-:S03]  /*23ae0*/  IMAD.WIDE R162, R199, 0x4, R232 ;  /* 0x00000004c7a27825 */ /* 0x000fc600078e02e8 */
[----:B------:R-:W-:Y:S04]  /*23af0*/  STL.64 [R1+0x168], R220 ;  /* 0x000168dc01007387 */ /* 0x000fe80000100a00 */
[----:B------:R-:W-:Y:S04]  /*23b00*/  STL.64 [R1+0x130], R184 ;  /* 0x000130b801007387 */ /* 0x000fe80000100a00 */
[----:B------:R-:W5:Y:S01]  /*23b10*/  LDL.64 R228, [R1+0x2e0] ;  /* 0x0002e00001e47983 */ /* 0x000f620000100a00 */
[----:B------:R-:W-:-:S03]  /*23b20*/  IMAD.WIDE R182, R199, 0x4, R240 ;  /* 0x00000004c7b67825 */ /* 0x000fc600078e02f0 */
[----:B------:R-:W-:Y:S04]  /*23b30*/  STL.64 [R1+0x148], R222 ;  /* 0x000148de01007387 */ /* 0x000fe80000100a00 */
[----:B------:R-:W-:Y:S01]  /*23b40*/  STL.64 [R1+0x118], R226 ;  /* 0x000118e201007387 */ /* 0x000fe20000100a00 */
[----:B------:R-:W-:-:S03]  /*23b50*/  IMAD.WIDE R186, R199, 0x4, R242 ;  /* 0x00000004c7ba7825 */ /* 0x000fc600078e02f2 */
[----:B------:R-:W2:Y:S01]  /*23b60*/  LDL.64 R232, [R1+0x360] ;  /* 0x0003600001e87983 */ /* 0x000ea20000100a00 */
[----:B------:R-:W-:-:S03]  /*23b70*/  IMAD.WIDE R176, R199, 0x4, R244 ;  /* 0x00000004c7b07825 */ /* 0x000fc600078e02f4 */
[----:B------:R-:W-:Y:S01]  /*23b80*/  STL.64 [R1+0x108], R178 ;  /* 0x000108b201007387 */ /* 0x000fe20000100a00 */
[----:B------:R-:W-:-:S03]  /*23b90*/  IMAD.WIDE R148, R199, 0x4, R246 ;  /* 0x00000004c7947825 */ /* 0x000fc600078e02f6 */
[----:B------:R-:W-:Y:S01]  /*23ba0*/  STL.64 [R1+0xf8], R230 ;  /* 0x0000f8e601007387 */ /* 0x000fe20000100a00 */
[----:B------:R-:W-:-:S03]  /*23bb0*/  IMAD.WIDE R194, R199, 0x4, R248 ;  /* 0x00000004c7c27825 */ /* 0x000fc600078e02f8 */
[----:B------:R-:W-:Y:S04]  /*23bc0*/  STL.64 [R1+0xe8], R162 ;  /* 0x0000e8a201007387 */ /* 0x000fe80000100a00 */
[----:B------:R-:W-:Y:S01]  /*23bd0*/  STL.64 [R1+0xd8], R234 ;  /* 0x0000d8ea01007387 */ /* 0x000fe20000100a00 */
[----:B------:R-:W-:-:S03]  /*23be0*/  IMAD.WIDE R224, R199, 0x4, R24 ;  /* 0x00000004c7e07825 */ /* 0x000fc600078e0218 */
[----:B------:R-:W-:Y:S04]  /*23bf0*/  STL.64 [R1+0xc8], R236 ;  /* 0x0000c8ec01007387 */ /* 0x000fe80000100a00 */
[----:B------:R-:W-:Y:S04]  /*23c00*/  STL.64 [R1+0xa8], R182 ;  /* 0x0000a8b601007387 */ /* 0x000fe80000100a00 */
[----:B------:R-:W-:Y:S04]  /*23c10*/  STL.64 [R1+0xb8], R158 ;  /* 0x0000b89e01007387 */ /* 0x000fe80000100a00 */
[----:B------:R-:W-:Y:S04]  /*23c20*/  STL.64 [R1+0x98], R186 ;  /* 0x000098ba01007387 */ /* 0x000fe80000100a00 */
[----:B------:R-:W-:Y:S01]  /*23c30*/  STL.64 [R1+0x88], R176 ;  /* 0x000088b001007387 */ /* 0x000fe20000100a00 */
[----:B------:R-:W-:-:S03]  /*23c40*/  IMAD.WIDE R180, R199, 0x4, R58 ;  /* 0x00000004c7b47825 */ /* 0x000fc600078e023a */
[----:B------:R-:W-:Y:S04]  /*23c50*/  STL.64 [R1+0x78], R148 ;  /* 0x0000789401007387 */ /* 0x000fe80000100a00 */
[----:B------:R-:W-:Y:S04]  /*23c60*/  STL.64 [R1+0x68], R194 ;  /* 0x000068c201007387 */ /* 0x000fe80000100a00 */
[----:B------:R-:W2:Y:S01]  /*23c70*/  LDL.64 R56, [R1+0x3e0] ;  /* 0x0003e00001387983 */ /* 0x000ea20000100a00 */
[----:B------:R-:W-:-:S03]  /*23c80*/  IMAD.WIDE R248, R199, 0x4, R72 ;  /* 0x00000004c7f87825 */ /* 0x000fc600078e0248 */
[----:B------:R-:W-:Y:S04]  /*23c90*/  STL.64 [R1+0x58], R224 ;  /* 0x000058e001007387 */ /* 0x000fe80000100a00 */
[----:B------:R-:W2:Y:S04]  /*23ca0*/  LDL.64 R58, [R1+0x460] ;  /* 0x00046000013a7983 */ /* 0x000ea80000100a00 */
[----:B------:R-:W-:Y:S01]  /*23cb0*/  STL.64 [R1+0x48], R28 ;  /* 0x0000481c01007387 */ /* 0x000fe20000100a00 */
[----:B------:R-:W-:-:S03]  /*23cc0*/  IMAD.WIDE R246, R199, 0x4, R74 ;  /* 0x00000004c7f67825 */ /* 0x000fc600078e024a */
[----:B------:R1:W-:Y:S01]  /*23cd0*/  STL.64 [R1+0x28], R156 ;  /* 0x0000289c01007387 */ /* 0x0003e20000100a00 */
[----:B------:R-:W-:-:S03]  /*23ce0*/  IMAD.WIDE R244, R199, 0x4, R96 ;  /* 0x00000004c7f47825 */ /* 0x000fc600078e0260 */
[----:B------:R-:W2:Y:S01]  /*23cf0*/  LDL.64 R72, [R1+0x4e8] ;  /* 0x0004e80001487983 */ /* 0x000ea20000100a00 */
[----:B------:R-:W-:-:S03]  /*23d00*/  IMAD.WIDE R242, R199, 0x4, R98 ;  /* 0x00000004c7f27825 */ /* 0x000fc600078e0262 */
[----:B------:R-:W-:Y:S01]  /*23d10*/  STL.64 [R1+0x38], R30 ;  /* 0x0000381e01007387 */ /* 0x000fe20000100a00 */
[----:B------:R-:W-:-:S03]  /*23d20*/  IMAD.WIDE R240, R199, 0x4, R108 ;  /* 0x00000004c7f07825 */ /* 0x000fc600078e026c */
[----:B------:R1:W-:Y:S01]  /*23d30*/  STL.64 [R1+0x18], R180 ;  /* 0x000018b401007387 */ /* 0x0003e20000100a00 */
[----:B------:R-:W-:-:S03]  /*23d40*/  IMAD.WIDE R174, R199, 0x4, R116 ;  /* 0x00000004c7ae7825 */ /* 0x000fc600078e0274 */
[----:B------:R-:W2:Y:S01]  /*23d50*/  LDL.64 R74, [R1+0x568] ;  /* 0x00056800014a7983 */ /* 0x000ea20000100a00 */
[----:B------:R-:W-:-:S03]  /*23d60*/  IMAD.WIDE R164, R199, 0x4, R14 ;  /* 0x00000004c7a47825 */ /* 0x000fc600078e020e */
[----:B------:R-:W2:Y:S01]  /*23d70*/  LDL.64 R96, [R1+0x5e8] ;  /* 0x0005e80001607983 */ /* 0x000ea20000100a00 */
[----:B------:R-:W-:-:S03]  /*23d80*/  IMAD.WIDE R154, R199, 0x4, R12 ;  /* 0x00000004c79a7825 */ /* 0x000fc600078e020c */
[----:B------:R-:W2:Y:S04]  /*23d90*/  LDL.64 R98, [R1+0x590] ;  /* 0x0005900001627983 */ /* 0x000ea80000100a00 */
[----:B------:R-:W2:Y:S04]  /*23da0*/  LDL.64 R108, [R1+0x600] ;  /* 0x00060000016c7983 */ /* 0x000ea80000100a00 */
[----:B------:R-:W2:Y:S04]  /*23db0*/  LDL.64 R110, [R1+0x640] ;  /* 0x00064000016e7983 */ /* 0x000ea80000100a00 */
[----:B------:R-:W2:Y:S01]  /*23dc0*/  LDL.64 R116, [R1+0x418] ;  /* 0x0004180001747983 */ /* 0x000ea20000100a00 */
[----:B------:R-:W-:-:S03]  /*23dd0*/  IMAD.WIDE R144, R199, 0x4, R6 ;  /* 0x00000004c7907825 */ /* 0x000fc600078e0206 */
[----:B------:R-:W2:Y:S01]  /*23de0*/  LDL.LU.64 R16, [R1] ;  /* 0x0000000001107983 */ /* 0x000ea20000300a00 */
[----:B------:R-:W-:-:S03]  /*23df0*/  IMAD.WIDE R142, R199, 0x4, R4 ;  /* 0x00000004c78e7825 */ /* 0x000fc600078e0204 */
[----:B------:R-:W2:Y:S01]  /*23e00*/  LDL.LU.64 R14, [R1+0x8] ;  /* 0x00000800010e7983 */ /* 0x000ea20000300a00 */
[----:B------:R-:W-:-:S03]  /*23e10*/  IMAD.WIDE R170, R199, 0x4, R20 ;  /* 0x00000004c7aa7825 */ /* 0x000fc600078e0214 */
[----:B------:R-:W2:Y:S01]  /*23e20*/  LDL.LU.64 R12, [R1+0x10] ;  /* 0x00001000010c7983 */ /* 0x000ea20000300a00 */
[----:B------:R-:W-:-:S03]  /*23e30*/  IMAD.WIDE R172, R199, 0x4, R22 ;  /* 0x00000004c7ac7825 */ /* 0x000fc600078e0216 */
[----:B------:R-:W2:Y:S01]  /*23e40*/  LDL.64 R10, [R1+0x398] ;  /* 0x00039800010a7983 */ /* 0x000ea20000100a00 */
[----:B------:R-:W-:-:S03]  /*23e50*/  IMAD.WIDE R20, R199, 0x4, R126 ;  /* 0x00000004c7147825 */ /* 0x000fc600078e027e */
[----:B------:R-:W2:Y:S01]  /*23e60*/  LDL.64 R8, [R1+0x318] ;  /* 0x0003180001087983 */ /* 0x000ea20000100a00 */
[----:B------:R-:W-:-:S03]  /*23e70*/  IMAD.WIDE R22, R199, 0x4, R124 ;  /* 0x00000004c7167825 */ /* 0x000fc600078e027c */
[----:B------:R-:W2:Y:S01]  /*23e80*/  LDL.LU.64 R6, [R1+0x20] ;  /* 0x0000200001067983 */ /* 0x000ea20000300a00 */
[----:B------:R-:W-:-:S03]  /*23e90*/  IMAD.WIDE R24, R199, 0x4, R118 ;  /* 0x00000004c7187825 */ /* 0x000fc600078e0276 */
[----:B------:R-:W2:Y:S01]  /*23ea0*/  LDL.LU.64 R4, [R1+0x30] ;  /* 0x0000300001047983 */ /* 0x000ea20000300a00 */
[----:B------:R-:W-:-:S03]  /*23eb0*/  IMAD.WIDE R140, R199, 0x4, R2 ;  /* 0x00000004c78c7825 */ /* 0x000fc600078e0202 */
[----:B------:R-:W2:Y:S04]  /*23ec0*/  LDL.64 R250, [R1+0x768] ;  /* 0x0007680001fa7983 */ /* 0x000ea80000100a00 */
[----:B------:R-:W3:Y:S04]  /*23ed0*/  LDL.64 R126, [R1+0x728] ;  /* 0x00072800017e7983 */ /* 0x000ee80000100a00 */
[----:B------:R-:W4:Y:S04]  /*23ee0*/  LDL.64 R124, [R1+0x6e8] ;  /* 0x0006e800017c7983 */ /* 0x000f280000100a00 */
[----:B------:R-:W5:Y:S04]  /*23ef0*/  LDL.64 R118, [R1+0x6a8] ;  /* 0x0006a80001767983 */ /* 0x000f680000100a00 */
[----:B------:R-:W5:Y:S01]  /*23f00*/  LDL.64 R2, [R1+0x298] ;  /* 0x0002980001027983 */ /* 0x000f620000100a00 */
[----:B------:R-:W-:-:S03]  /*23f10*/  ISETP.NE.U32.AND P0, PT, R197, RZ, PT ;  /* 0x000000ffc500720c */ /* 0x000fc60003f05070 */
[----:B------:R-:W1:Y:S02]  /*23f20*/  S2R R197, SR_TID.X ;  /* 0x0000000000c57919 */ /* 0x000e640000002100 */
[----:B-1----:R-:W-:-:S05]  /*23f30*/  LOP3.LUT R197, R197, 0x7f, RZ, 0xc0, !PT ;  /* 0x0000007fc5c57812 */ /* 0x002fca00078ec0ff */
[----:B------:R-:W-:-:S05]  /*23f40*/  IMAD.SHL.U32 R197, R197, 0x4, RZ ;  /* 0x00000004c5c57824 */ /* 0x000fca00078e00ff */
[----:B--2---:R1:W-:Y:S04]  /*23f50*/  LDGSTS.E [R197+0x40000], [R250.64], P1 ;  /* 0x40000000fac57fae */ /* 0x0043e8000892184c */
[----:B---3--:R2:W-:Y:S04]  /*23f60*/  LDGSTS.E [R197+0x41000], [R126.64], P1 ;  /* 0x410000007ec57fae */ /* 0x0085e8000892184c */
[----:B----4-:R3:W-:Y:S04]  /*23f70*/  LDGSTS.E [R197+0x42000], [R124.64], P1 ;  /* 0x420000007cc57fae */ /* 0x0107e8000892184c */
[----:B-----5:R4:W-:Y:S04]  /*23f80*/  LDGSTS.E [R197+0x43000], [R118.64], P1 ;  /* 0x4300000076c57fae */ /* 0x0209e8000892184c */
[----:B------:R5:W-:Y:S04]  /*23f90*/  LDGSTS.E [R197+0x44000], [R2.64], P1 ;  /* 0x4400000002c57fae */ /* 0x000be8000892184c */
[----:B---3--:R-:W3:Y:S04]  /*23fa0*/  LDL.64 R124, [R1+0x760] ;  /* 0x00076000017c7983 */ /* 0x008ee80000100a00 */
[----:B------:R1:W-:Y:S04]  /*23fb0*/  LDGSTS.E [R197+0x45000], [R8.64], P1 ;  /* 0x4500000008c57fae */ /* 0x0003e8000892184c */
[----:B----4-:R-:W4:Y:S04]  /*23fc0*/  LDL.64 R118, [R1+0x720] ;  /* 0x0007200001767983 */ /* 0x010f280000100a00 */
[----:B------:R1:W-:Y:S04]  /*23fd0*/  LDGSTS.E [R197+0x46000], [R10.64], P1 ;  /* 0x460000000ac57fae */ /* 0x0003e8000892184c */
[----:B-----5:R-:W5:Y:S04]  /*23fe0*/  LDL.64 R2, [R1+0x6e0] ;  /* 0x0006e00001027983 */ /* 0x020f680000100a00 */
[----:B------:R2:W-:Y:S04]  /*23ff0*/  LDGSTS.E [R197+0x47000], [R116.64], P1 ;  /* 0x4700000074c57fae */ /* 0x0005e8000892184c */
[----:B-1----:R-:W5:Y:S04]  /*24000*/  LDL.64 R8, [R1+0x6a0] ;  /* 0x0006a00001087983 */ /* 0x002f680000100a00 */
[----:B------:R1:W-:Y:S04]  /*24010*/  LDGSTS.E [R197+0x48000], [R110.64], P1 ;  /* 0x480000006ec57fae */ /* 0x0003e8000892184c */
[----:B------:R-:W5:Y:S04]  /*24020*/  LDL.64 R10, [R1+0x2a8] ;  /* 0x0002a800010a7983 */ /* 0x000f680000100a00 */
[----:B------:R1:W-:Y:S04]  /*24030*/  LDGSTS.E [R197+0x49000], [R108.64], P1 ;  /* 0x490000006cc57fae */ /* 0x0003e8000892184c */
[----:B--2---:R-:W2:Y:S04]  /*24040*/  LDL.64 R116, [R1+0x328] ;  /* 0x0003280001747983 */ /* 0x004ea80000100a00 */
[----:B------:R1:W-:Y:S04]  /*24050*/  LDGSTS.E [R197+0x4a000], [R98.64], P1 ;  /* 0x4a00000062c57fae */ /* 0x0003e8000892184c */
[----:B-1----:R-:W2:Y:S04]  /*24060*/  LDL.64 R110, [R1+0x3a8] ;  /* 0x0003a800016e7983 */ /* 0x002ea80000100a00 */
[----:B------:R1:W-:Y:S04]  /*24070*/  LDGSTS.E [R197+0x4b000], [R96.64], P1 ;  /* 0x4b00000060c57fae */ /* 0x0003e8000892184c */
[----:B------:R-:W2:Y:S04]  /*24080*/  LDL.64 R108, [R1+0x428] ;  /* 0x00042800016c7983 */ /* 0x000ea80000100a00 */
[----:B------:R1:W-:Y:S04]  /*24090*/  LDGSTS.E [R197+0x4c000], [R74.64], P1 ;  /* 0x4c0000004ac57fae */ /* 0x0003e8000892184c */
[----:B------:R-:W2:Y:S04]  /*240a0*/  LDL.64 R98, [R1+0x638] ;  /* 0x0006380001627983 */ /* 0x000ea80000100a00 */
        /* <DEDUP_REMOVED lines=16> */
[----:B------:R-:W2:Y:S04]  /*241b0*/  LDL.64 R204, [R1+0x250] ;  /* 0x0002500001cc7983 */ /* 0x000ea80000100a00 */
[----:B-1----:R-:W2:Y:S01]  /*241c0*/  LDL.64 R208, [R1+0x2d0] ;  /* 0x0002d00001d07983 */ /* 0x002ea20000100a00 */
[----:B------:R-:W-:-:S03]  /*241d0*/  IMAD.WIDE R130, R199, 0x4, R130 ;  /* 0x00000004c7827825 */ /* 0x000fc600078e0282 */
[----:B------:R1:W-:Y:S01]  /*241e0*/  LDGSTS.E [R197+0x55000], [R184.64], P1 ;  /* 0x55000000b8c57fae */ /* 0x0003e2000892184c */
[----:B------:R-:W-:-:S03]  /*241f0*/  IMAD.WIDE R102, R199, 0x4, R102 ;  /* 0x00000004c7667825 */ /* 0x000fc600078e0266 */
[----:B------:R1:W-:Y:S01]  /*24200*/  LDGSTS.E [R197+0x56000], [R182.64], P1 ;  /* 0x56000000b6c57fae */ /* 0x0003e2000892184c */
[----:B------:R-:W-:-:S03]  /*24210*/  IMAD.WIDE R82, R199, 0x4, R82 ;  /* 0x00000004c7527825 */ /* 0x000fc600078e0252 */
[----:B------:R1:W-:Y:S01]  /*24220*/  LDGSTS.E [R197+0x57000], [R156.64], P1 ;  /* 0x570000009cc57fae */ /* 0x0003e2000892184c */
[----:B------:R-:W-:-:S03]  /*24230*/  IMAD.WIDE R62, R199, 0x4, R62 ;  /* 0x00000004c73e7825 */ /* 0x000fc600078e023e */
[----:B------:R2:W-:Y:S01]  /*24240*/  LDGSTS.E [R197+0x58000], [R174.64], P1 ;  /* 0x58000000aec57fae */ /* 0x0005e2000892184c */
[----:B------:R-:W-:-:S03]  /*24250*/  IMAD.WIDE R42, R199, 0x4, R42 ;  /* 0x00000004c72a7825 */ /* 0x000fc600078e022a */
[----:B------:R2:W-:Y:S04]  /*24260*/  LDGSTS.E [R197+0x59000], [R146.64], P1 ;  /* 0x5900000092c57fae */ /* 0x0005e8000892184c */
[----:B------:R2:W-:Y:S01]  /*24270*/  LDGSTS.E [R197+0x5a000], [R130.64], P1 ;  /* 0x5a00000082c57fae */ /* 0x0005e2000892184c */
[----:B-1----:R-:W-:-:S03]  /*24280*/  LOP3.LUT R156, R197, 0x10, RZ, 0x3c, !PT ;  /* 0x00000010c59c7812 */ /* 0x002fc600078e3cff */
[----:B------:R1:W-:Y:S04]  /*24290*/  LDGSTS.E [R197+0x5b000], [R102.64], P1 ;  /* 0x5b00000066c57fae */ /* 0x0003e8000892184c */
[----:B------:R1:W-:Y:S04]  /*242a0*/  LDGSTS.E [R197+0x5c000], [R82.64], P1 ;  /* 0x5c00000052c57fae */ /* 0x0003e8000892184c */
[----:B------:R1:W-:Y:S04]  /*242b0*/  LDGSTS.E [R197+0x5d000], [R62.64], P1 ;  /* 0x5d0000003ec57fae */ /* 0x0003e8000892184c */
[----:B------:R1:W-:Y:S04]  /*242c0*/  LDGSTS.E [R197+0x5e000], [R42.64], P1 ;  /* 0x5e0000002ac57fae */ /* 0x0003e8000892184c */
[----:B------:R1:W-:Y:S04]  /*242d0*/  LDGSTS.E [R197+0x5f000], [R22.64], P1 ;  /* 0x5f00000016c57fae */ /* 0x0003e8000892184c */
[----:B------:R-:W2:Y:S04]  /*242e0*/  LDL.LU.64 R184, [R1+0xd58] ;  /* 0x000d580001b87983 */ /* 0x000ea80000300a00 */
[----:B------:R-:W2:Y:S04]  /*242f0*/  LDL.LU.64 R182, [R1+0xd50] ;  /* 0x000d500001b67983 */ /* 0x000ea80000300a00 */
[----:B---3--:R3:W-:Y:S04]  /*24300*/  LDGSTS.E [R156+0x40200], [R124.64], P1 ;  /* 0x402000007c9c7fae */ /* 0x0087e8000892184c */
[----:B----4-:R3:W-:Y:S04]  /*24310*/  LDGSTS.E [R156+0x41200], [R118.64], P1 ;  /* 0x41200000769c7fae */ /* 0x0107e8000892184c */
[----:B-----5:R3:W-:Y:S04]  /*24320*/  LDGSTS.E [R156+0x42200], [R2.64], P1 ;  /* 0x42200000029c7fae */ /* 0x0207e8000892184c */
[----:B------:R3:W-:Y:S04]  /*24330*/  LDGSTS.E [R156+0x43200], [R8.64], P1 ;  /* 0x43200000089c7fae */ /* 0x0007e8000892184c */
[----:B------:R4:W-:Y:S04]  /*24340*/  LDGSTS.E [R156+0x44200], [R10.64], P1 ;  /* 0x442000000a9c7fae */ /* 0x0009e8000892184c */
[----:B--2---:R2:W-:Y:S04]  /*24350*/  LDGSTS.E [R156+0x45200], [R116.64], P1 ;  /* 0x45200000749c7fae */ /* 0x0045e8000892184c */
[----:B----4-:R-:W4:Y:S04]  /*24360*/  LDL.64 R10, [R1+0x758] ;  /* 0x00075800010a7983 */ /* 0x010f280000100a00 */
[----:B------:R5:W-:Y:S04]  /*24370*/  LDGSTS.E [R156+0x46200], [R110.64], P1 ;  /* 0x462000006e9c7fae */ /* 0x000be8000892184c */
[----:B--2---:R-:W2:Y:S04]  /*24380*/  LDL.64 R116, [R1+0x718] ;  /* 0x0007180001747983 */ /* 0x004ea80000100a00 */
[----:B------:R1:W-:Y:S04]  /*24390*/  LDGSTS.E [R156+0x47200], [R108.64], P1 ;  /* 0x472000006c9c7fae */ /* 0x0003e8000892184c */
[----:B-----5:R-:W5:Y:S04]  /*243a0*/  LDL.64 R110, [R1+0x6d8] ;  /* 0x0006d800016e7983 */ /* 0x020f680000100a00 */
[----:B------:R3:W-:Y:S04]  /*243b0*/  LDGSTS.E [R156+0x48200], [R98.64], P1 ;  /* 0x48200000629c7fae */ /* 0x0007e8000892184c */
[----:B-1----:R-:W5:Y:S04]  /*243c0*/  LDL.64 R108, [R1+0x698] ;  /* 0x00069800016c7983 */ /* 0x002f680000100a00 */
[----:B------:R1:W-:Y:S04]  /*243d0*/  LDGSTS.E [R156+0x49200], [R96.64], P1 ;  /* 0x49200000609c7fae */ /* 0x0003e8000892184c */
[----:B---3--:R-:W3:Y:S04]  /*243e0*/  LDL.64 R98, [R1+0x2b8] ;  /* 0x0002b80001627983 */ /* 0x008ee80000100a00 */
[----:B------:R1:W-:Y:S04]  /*243f0*/  LDGSTS.E [R156+0x4a200], [R74.64], P1 ;  /* 0x4a2000004a9c7fae */ /* 0x0003e8000892184c */
[----:B-1----:R-:W3:Y:S04]  /*24400*/  LDL.64 R96, [R1+0x338] ;  /* 0x0003380001607983 */ /* 0x002ee80000100a00 */
[----:B------:R1:W-:Y:S04]  /*24410*/  LDGSTS.E [R156+0x4b200], [R72.64], P1 ;  /* 0x4b200000489c7fae */ /* 0x0003e8000892184c */
[----:B------:R-:W3:Y:S04]  /*24420*/  LDL.64 R74, [R1+0x3b8] ;  /* 0x0003b800014a7983 */ /* 0x000ee80000100a00 */
        /* <DEDUP_REMOVED lines=11> */
[----:B------:R1:W-:Y:S04]  /*244e0*/  LDGSTS.E [R156+0x52200], [R204.64], P1 ;  /* 0x52200000cc9c7fae */ /* 0x0003e8000892184c */
[----:B------:R1:W-:Y:S04]  /*244f0*/  LDGSTS.E [R156+0x53200], [R188.64], P1 ;  /* 0x53200000bc9c7fae */ /* 0x0003e8000892184c */
[----:B------:R1:W-:Y:S04]  /*24500*/  LDGSTS.E [R156+0x54200], [R210.64], P1 ;  /* 0x54200000d29c7fae */ /* 0x0003e8000892184c */
[----:B------:R1:W-:Y:S04]  /*24510*/  LDGSTS.E [R156+0x55200], [R226.64], P1 ;  /* 0x55200000e29c7fae */ /* 0x0003e8000892184c */
[----:B------:R-:W3:Y:S04]  /*24520*/  LDL.64 R216, [R1+0x4c8] ;  /* 0x0004c80001d87983 */ /* 0x000ee80000100a00 */
[----:B-1----:R-:W3:Y:S04]  /*24530*/  LDL.64 R210, [R1+0x440] ;  /* 0x0004400001d27983 */ /* 0x002ee80000100a00 */
[----:B------:R-:W3:Y:S04]  /*24540*/  LDL.64 R226, [R1+0x548] ;  /* 0x0005480001e27983 */ /* 0x000ee80000100a00 */
[----:B------:R-:W3:Y:S04]  /*24550*/  LDL.64 R208, [R1+0x3c0] ;  /* 0x0003c00001d07983 */ /* 0x000ee80000100a00 */
[----:B------:R-:W3:Y:S04]  /*24560*/  LDL.64 R204, [R1+0x340] ;  /* 0x0003400001cc7983 */ /* 0x000ee80000100a00 */
[----:B------:R1:W-:Y:S04]  /*24570*/  LDGSTS.E [R156+0x56200], [R186.64], P1 ;  /* 0x56200000ba9c7fae */ /* 0x0003e8000892184c */
[----:B------:R-:W3:Y:S04]  /*24580*/  LDL.64 R188, [R1+0x2c0] ;  /* 0x0002c00001bc7983 */ /* 0x000ee80000100a00 */
[----:B------:R-:W1:Y:S04]  /*24590*/  S2R R198, SR_TID.X ;  /* 0x0000000000c67919 */ /* 0x000e680000002100 */
[----:B-1----:R-:W3:Y:S01]  /*245a0*/  LDL.64 R186, [R1+0x248] ;  /* 0x0002480001ba7983 */ /* 0x002ee20000100a00 */
        /* <DEDUP_REMOVED lines=8> */
[----:B------:R-:W-:Y:S01]  /*24630*/  SHF.R.U32.HI R198, RZ, 0x6, R198 ;  /* 0x00000006ffc67819 */ /* 0x000fe200000116c6 */
[----:B------:R-:W-:Y:S02]  /*24640*/  IMAD.WIDE R40, R199, 0x4, R40 ;  /* 0x00000004c7287825 */ /* 0x000fe400078e0228 */
[----:B------:R1:W-:Y:S01]  /*24650*/  LDGSTS.E [R156+0x5b200], [R100.64], P1 ;  /* 0x5b200000649c7fae */ /* 0x0003e2000892184c */
[----:B------:R-:W-:-:S03]  /*24660*/  SGXT.U32 R198, R198, 0x1 ;  /* 0x00000001c6c6781a */ /* 0x000fc60000000000 */
[----:B------:R1:W-:Y:S01]  /*24670*/  LDGSTS.E [R156+0x5c200], [R80.64], P1 ;  /* 0x5c200000509c7fae */ /* 0x0003e2000892184c */
[----:B------:R-:W-:-:S03]  /*24680*/  LOP3.LUT R198, R198, 0x14, RZ, 0xfc, !PT ;  /* 0x00000014c6c67812 */ /* 0x000fc600078efcff */
[----:B------:R1:W-:Y:S01]  /*24690*/  LDGSTS.E [R156+0x5d200], [R60.64], P1 ;  /* 0x5d2000003c9c7fae */ /* 0x0003e2000892184c */
[----:B------:R-:W-:-:S03]  /*246a0*/  ISETP.GE.AND P4, PT, R198, UR7, PT ;  /* 0x00000007c6007c0c */ /* 0x000fc6000bf86270 */
[----:B------:R-:W1:Y:S04]  /*246b0*/  S2R R198, SR_TID.X ;  /* 0x0000000000c67919 */ /* 0x000e680000002100 */
[----:B------:R1:W-:Y:S04]  /*246c0*/  LDGSTS.E [R156+0x5e200], [R40.64], P1 ;  /* 0x5e200000289c7fae */ /* 0x0003e8000892184c */
[----:B------:R1:W-:Y:S04]  /*246d0*/  LDGSTS.E [R156+0x5f200], [R20.64], P1 ;  /* 0x5f200000149c7fae */ /* 0x0003e8000892184c */
[----:B-1----:R-:W3:Y:S01]  /*246e0*/  LDL.LU.64 R180, [R1+0xd48] ;  /* 0x000d480001b47983 */ /* 0x002ee20000300a00 */
[----:B------:R-:W-:-:S05]  /*246f0*/  LOP3.LUT R157, R198, 0x7f, RZ, 0xc0, !PT ;  /* 0x0000007fc69d7812 */ /* 0x000fca00078ec0ff */
[----:B------:R-:W-:-:S05]  /*24700*/  IMAD.SHL.U32 R198, R157, 0x4, RZ ;  /* 0x000000049dc67824 */ /* 0x000fca00078e00ff */
[----:B------:R-:W-:-:S05]  /*24710*/  LOP3.LUT R198, R198, 0x20, RZ, 0x3c, !PT ;  /* 0x00000020c6c67812 */ /* 0x000fca00078e3cff */
[----:B----4-:R1:W-:Y:S04]  /*24720*/  LDGSTS.E [R198+0x40400], [R10.64], P1 ;  /* 0x404000000ac67fae */ /* 0x0103e8000892184c */
[----:B--2---:R1:W-:Y:S04]  /*24730*/  LDGSTS.E [R198+0x41400], [R116.64], P1 ;  /* 0x4140000074c67fae */ /* 0x0043e8000892184c */
[----:B-----5:R1:W-:Y:S04]  /*24740*/  LDGSTS.E [R198+0x42400], [R110.64], P1 ;  /* 0x424000006ec67fae */ /* 0x0203e8000892184c */
[----:B------:R2:W-:Y:S04]  /*24750*/  LDGSTS.E [R198+0x43400], [R108.64], P1 ;  /* 0x434000006cc67fae */ /* 0x0005e8000892184c */
[----:B---3--:R3:W-:Y:S04]  /*24760*/  LDGSTS.E [R198+0x44400], [R98.64], P1 ;  /* 0x4440000062c67fae */ /* 0x0087e8000892184c */
[----:B--2---:R-:W2:Y:S04]  /*24770*/  LDL.64 R108, [R1+0x750] ;  /* 0x00075000016c7983 */ /* 0x004ea80000100a00 */
        /* <DEDUP_REMOVED lines=11> */
[----:B-1----:R-:W5:Y:S04]  /*24830*/  LDL.64 R56, [R1+0x3c8] ;  /* 0x0003c80001387983 */ /* 0x002f680000100a00 */
[----:B------:R1:W-:Y:S04]  /*24840*/  LDGSTS.E [R198+0x4b400], [R228.64], P1 ;  /* 0x4b400000e4c67fae */ /* 0x0003e8000892184c */
[----:B------:R-:W5:Y:S04]  /*24850*/  LDL.64 R232, [R1+0x668] ;  /* 0x0006680001e87983 */ /* 0x000f680000100a00 */
[----:B-1----:R-:W5:Y:S04]  /*24860*/  LDL.64 R228, [R1+0x628] ;  /* 0x0006280001e47983 */ /* 0x002f680000100a00 */
        /* <DEDUP_REMOVED lines=8> */
[----:B-1----:R-:W5:Y:S04]  /*248f0*/  LDL.64 R226, [R1+0x540] ;  /* 0x0005400001e27983 */ /* 0x002f680000100a00 */
[----:B------:R1:W-:Y:S04]  /*24900*/  LDGSTS.E [R198+0x54400], [R212.64], P1 ;  /* 0x54400000d4c67fae */ /* 0x0003e8000892184c */
[----:B------:R-:W5:Y:S04]  /*24910*/  LDL.64 R216, [R1+0x5c0] ;  /* 0x0005c00001d87983 */ /* 0x000f680000100a00 */
[----:B------:R-:W5:Y:S04]  /*24920*/  LDL.64 R210, [R1+0x538] ;  /* 0x0005380001d27983 */ /* 0x000f680000100a00 */
[----:B-1----:R-:W5:Y:S04]  /*24930*/  LDL.64 R212, [R1+0x5b8] ;  /* 0x0005b80001d47983 */ /* 0x002f680000100a00 */
[----:B------:R-:W5:Y:S04]  /*24940*/  LDL.64 R208, [R1+0x4b0] ;  /* 0x0004b00001d07983 */ /* 0x000f680000100a00 */
[----:B------:R-:W5:Y:S04]  /*24950*/  LDL.64 R204, [R1+0x430] ;  /* 0x0004300001cc7983 */ /* 0x000f680000100a00 */
[----:B------:R-:W5:Y:S04]  /*24960*/  LDL.64 R190, [R1+0x3b0] ;  /* 0x0003b00001be7983 */ /* 0x000f680000100a00 */
[----:B------:R-:W5:Y:S04]  /*24970*/  LDL.64 R188, [R1+0x330] ;  /* 0x0003300001bc7983 */ /* 0x000f680000100a00 */
[----:B------:R-:W5:Y:S04]  /*24980*/  LDL.64 R186, [R1+0x2b0] ;  /* 0x0002b00001ba7983 */ /* 0x000f680000100a00 */
[----:B------:R1:W-:Y:S04]  /*24990*/  LDGSTS.E [R198+0x55400], [R178.64], P1 ;  /* 0x55400000b2c67fae */ /* 0x0003e8000892184c */
[----:B------:R1:W-:Y:S01]  /*249a0*/  LDGSTS.E [R198+0x56400], [R176.64], P1 ;  /* 0x56400000b0c67fae */ /* 0x0003e2000892184c */
[----:B------:R-:W-:-:S03]  /*249b0*/  IMAD.WIDE R122, R199, 0x4, R122 ;  /* 0x00000004c77a7825 */ /* 0x000fc600078e027a */
[----:B------:R2:W-:Y:S04]  /*249c0*/  LDGSTS.E [R198+0x57400], [R248.64], P1 ;  /* 0x57400000f8c67fae */ /* 0x0005e8000892184c */
[----:B-1----:R-:W5:Y:S04]  /*249d0*/  LDL.LU.64 R178, [R1+0xd40] ;  /* 0x000d400001b27983 */ /* 0x002f680000300a00 */
[----:B------:R-:W5:Y:S01]  /*249e0*/  LDL.LU.64 R176, [R1+0xd38] ;  /* 0x000d380001b07983 */ /* 0x000f620000300a00 */
[----:B------:R-:W-:-:S03]  /*249f0*/  IMAD.WIDE R94, R199, 0x4, R94 ;  /* 0x00000004c75e7825 */ /* 0x000fc600078e025e */
[----:B------:R1:W-:Y:S01]  /*24a00*/  LDGSTS.E [R198+0x58400], [R170.64], P1 ;  /* 0x58400000aac67fae */ /* 0x0003e2000892184c */
[----:B------:R-:W-:Y:S02]  /*24a10*/  IMAD.SHL.U32 R156, R157, 0x4, RZ ;  /* 0x000000049d9c7824 */ /* 0x000fe400078e00ff */
[C---:B------:R-:W-:Y:S01]  /*24a20*/  IMAD.WIDE R78, R199.reuse, 0x4, R78 ;  /* 0x00000004c74e7825 */ /* 0x040fe200078e024e */
[----:B------:R1:W-:Y:S03]  /*24a30*/  LDGSTS.E [R198+0x59400], [R142.64], P1 ;  /* 0x594000008ec67fae */ /* 0x0003e6000892184c */
[C---:B------:R-:W-:Y:S01]  /*24a40*/  IMAD.WIDE R54, R199.reuse, 0x4, R54 ;  /* 0x00000004c7367825 */ /* 0x040fe200078e0236 */
[----:B------:R1:W-:Y:S01]  /*24a50*/  LDGSTS.E [R198+0x5a400], [R122.64], P1 ;  /* 0x5a4000007ac67fae */ /* 0x0003e2000892184c */
[----:B------:R-:W-:Y:S02]  /*24a60*/  LOP3.LUT R156, R156, 0x30, RZ, 0x3c, !PT ;  /* 0x000000309c9c7812 */ /* 0x000fe400078e3cff */
[C---:B------:R-:W-:Y:S01]  /*24a70*/  IMAD.WIDE R38, R199.reuse, 0x4, R38 ;  /* 0x00000004c7267825 */ /* 0x040fe200078e0226 */
[----:B------:R1:W-:Y:S04]  /*24a80*/  LDGSTS.E [R198+0x5b400], [R94.64], P1 ;  /* 0x5b4000005ec67fae */ /* 0x0003e8000892184c */
[----:B------:R1:W-:Y:S04]  /*24a90*/  LDGSTS.E [R198+0x5c400], [R78.64], P1 ;  /* 0x5c4000004ec67fae */ /* 0x0003e8000892184c */
[----:B------:R1:W-:Y:S04]  /*24aa0*/  LDGSTS.E [R198+0x5d400], [R54.64], P1 ;  /* 0x5d40000036c67fae */ /* 0x0003e8000892184c */
[----:B------:R1:W-:Y:S04]  /*24ab0*/  LDGSTS.E [R198+0x5e400], [R38.64], P1 ;  /* 0x5e40000026c67fae */ /* 0x0003e8000892184c */
[----:B------:R1:W-:Y:S04]  /*24ac0*/  LDGSTS.E [R198+0x5f400], [R18.64], P1 ;  /* 0x5f40000012c67fae */ /* 0x0003e8000892184c */
[----:B--2---:R2:W-:Y:S04]  /*24ad0*/  LDGSTS.E [R156+0x40600], [R108.64], P1 ;  /* 0x406000006c9c7fae */ /* 0x0045e8000892184c */
[----:B---3--:R2:W-:Y:S04]  /*24ae0*/  LDGSTS.E [R156+0x41600], [R98.64], P1 ;  /* 0x41600000629c7fae */ /* 0x0085e8000892184c */
[----:B----4-:R2:W-:Y:S04]  /*24af0*/  LDGSTS.E [R156+0x42600], [R96.64], P1 ;  /* 0x42600000609c7fae */ /* 0x0105e8000892184c */
[----:B-----5:R2:W-:Y:S04]  /*24b00*/  LDGSTS.E [R156+0x43600], [R74.64], P1 ;  /* 0x436000004a9c7fae */ /* 0x0205e8000892184c */
[----:B------:R3:W-:Y:S04]  /*24b10*/  LDGSTS.E [R156+0x44600], [R72.64], P1 ;  /* 0x44600000489c7fae */ /* 0x0007e8000892184c */
        /* <DEDUP_REMOVED lines=8> */
[----:B--2---:R-:W2:Y:S04]  /*24ba0*/  LDL.64 R228, [R1+0x358] ;  /* 0x0003580001e47983 */ /* 0x004ea80000100a00 */
[----:B------:R1:W-:Y:S04]  /*24bb0*/  LDGSTS.E [R156+0x49600], [R226.64], P1 ;  /* 0x49600000e29c7fae */ /* 0x0003e8000892184c */
[----:B------:R1:W-:Y:S04]  /*24bc0*/  LDGSTS.E [R156+0x4a600], [R216.64], P1 ;  /* 0x4a600000d89c7fae */ /* 0x0003e8000892184c */
[----:B-1----:R-:W2:Y:S04]  /*24bd0*/  LDL.64 R226, [R1+0x3d8] ;  /* 0x0003d80001e27983 */ /* 0x002ea80000100a00 */
[----:B------:R1:W-:Y:S04]  /*24be0*/  LDGSTS.E [R156+0x4b600], [R212.64], P1 ;  /* 0x4b600000d49c7fae */ /* 0x0003e8000892184c */
[----:B------:R1:W-:Y:S04]  /*24bf0*/  LDGSTS.E [R156+0x4c600], [R210.64], P1 ;  /* 0x4c600000d29c7fae */ /* 0x0003e8000892184c */
[----:B------:R1:W-:Y:S04]  /*24c00*/  LDGSTS.E [R156+0x4d600], [R208.64], P1 ;  /* 0x4d600000d09c7fae */ /* 0x0003e8000892184c */
[----:B------:R1:W-:Y:S04]  /*24c10*/  LDGSTS.E [R156+0x4e600], [R204.64], P1 ;  /* 0x4e600000cc9c7fae */ /* 0x0003e8000892184c */
[----:B------:R1:W-:Y:S04]  /*24c20*/  LDGSTS.E [R156+0x4f600], [R190.64], P1 ;  /* 0x4f600000be9c7fae */ /* 0x0003e8000892184c */
[----:B------:R1:W-:Y:S04]  /*24c30*/  LDGSTS.E [R156+0x50600], [R188.64], P1 ;  /* 0x50600000bc9c7fae */ /* 0x0003e8000892184c */
[----:B------:R1:W-:Y:S04]  /*24c40*/  LDGSTS.E [R156+0x51600], [R186.64], P1 ;  /* 0x51600000ba9c7fae */ /* 0x0003e8000892184c */
[----:B------:R-:W2:Y:S04]  /*24c50*/  LDL.64 R216, [R1+0x660] ;  /* 0x0006600001d87983 */ /* 0x000ea80000100a00 */
[----:B-1----:R-:W2:Y:S04]  /*24c60*/  LDL.64 R212, [R1+0x550] ;  /* 0x0005500001d47983 */ /* 0x002ea80000100a00 */
[----:B------:R-:W2:Y:S04]  /*24c70*/  LDL.64 R210, [R1+0x5d0] ;  /* 0x0005d00001d27983 */ /* 0x000ea80000100a00 */
[----:B------:R1:W-:Y:S04]  /*24c80*/  LDGSTS.E [R156+0x52600], [R176.64], P1 ;  /* 0x52600000b09c7fae */ /* 0x0003e8000892184c */
[----:B------:R1:W-:Y:S04]  /*24c90*/  LDGSTS.E [R156+0x53600], [R192.64], P1 ;  /* 0x53600000c09c7fae */ /* 0x0003e8000892184c */
[----:B------:R1:W-:Y:S04]  /*24ca0*/  LDGSTS.E [R156+0x54600], [R214.64], P1 ;  /* 0x54600000d69c7fae */ /* 0x0003e8000892184c */
[----:B------:R1:W-:Y:S04]  /*24cb0*/  LDGSTS.E [R156+0x55600], [R230.64], P1 ;  /* 0x55600000e69c7fae */ /* 0x0003e8000892184c */
[----:B------:R-:W2:Y:S04]  /*24cc0*/  LDL.64 R208, [R1+0x5a8] ;  /* 0x0005a80001d07983 */ /* 0x000ea80000100a00 */
[----:B-1----:R-:W2:Y:S04]  /*24cd0*/  LDL.64 R214, [R1+0x620] ;  /* 0x0006200001d67983 */ /* 0x002ea80000100a00 */
[----:B------:R-:W2:Y:S04]  /*24ce0*/  LDL.64 R230, [R1+0x2d8] ;  /* 0x0002d80001e67983 */ /* 0x000ea80000100a00 */
[----:B------:R-:W2:Y:S04]  /*24cf0*/  LDL.64 R204, [R1+0x528] ;  /* 0x0005280001cc7983 */ /* 0x000ea80000100a00 */
[----:B------:R-:W2:Y:S04]  /*24d00*/  LDL.64 R192, [R1+0x4a0] ;  /* 0x0004a00001c07983 */ /* 0x000ea80000100a00 */
[----:B------:R-:W2:Y:S04]  /*24d10*/  LDL.64 R190, [R1+0x420] ;  /* 0x0004200001be7983 */ /* 0x000ea80000100a00 */
[----:B------:R-:W2:Y:S04]  /*24d20*/  LDL.64 R188, [R1+0x3a0] ;  /* 0x0003a00001bc7983 */ /* 0x000ea80000100a00 */
[----:B------:R-:W2:Y:S04]  /*24d30*/  LDL.64 R186, [R1+0x320] ;  /* 0x0003200001ba7983 */ /* 0x000ea80000100a00 */
[----:B------:R-:W2:Y:S04]  /*24d40*/  LDL.64 R176, [R1+0x2a0] ;  /* 0x0002a00001b07983 */ /* 0x000ea80000100a00 */
[----:B------:R-:W1:Y:S01]  /*24d50*/  S2R R198, SR_TID.X ;  /* 0x0000000000c67919 */ /* 0x000e620000002100 */
        /* <DEDUP_REMOVED lines=10> */
[----:B-1----:R-:W-:Y:S01]  /*24e00*/  LOP3.LUT R157, R198, 0x7f, RZ, 0xc0, !PT ;  /* 0x0000007fc69d7812 */ /* 0x002fe200078ec0ff */
[----:B------:R-:W-:Y:S02]  /*24e10*/  IMAD.WIDE R16, R199, 0x4, R16 ;  /* 0x00000004c7107825 */ /* 0x000fe400078e0210 */
[----:B------:R1:W-:Y:S02]  /*24e20*/  LDGSTS.E [R156+0x5b600], [R92.64], P1 ;  /* 0x5b6000005c9c7fae */ /* 0x0003e4000892184c */
[----:B------:R-:W-:Y:S02]  /*24e30*/  IMAD.SHL.U32 R198, R157, 0x4, RZ ;  /* 0x000000049dc67824 */ /* 0x000fe400078e00ff */
[----:B------:R1:W-:Y:S03]  /*24e40*/  LDGSTS.E [R156+0x5c600], [R76.64], P1 ;  /* 0x5c6000004c9c7fae */ /* 0x0003e6000892184c */
[----:B------:R-:W-:Y:S01]  /*24e50*/  LOP3.LUT R198, R198, 0x40, RZ, 0x3c, !PT ;  /* 0x00000040c6c67812 */ /* 0x000fe200078e3cff */
[----:B------:R1:W-:Y:S04]  /*24e60*/  LDGSTS.E [R156+0x5d600], [R52.64], P1 ;  /* 0x5d600000349c7fae */ /* 0x0003e8000892184c */
[----:B------:R1:W-:Y:S04]  /*24e70*/  LDGSTS.E [R156+0x5e600], [R36.64], P1 ;  /* 0x5e600000249c7fae */ /* 0x0003e8000892184c */
[----:B------:R1:W-:Y:S04]  /*24e80*/  LDGSTS.E [R156+0x5f600], [R16.64], P1 ;  /* 0x5f600000109c7fae */ /* 0x0003e8000892184c */
[----:B------:R-:W2:Y:S04]  /*24e90*/  LDL.LU.64 R148, [R1+0xd30] ;  /* 0x000d300001947983 */ /* 0x000ea80000300a00 */
[----:B---3--:R3:W-:Y:S04]  /*24ea0*/  LDGSTS.E [R198+0x40800], [R72.64], P1 ;  /* 0x4080000048c67fae */ /* 0x0087e8000892184c */
[----:B----4-:R3:W-:Y:S04]  /*24eb0*/  LDGSTS.E [R198+0x41800], [R58.64], P1 ;  /* 0x418000003ac67fae */ /* 0x0107e8000892184c */
[----:B-----5:R3:W-:Y:S04]  /*24ec0*/  LDGSTS.E [R198+0x42800], [R56.64], P1 ;  /* 0x4280000038c67fae */ /* 0x0207e8000892184c */
[----:B------:R4:W-:Y:S04]  /*24ed0*/  LDGSTS.E [R198+0x43800], [R232.64], P1 ;  /* 0x43800000e8c67fae */ /* 0x0009e8000892184c */
[----:B----4-:R-:W4:Y:S04]  /*24ee0*/  LDL.64 R232, [R1+0x740] ;  /* 0x0007400001e87983 */ /* 0x010f280000100a00 */
[----:B--2---:R2:W-:Y:S04]  /*24ef0*/  LDGSTS.E [R198+0x44800], [R230.64], P1 ;  /* 0x44800000e6c67fae */ /* 0x0045e8000892184c */
[----:B------:R5:W-:Y:S04]  /*24f00*/  LDGSTS.E [R198+0x45800], [R228.64], P1 ;  /* 0x45800000e4c67fae */ /* 0x000be8000892184c */
[----:B------:R1:W-:Y:S04]  /*24f10*/  LDGSTS.E [R198+0x46800], [R226.64], P1 ;  /* 0x46800000e2c67fae */ /* 0x0003e8000892184c */
[----:B------:R1:W-:Y:S04]  /*24f20*/  LDGSTS.E [R198+0x47800], [R216.64], P1 ;  /* 0x47800000d8c67fae */ /* 0x0003e8000892184c */
[----:B------:R1:W-:Y:S04]  /*24f30*/  LDGSTS.E [R198+0x48800], [R214.64], P1 ;  /* 0x48800000d6c67fae */ /* 0x0003e8000892184c */
[----:B------:R1:W-:Y:S04]  /*24f40*/  LDGSTS.E [R198+0x49800], [R212.64], P1 ;  /* 0x49800000d4c67fae */ /* 0x0003e8000892184c */
[----:B------:R1:W-:Y:S04]  /*24f50*/  LDGSTS.E [R198+0x4a800], [R210.64], P1 ;  /* 0x4a800000d2c67fae */ /* 0x0003e8000892184c */
[----:B------:R1:W-:Y:S04]  /*24f60*/  LDGSTS.E [R198+0x4b800], [R208.64], P1 ;  /* 0x4b800000d0c67fae */ /* 0x0003e8000892184c */
[----:B--2---:R-:W2:Y:S04]  /*24f70*/  LDL.64 R230, [R1+0x700] ;  /* 0x0007000001e67983 */ /* 0x004ea80000100a00 */
[----:B------:R1:W-:Y:S04]  /*24f80*/  LDGSTS.E [R198+0x4c800], [R204.64], P1 ;  /* 0x4c800000ccc67fae */ /* 0x0003e8000892184c */
[----:B-----5:R-:W5:Y:S04]  /*24f90*/  LDL.64 R228, [R1+0x6c0] ;  /* 0x0006c00001e47983 */ /* 0x020f680000100a00 */
[----:B------:R3:W-:Y:S04]  /*24fa0*/  LDGSTS.E [R198+0x4d800], [R192.64], P1 ;  /* 0x4d800000c0c67fae */ /* 0x0007e8000892184c */
[----:B-1----:R-:W5:Y:S04]  /*24fb0*/  LDL.64 R226, [R1+0x268] ;  /* 0x0002680001e27983 */ /* 0x002f680000100a00 */
[----:B------:R1:W-:Y:S04]  /*24fc0*/  LDGSTS.E [R198+0x4e800], [R190.64], P1 ;  /* 0x4e800000bec67fae */ /* 0x0003e8000892184c */
[----:B------:R-:W5:Y:S04]  /*24fd0*/  LDL.64 R216, [R1+0x2e8] ;  /* 0x0002e80001d87983 */ /* 0x000f680000100a00 */
        /* <DEDUP_REMOVED lines=10> */
[----:B---3--:R-:W3:Y:S04]  /*25080*/  LDL.64 R192, [R1+0x598] ;  /* 0x0005980001c07983 */ /* 0x008ee80000100a00 */
[----:B-1----:R-:W3:Y:S04]  /*25090*/  LDL.64 R200, [R1+0x5e0] ;  /* 0x0005e00001c87983 */ /* 0x002ee80000100a00 */
[----:B------:R-:W3:Y:S04]  /*250a0*/  LDL.64 R190, [R1+0x518] ;  /* 0x0005180001be7983 */ /* 0x000ee80000100a00 */
[----:B------:R-:W3:Y:S04]  /*250b0*/  LDL.64 R188, [R1+0x490] ;  /* 0x0004900001bc7983 */ /* 0x000ee80000100a00 */
[----:B------:R-:W3:Y:S04]  /*250c0*/  LDL.64 R186, [R1+0x410] ;  /* 0x0004100001ba7983 */ /* 0x000ee80000100a00 */
[----:B------:R-:W3:Y:S04]  /*250d0*/  LDL.64 R178, [R1+0x390] ;  /* 0x0003900001b27983 */ /* 0x000ee80000100a00 */
[----:B------:R-:W3:Y:S04]  /*250e0*/  LDL.64 R176, [R1+0x310] ;  /* 0x0003100001b07983 */ /* 0x000ee80000100a00 */
[----:B------:R1:W-:Y:S04]  /*250f0*/  LDGSTS.E [R198+0x54800], [R150.64], P1 ;  /* 0x5480000096c67fae */ /* 0x0003e8000892184c */
[----:B------:R1:W-:Y:S01]  /*25100*/  LDGSTS.E [R198+0x55800], [R162.64], P1 ;  /* 0x55800000a2c67fae */ /* 0x0003e2000892184c */
[----:B------:R-:W-:-:S03]  /*25110*/  IMAD.WIDE R138, R199, 0x4, R138 ;  /* 0x00000004c78a7825 */ /* 0x000fc600078e028a */
[----:B------:R4:W-:Y:S04]  /*25120*/  LDGSTS.E [R198+0x56800], [R194.64], P1 ;  /* 0x56800000c2c67fae */ /* 0x0009e8000892184c */
[----:B-1----:R-:W3:Y:S04]  /*25130*/  LDL.LU.64 R150, [R1+0xd28] ;  /* 0x000d280001967983 */ /* 0x002ee80000300a00 */
[----:B------:R-:W3:Y:S01]  /*25140*/  LDL.LU.64 R162, [R1+0xd20] ;  /* 0x000d200001a27983 */ /* 0x000ee20000300a00 */
[----:B------:R-:W-:-:S03]  /*25150*/  IMAD.WIDE R114, R199, 0x4, R114 ;  /* 0x00000004c7727825 */ /* 0x000fc600078e0272 */
[----:B------:R1:W-:Y:S01]  /*25160*/  LDGSTS.E [R198+0x57800], [R244.64], P1 ;  /* 0x57800000f4c67fae */ /* 0x0003e2000892184c */
        /* <DEDUP_REMOVED lines=9> */
[----:B------:R1:W-:Y:S03]  /*25200*/  LDGSTS.E [R198+0x5b800], [R90.64], P1 ;  /* 0x5b8000005ac67fae */ /* 0x0003e6000892184c */
[C---:B------:R-:W-:Y:S01]  /*25210*/  IMAD.WIDE R14, R199.reuse, 0x4, R14 ;  /* 0x00000004c70e7825 */ /* 0x040fe200078e020e */
[----:B------:R1:W-:Y:S04]  /*25220*/  LDGSTS.E [R198+0x5c800], [R70.64], P1 ;  /* 0x5c80000046c67fae */ /* 0x0003e8000892184c */
[----:B------:R1:W-:Y:S04]  /*25230*/  LDGSTS.E [R198+0x5d800], [R50.64], P1 ;  /* 0x5d80000032c67fae */ /* 0x0003e8000892184c */
[----:B------:R1:W-:Y:S04]  /*25240*/  LDGSTS.E [R198+0x5e800], [R34.64], P1 ;  /* 0x5e80000022c67fae */ /* 0x0003e8000892184c */
[----:B------:R1:W-:Y:S04]  /*25250*/  LDGSTS.E [R198+0x5f800], [R14.64], P1 ;  /* 0x5f8000000ec67fae */ /* 0x0003e8000892184c */
[----:B----4-:R4:W-:Y:S04]  /*25260*/  LDGSTS.E [R156+0x40a00], [R232.64], P1 ;  /* 0x40a00000e89c7fae */ /* 0x0109e8000892184c */
[----:B------:R-:W4:Y:S04]  /*25270*/  LDL.LU.64 R194, [R1+0xd18] ;  /* 0x000d180001c27983 */ /* 0x000f280000300a00 */
[----:B--2---:R2:W-:Y:S04]  /*25280*/  LDGSTS.E [R156+0x41a00], [R230.64], P1 ;  /* 0x41a00000e69c7fae */ /* 0x0045e8000892184c */
[----:B-----5:R2:W-:Y:S04]  /*25290*/  LDGSTS.E [R156+0x42a00], [R228.64], P1 ;  /* 0x42a00000e49c7fae */ /* 0x0205e8000892184c */
[----:B------:R2:W-:Y:S04]  /*252a0*/  LDGSTS.E [R156+0x43a00], [R226.64], P1 ;  /* 0x43a00000e29c7fae */ /* 0x0005e8000892184c */
[----:B------:R5:W-:Y:S04]  /*252b0*/  LDGSTS.E [R156+0x44a00], [R216.64], P1 ;  /* 0x44a00000d89c7fae */ /* 0x000be8000892184c */
[----:B------:R1:W-:Y:S04]  /*252c0*/  LDGSTS.E [R156+0x45a00], [R214.64], P1 ;  /* 0x45a00000d69c7fae */ /* 0x0003e8000892184c */
[----:B-----5:R-:W5:Y:S04]  /*252d0*/  LDL.64 R216, [R1+0x6f8] ;  /* 0x0006f80001d87983 */ /* 0x020f680000100a00 */
[----:B------:R2:W-:Y:S04]  /*252e0*/  LDGSTS.E [R156+0x46a00], [R212.64], P1 ;  /* 0x46a00000d49c7fae */ /* 0x0005e8000892184c */
[----:B-1----:R-:W4:Y:S04]  /*252f0*/  LDL.64 R214, [R1+0x6b8] ;  /* 0x0006b80001d67983 */ /* 0x002f280000100a00 */
[----:B------:R1:W-:Y:S04]  /*25300*/  LDGSTS.E [R156+0x47a00], [R210.64], P1 ;  /* 0x47a00000d29c7fae */ /* 0x0003e8000892184c */
[----:B--2---:R-:W2:Y:S04]  /*25310*/  LDL.64 R212, [R1+0x278] ;  /* 0x0002780001d47983 */ /* 0x004ea80000100a00 */
[----:B------:R3:W-:Y:S04]  /*25320*/  LDGSTS.E [R156+0x48a00], [R208.64], P1 ;  /* 0x48a00000d09c7fae */ /* 0x0007e8000892184c */
[----:B-1----:R-:W2:Y:S04]  /*25330*/  LDL.64 R210, [R1+0x2f8] ;  /* 0x0002f80001d27983 */ /* 0x002ea80000100a00 */
[----:B------:R1:W-:Y:S04]  /*25340*/  LDGSTS.E [R156+0x49a00], [R204.64], P1 ;  /* 0x49a00000cc9c7fae */ /* 0x0003e8000892184c */
[----:B---3--:R-:W3:Y:S04]  /*25350*/  LDL.64 R208, [R1+0x378] ;  /* 0x0003780001d07983 */ /* 0x008ee80000100a00 */
[----:B------:R1:W-:Y:S04]  /*25360*/  LDGSTS.E [R156+0x4aa00], [R200.64], P1 ;  /* 0x4aa00000c89c7fae */ /* 0x0003e8000892184c */
[----:B------:R1:W-:Y:S04]  /*25370*/  LDGSTS.E [R156+0x4ba00], [R192.64], P1 ;  /* 0x4ba00000c09c7fae */ /* 0x0003e8000892184c */
[----:B------:R1:W-:Y:S04]  /*25380*/  LDGSTS.E [R156+0x4ca00], [R190.64], P1 ;  /* 0x4ca00000be9c7fae */ /* 0x0003e8000892184c */
[----:B------:R1:W-:Y:S04]  /*25390*/  LDGSTS.E [R156+0x4da00], [R188.64], P1 ;  /* 0x4da00000bc9c7fae */ /* 0x0003e8000892184c */
[----:B------:R1:W-:Y:S04]  /*253a0*/  LDGSTS.E [R156+0x4ea00], [R186.64], P1 ;  /* 0x4ea00000ba9c7fae */ /* 0x0003e8000892184c */
[----:B------:R1:W-:Y:S04]  /*253b0*/  LDGSTS.E [R156+0x4fa00], [R178.64], P1 ;  /* 0x4fa00000b29c7fae */ /* 0x0003e8000892184c */
[----:B------:R1:W-:Y:S04]  /*253c0*/  LDGSTS.E [R156+0x50a00], [R176.64], P1 ;  /* 0x50a00000b09c7fae */ /* 0x0003e8000892184c */
[----:B-1----:R-:W2:Y:S04]  /*253d0*/  LDL.64 R204, [R1+0x3f8] ;  /* 0x0003f80001cc7983 */ /* 0x002ea80000100a00 */
[----:B------:R-:W2:Y:S04]  /*253e0*/  LDL.64 R200, [R1+0x610] ;  /* 0x0006100001c87983 */ /* 0x000ea80000100a00 */
        /* <DEDUP_REMOVED lines=8> */
[----:B------:R-:W3:Y:S04]  /*25470*/  LDL.64 R188, [R1+0x588] ;  /* 0x0005880001bc7983 */ /* 0x000ee80000100a00 */
[----:B------:R-:W3:Y:S04]  /*25480*/  LDL.64 R186, [R1+0x508] ;  /* 0x0005080001ba7983 */ /* 0x000ee80000100a00 */
[----:B------:R-:W3:Y:S04]  /*25490*/  LDL.64 R180, [R1+0x480] ;  /* 0x0004800001b47983 */ /* 0x000ee80000100a00 */
[----:B------:R-:W3:Y:S04]  /*254a0*/  LDL.64 R178, [R1+0x400] ;  /* 0x0004000001b27983 */ /* 0x000ee80000100a00 */
[----:B------:R-:W3:Y:S04]  /*254b0*/  LDL.64 R176, [R1+0x380] ;  /* 0x0003800001b07983 */ /* 0x000ee80000100a00 */
[----:B------:R-:W3:Y:S04]  /*254c0*/  LDL.64 R162, [R1+0x300] ;  /* 0x0003000001a27983 */ /* 0x000ee80000100a00 */
        /* <DEDUP_REMOVED lines=15> */
[----:B------:R1:W-:Y:S01]  /*255c0*/  LDGSTS.E [R156+0x5ba00], [R88.64], P1 ;  /* 0x5ba00000589c7fae */ /* 0x0003e2000892184c */
[C---:B------:R-:W-:Y:S02]  /*255d0*/  IMAD.WIDE R12, R199.reuse, 0x4, R12 ;  /* 0x00000004c70c7825 */ /* 0x040fe400078e020c */
[----:B------:R-:W-:Y:S01]  /*255e0*/  LOP3.LUT R198, R198, 0x60, RZ, 0x3c, !PT ;  /* 0x00000060c6c67812 */ /* 0x000fe200078e3cff */
[----:B------:R1:W-:Y:S04]  /*255f0*/  LDGSTS.E [R156+0x5ca00], [R68.64], P1 ;  /* 0x5ca00000449c7fae */ /* 0x0003e8000892184c */
[----:B------:R1:W-:Y:S04]  /*25600*/  LDGSTS.E [R156+0x5da00], [R48.64], P1 ;  /* 0x5da00000309c7fae */ /* 0x0003e8000892184c */
[----:B------:R1:W-:Y:S04]  /*25610*/  LDGSTS.E [R156+0x5ea00], [R32.64], P1 ;  /* 0x5ea00000209c7fae */ /* 0x0003e8000892184c */
[----:B------:R1:W-:Y:S04]  /*25620*/  LDGSTS.E [R156+0x5fa00], [R12.64], P1 ;  /* 0x5fa000000c9c7fae */ /* 0x0003e8000892184c */
[----:B--2---:R2:W-:Y:S04]  /*25630*/  LDGSTS.E [R198+0x40c00], [R218.64], P1 ;  /* 0x40c00000dac67fae */ /* 0x0045e8000892184c */
[----:B-----5:R2:W-:Y:S04]  /*25640*/  LDGSTS.E [R198+0x41c00], [R216.64], P1 ;  /* 0x41c00000d8c67fae */ /* 0x0205e8000892184c */
[----:B----4-:R2:W-:Y:S04]  /*25650*/  LDGSTS.E [R198+0x42c00], [R214.64], P1 ;  /* 0x42c00000d6c67fae */ /* 0x0105e8000892184c */
        /* <DEDUP_REMOVED lines=8> */
[----:B----4-:R-:W4:Y:S04]  /*256e0*/  LDL.64 R210, [R1+0x730] ;  /* 0x0007300001d27983 */ /* 0x010f280000100a00 */
[----:B------:R1:W-:Y:S04]  /*256f0*/  LDGSTS.E [R198+0x4bc00], [R188.64], P1 ;  /* 0x4bc00000bcc67fae */ /* 0x0003e8000892184c */
[----:B---3--:R-:W3:Y:S04]  /*25700*/  LDL.64 R208, [R1+0x6f0] ;  /* 0x0006f00001d07983 */ /* 0x008ee80000100a00 */
        /* <DEDUP_REMOVED lines=14> */
[----:B-1----:R-:W5:Y:S04]  /*257f0*/  LDL.64 R150, [R1+0x5f8] ;  /* 0x0005f80001967983 */ /* 0x002f680000100a00 */
[----:B--2---:R-:W2:Y:S04]  /*25800*/  LDL.64 R182, [R1+0x580] ;  /* 0x0005800001b67983 */ /* 0x004ea80000100a00 */
[----:B------:R-:W2:Y:S04]  /*25810*/  LDL.64 R180, [R1+0x578] ;  /* 0x0005780001b47983 */ /* 0x000ea80000100a00 */
[----:B------:R-:W2:Y:S04]  /*25820*/  LDL.64 R178, [R1+0x4f8] ;  /* 0x0004f80001b27983 */ /* 0x000ea80000100a00 */
[----:B------:R-:W2:Y:S04]  /*25830*/  LDL.64 R176, [R1+0x470] ;  /* 0x0004700001b07983 */ /* 0x000ea80000100a00 */
[----:B------:R1:W-:Y:S04]  /*25840*/  LDGSTS.E [R198+0x53c00], [R160.64], P1 ;  /* 0x53c00000a0c67fae */ /* 0x0003e8000892184c */
[----:B------:R-:W2:Y:S01]  /*25850*/  LDL.64 R162, [R1+0x3f0] ;  /* 0x0003f00001a27983 */ /* 0x000ea20000100a00 */
[----:B------:R-:W-:-:S03]  /*25860*/  IMAD.WIDE R134, R199, 0x4, R134 ;  /* 0x00000004c7867825 */ /* 0x000fc600078e0286 */
[----:B------:R2:W-:Y:S04]  /*25870*/  LDGSTS.E [R198+0x54c00], [R220.64], P1 ;  /* 0x54c00000dcc67fae */ /* 0x0005e8000892184c */
[----:B-1----:R-:W2:Y:S01]  /*25880*/  LDL.64 R160, [R1+0x370] ;  /* 0x0003700001a07983 */ /* 0x002ea20000100a00 */
[----:B------:R-:W-:-:S03]  /*25890*/  IMAD.WIDE R106, R199, 0x4, R106 ;  /* 0x00000004c76a7825 */ /* 0x000fc600078e026a */
[----:B------:R1:W-:Y:S01]  /*258a0*/  LDGSTS.E [R198+0x55c00], [R236.64], P1 ;  /* 0x55c00000ecc67fae */ /* 0x0003e2000892184c */
[----:B------:R-:W-:-:S03]  /*258b0*/  IMAD.WIDE R86, R199, 0x4, R86 ;  /* 0x00000004c7567825 */ /* 0x000fc600078e0256 */
[----:B------:R1:W-:Y:S01]  /*258c0*/  LDGSTS.E [R198+0x56c00], [R28.64], P1 ;  /* 0x56c000001cc67fae */ /* 0x0003e2000892184c */
[----:B------:R-:W-:Y:S02]  /*258d0*/  IMAD.SHL.U32 R157, R157, 0x4, RZ ;  /* 0x000000049d9d7824 */ /* 0x000fe400078e00ff */
[C---:B------:R-:W-:Y:S01]  /*258e0*/  IMAD.WIDE R66, R199.reuse, 0x4, R66 ;  /* 0x00000004c7427825 */ /* 0x040fe200078e0242 */
[----:B------:R1:W-:Y:S03]  /*258f0*/  LDGSTS.E [R198+0x57c00], [R240.64], P1 ;  /* 0x57c00000f0c67fae */ /* 0x0003e6000892184c */
[----:B------:R-:W-:Y:S01]  /*25900*/  IMAD.WIDE R46, R199, 0x4, R46 ;  /* 0x00000004c72e7825 */ /* 0x000fe200078e022e */
        /* <DEDUP_REMOVED lines=9> */
[----:B------:R1:W-:Y:S04]  /*259a0*/  LDGSTS.E [R198+0x5ec00], [R26.64], P1 ;  /* 0x5ec000001ac67fae */ /* 0x0003e8000892184c */
[----:B------:R1:W-:Y:S04]  /*259b0*/  LDGSTS.E [R198+0x5fc00], [R6.64], P1 ;  /* 0x5fc0000006c67fae */ /* 0x0003e8000892184c */
[----:B----4-:R4:W-:Y:S04]  /*259c0*/  LDGSTS.E [R157+0x40e00], [R210.64], P1 ;  /* 0x40e00000d29d7fae */ /* 0x0109e8000892184c */
        /* <DEDUP_REMOVED lines=12> */
[----:B--2---:R-:W2:Y:S04]  /*25a90*/  LDL.LU.64 R150, [R1+0x40] ;  /* 0x0000400001967983 */ /* 0x004ea80000300a00 */
[----:B------:R4:W-:Y:S04]  /*25aa0*/  LDGSTS.E [R157+0x4de00], [R176.64], P1 ;  /* 0x4de00000b09d7fae */ /* 0x0009e8000892184c */
[----:B------:R4:W-:Y:S04]  /*25ab0*/  LDGSTS.E [R157+0x4ee00], [R162.64], P1 ;  /* 0x4ee00000a29d7fae */ /* 0x0009e8000892184c */
[----:B------:R4:W-:Y:S04]  /*25ac0*/  LDGSTS.E [R157+0x4fe00], [R160.64], P1 ;  /* 0x4fe00000a09d7fae */ /* 0x0009e8000892184c */
[----:B------:R3:W-:Y:S04]  /*25ad0*/  LDGSTS.E [R157+0x50e00], [R194.64], P1 ;  /* 0x50e00000c29d7fae */ /* 0x0007e8000892184c */
[----:B------:R5:W-:Y:S04]  /*25ae0*/  LDGSTS.E [R157+0x51e00], [R148.64], P1 ;  /* 0x51e00000949d7fae */ /* 0x000be8000892184c */
[----:B------:R4:W-:Y:S04]  /*25af0*/  LDGSTS.E [R157+0x52e00], [R184.64], P1 ;  /* 0x52e00000b89d7fae */ /* 0x0009e8000892184c */
[----:B---3--:R-:W3:Y:S04]  /*25b00*/  LDL.LU.64 R194, [R1+0xd10] ;  /* 0x000d100001c27983 */ /* 0x008ee80000300a00 */
[----:B-----5:R-:W5:Y:S04]  /*25b10*/  LDL.64 R148, [R1+0x50] ;  /* 0x0000500001947983 */ /* 0x020f680000100a00 */
[----:B------:R4:W-:Y:S04]  /*25b20*/  LDGSTS.E [R157+0x53e00], [R206.64], P1 ;  /* 0x53e00000ce9d7fae */ /* 0x0009e8000892184c */
[----:B------:R4:W-:Y:S04]  /*25b30*/  LDGSTS.E [R157+0x54e00], [R222.64], P1 ;  /* 0x54e00000de9d7fae */ /* 0x0009e8000892184c */
[----:B------:R1:W-:Y:S01]  /*25b40*/  LDGSTS.E [R157+0x55e00], [R158.64], P1 ;  /* 0x55e000009e9d7fae */ /* 0x0003e2000892184c */
[----:B------:R-:W-:-:S03]  /*25b50*/  IMAD.WIDE R132, R199, 0x4, R132 ;  /* 0x00000004c7847825 */ /* 0x000fc600078e0284 */
[----:B------:R4:W-:Y:S01]  /*25b60*/  LDGSTS.E [R157+0x56e00], [R30.64], P1 ;  /* 0x56e000001e9d7fae */ /* 0x0009e2000892184c */
[----:B------:R-:W-:-:S03]  /*25b70*/  IMAD.WIDE R104, R199, 0x4, R104 ;  /* 0x00000004c7687825 */ /* 0x000fc600078e0268 */
[----:B------:R4:W-:Y:S04]  /*25b80*/  LDGSTS.E [R157+0x57e00], [R238.64], P1 ;  /* 0x57e00000ee9d7fae */ /* 0x0009e8000892184c */
[----:B-1----:R-:W3:Y:S01]  /*25b90*/  LDL.LU.64 R158, [R1+0x60] ;  /* 0x00006000019e7983 */ /* 0x002ee20000300a00 */
        /* <DEDUP_REMOVED lines=8> */
[----:B------:R4:W-:Y:S04]  /*25c20*/  LDGSTS.E [R157+0x5ce00], [R64.64], P1 ;  /* 0x5ce00000409d7fae */ /* 0x0009e8000892184c */
[----:B------:R4:W-:Y:S04]  /*25c30*/  LDGSTS.E [R157+0x5de00], [R44.64], P1 ;  /* 0x5de000002c9d7fae */ /* 0x0009e8000892184c */
[----:B------:R4:W-:Y:S04]  /*25c40*/  LDGSTS.E [R157+0x5ee00], [R24.64], P1 ;  /* 0x5ee00000189d7fae */ /* 0x0009e8000892184c */
[----:B------:R4:W-:Y:S04]  /*25c50*/  LDGSTS.E [R157+0x5fe00], [R4.64], P1 ;  /* 0x5fe00000049d7fae */ /* 0x0009e8000892184c */
[----:B------:R-:W1:Y:S01]  /*25c60*/  S2R R198, SR_TID.X ;  /* 0x0000000000c67919 */ /* 0x000e620000002100 */
[----:B------:R-:W-:-:S03]  /*25c70*/  SEL R2, RZ, 0x4, P4 ;  /* 0x00000004ff027807 */ /* 0x000fc60002000000 */
[----:B------:R-:W0:Y:S04]  /*25c80*/  LDGDEPBAR ;  /* 0x00000000000079af */ /* 0x000e280000000000 */
[----:B----4-:R-:W4:Y:S01]  /*25c90*/  LDL.LU.64 R156, [R1+0x70] ;  /* 0x00007000019c7983 */ /* 0x010f220000300a00 */
[----:B--2---:R-:W-:-:S03]  /*25ca0*/  IMAD.WIDE R8, R0, 0x4, R150 ;  /* 0x0000000400087825 */ /* 0x004fc600078e0296 */
[----:B------:R-:W2:Y:S04]  /*25cb0*/  LDL.LU.64 R150, [R1+0x80] ;  /* 0x0000800001967983 */ /* 0x000ea80000300a00 */
[----:B------:R1:W-:Y:S01]  /*25cc0*/  STL.64 [R1+0x10], R8 ;  /* 0x0000100801007387 */ /* 0x0003e20000100a00 */
[----:B-----5:R-:W-:-:S03]  /*25cd0*/  IMAD.WIDE R10, R0, 0x4, R148 ;  /* 0x00000004000a7825 */ /* 0x020fc600078e0294 */
[----:B------:R-:W5:Y:S04]  /*25ce0*/  LDL.LU.64 R148, [R1+0x90] ;  /* 0x0000900001947983 */ /* 0x000f680000300a00 */
[----:B------:R1:W-:Y:S01]  /*25cf0*/  STL.64 [R1], R10 ;  /* 0x0000000a01007387 */ /* 0x0003e20000100a00 */
[----:B---3--:R-:W-:-:S03]  /*25d00*/  IMAD.WIDE R236, R0, 0x4, R158 ;  /* 0x0000000400ec7825 */ /* 0x008fc600078e029e */
[----:B------:R-:W3:Y:S01]  /*25d10*/  LDL.LU.64 R158, [R1+0xa0] ;  /* 0x0000a000019e7983 */ /* 0x000ee20000300a00 */
[----:B----4-:R-:W-:-:S03]  /*25d20*/  IMAD.WIDE R234, R0, 0x4, R156 ;  /* 0x0000000400ea7825 */ /* 0x010fc600078e029c */
[----:B------:R-:W4:Y:S01]  /*25d30*/  LDL.LU.64 R156, [R1+0xb0] ;  /* 0x0000b000019c7983 */ /* 0x000f220000300a00 */
[----:B--2---:R-:W-:-:S03]  /*25d40*/  IMAD.WIDE R232, R0, 0x4, R150 ;  /* 0x0000000400e87825 */ /* 0x004fc600078e0296 */
[----:B------:R-:W2:Y:S01]  /*25d50*/  LDL.LU.64 R150, [R1+0xc0] ;  /* 0x0000c00001967983 */ /* 0x000ea20000300a00 */
[----:B-----5:R-:W-:-:S03]  /*25d60*/  IMAD.WIDE R230, R0, 0x4, R148 ;  /* 0x0000000400e67825 */ /* 0x020fc600078e0294 */
[----:B------:R-:W5:Y:S01]  /*25d70*/  LDL.LU.64 R148, [R1+0xd0] ;  /* 0x0000d00001947983 */ /* 0x000f620000300a00 */
        /* <DEDUP_REMOVED lines=26> */
[----:B-1----:R-:W-:-:S04]  /*25f20*/  SHF.R.U32.HI R198, RZ, 0x6, R198 ;  /* 0x00000006ffc67819 */ /* 0x002fc800000116c6 */
[----:B------:R-:W-:-:S04]  /*25f30*/  SGXT.U32 R198, R198, 0x1 ;  /* 0x00000001c6c6781a */ /* 0x000fc80000000000 */
[----:B------:R-:W-:-:S04]  /*25f40*/  LOP3.LUT R198, R198, 0x18, RZ, 0xfc, !PT ;  /* 0x00000018c6c67812 */ /* 0x000fc800078efcff */
[----:B------:R-:W-:Y:S02]  /*25f50*/  ISETP.GE.AND P4, PT, R198, UR7, PT ;  /* 0x00000007c6007c0c */ /* 0x000fe4000bf86270 */
[----:B------:R-:W1:Y:S01]  /*25f60*/  S2R R198, SR_TID.X ;  /* 0x0000000000c67919 */ /* 0x000e620000002100 */
[----:B------:R-:W-:-:S03]  /*25f70*/  IADD3 R3, R196, 0x100000, RZ ;  /* 0x00100000c4037810 */ /* 0x000fc60007ffe0ff */
[----:B------:R-:W-:Y:S01]  /*25f80*/  BAR.SYNC.DEFER_BLOCKING 0x0 ;  /* 0x0000000000007b1d */ /* 0x000fe20000010000 */
[----:B-1----:R-:W-:Y:S01]  /*25f90*/  SHF.R.U32.HI R198, RZ, 0x6, R198 ;  /* 0x00000006ffc67819 */ /* 0x002fe200000116c6 */
[----:B----4-:R-:W-:-:S03]  /*25fa0*/  IMAD.WIDE R202, R0, 0x4, R156 ;  /* 0x0000000400ca7825 */ /* 0x010fc600078e029c */
[----:B------:R-:W-:Y:S01]  /*25fb0*/  SGXT.U32 R198, R198, 0x1 ;  /* 0x00000001c6c6781a */ /* 0x000fe20000000000 */
[----:B------:R-:W4:Y:S03]  /*25fc0*/  LDL.LU.64 R156, [R1+0x180] ;  /* 0x00018000019c7983 */ /* 0x000f260000300a00 */
[----:B------:R-:W-:Y:S01]  /*25fd0*/  LOP3.LUT R198, R198, 0x1c, RZ, 0xfc, !PT ;  /* 0x0000001cc6c67812 */ /* 0x000fe200078efcff */
[----:B------:R-:W-:Y:S01]  /*25fe0*/  @!PT LDS RZ, [RZ] ;  /* 0x00000000fffff984 */ /* 0x000fe20000000800 */
[----:B------:R-:W-:Y:S01]  /*25ff0*/  @!PT LDS RZ, [RZ] ;  /* 0x00000000fffff984 */ /* 0x000fe20000000800 */
[----:B------:R-:W-:Y:S01]  /*26000*/  @!PT LDS RZ, [RZ] ;  /* 0x00000000fffff984 */ /* 0x000fe20000000800 */
[----:B------:R1:W-:Y:S02]  /*26010*/  LDGSTS.E [R3+-0x68000], [R8.64], P5 ;  /* 0x9800000008037fae */ /* 0x0003e4000a92184c */
[----:B-1----:R-:W-:Y:S02]  /*26020*/  SEL R3, RZ, 0x4, P4 ;  /* 0x00000004ff037807 */ /* 0x002fe40002000000 */
[----:B------:R-:W-:Y:S02]  /*26030*/  ISETP.GE.AND P4, PT, R198, UR7, PT ;  /* 0x00000007c6007c0c */ /* 0x000fe4000bf86270 */
[----:B------:R-:W1:Y:S01]  /*26040*/  S2R R198, SR_TID.X ;  /* 0x0000000000c67919 */ /* 0x000e620000002100 */
[----:B------:R-:W-:-:S02]  /*26050*/  IADD3 R9, R196, 0x100000, RZ ;  /* 0x00100000c4097810 */ /* 0x000fc40007ffe0ff */
[----:B------:R-:W-:Y:S02]  /*26060*/  SEL R2, R2, RZ, P3 ;  /* 0x000000ff02027207 */ /* 0x000fe40001800000 */
[----:B------:R-:W-:Y:S01]  /*26070*/  SEL R3, R3, RZ, P3 ;  /* 0x000000ff03037207 */ /* 0x000fe20001800000 */
[----:B------:R1:W-:Y:S01]  /*26080*/  LDGSTS.E [R9+-0x67c00], [R10.64], P6 ;  /* 0x984000000a097fae */ /* 0x0003e2000b12184c */
[----:B------:R-:W-:Y:S02]  /*26090*/  ISETP.NE.U32.AND P5, PT, R2, RZ, PT ;  /* 0x000000ff0200720c */ /* 0x000fe40003fa5070 */
[----:B------:R-:W-:Y:S02]  /*260a0*/  SEL R2, RZ, 0x4, P4 ;  /* 0x00000004ff027807 */ /* 0x000fe40002000000 */
[--C-:B-1----:R-:W-:Y:S02]  /*260b0*/  SHF.R.U32.HI R161, RZ, 0x6, R198.reuse ;  /* 0x00000006ffa17819 */ /* 0x102fe400000116c6 */
[----:B------:R-:W-:-:S02]  /*260c0*/  SHF.R.U32.HI R198, RZ, 0x6, R198 ;  /* 0x00000006ffc67819 */ /* 0x000fc400000116c6 */
[----:B------:R-:W-:Y:S02]  /*260d0*/  SGXT.U32 R161, R161, 0x1 ;  /* 0x00000001a1a1781a */ /* 0x000fe40000000000 */
[----:B------:R-:W-:Y:S02]  /*260e0*/  SGXT.U32 R198, R198, 0x1 ;  /* 0x00000001c6c6781a */ /* 0x000fe40000000000 */
[----:B------:R-:W-:Y:S02]  /*260f0*/  LOP3.LUT R161, R161, 0x20, RZ, 0xfc, !PT ;  /* 0x00000020a1a17812 */ /* 0x000fe400078efcff */
[----:B------:R-:W-:Y:S02]  /*26100*/  LOP3.LUT R198, R198, 0x24, RZ, 0xfc, !PT ;  /* 0x00000024c6c67812 */ /* 0x000fe400078efcff */
[----:B------:R-:W-:Y:S02]  /*26110*/  ISETP.GE.AND P6, PT, R161, UR7, PT ;  /* 0x00000007a1007c0c */ /* 0x000fe4000bfc6270 */
[----:B------:R-:W-:-:S02]  /*26120*/  ISETP.NE.U32.AND P4, PT, R3, RZ, PT ;  /* 0x000000ff0300720c */ /* 0x000fc40003f85070 */
[----:B------:R-:W-:Y:S02]  /*26130*/  SEL R3, RZ, 0x4, P6 ;  /* 0x00000004ff037807 */ /* 0x000fe40003000000 */
[----:B------:R-:W-:Y:S02]  /*26140*/  ISETP.GE.AND P6, PT, R198, UR7, PT ;  /* 0x00000007c6007c0c */ /* 0x000fe4000bfc6270 */
[----:B------:R-:W1:Y:S01]  /*26150*/  S2R R198, SR_TID.X ;  /* 0x0000000000c67919 */ /* 0x000e620000002100 */
[----:B------:R-:W-:Y:S02]  /*26160*/  IADD3 R8, R196, 0x100000, RZ ;  /* 0x00100000c4087810 */ /* 0x000fe40007ffe0ff */
[----:B------:R-:W-:-:S03]  /*26170*/  SEL R2, R2, RZ, P3 ;  /* 0x000000ff02027207 */ /* 0x000fc60001800000 */
[----:B------:R1:W-:Y:S01]  /*26180*/  LDGSTS.E [R8+-0x67800], [R236.64], P2 ;  /* 0x98800000ec087fae */ /* 0x0003e2000912184c */
[----:B------:R-:W-:Y:S02]  /*26190*/  ISETP.NE.U32.AND P2, PT, R2, RZ, PT ;  /* 0x000000ff0200720c */ /* 0x000fe40003f45070 */
[----:B------:R-:W-:Y:S01]  /*261a0*/  SEL R2, RZ, 0x4, P6 ;  /* 0x00000004ff027807 */ /* 0x000fe20003000000 */
[----:B------:R1:W-:Y:S01]  /*261b0*/  LDGSTS.E [R9+-0x67400], [R234.64], P0 ;  /* 0x98c00000ea097fae */ /* 0x0003e2000812184c */
[----:B------:R-:W-:Y:S02]  /*261c0*/  SEL R3, R3, RZ, P3 ;  /* 0x000000ff03037207 */ /* 0x000fe40001800000 */
[--C-:B-1----:R-:W-:Y:S02]  /*261d0*/  SHF.R.U32.HI R161, RZ, 0x6, R198.reuse ;  /* 0x00000006ffa17819 */ /* 0x102fe400000116c6 */
[----:B------:R-:W-:Y:S02]  /*261e0*/  SHF.R.U32.HI R198, RZ, 0x6, R198 ;  /* 0x00000006ffc67819 */ /* 0x000fe400000116c6 */
[----:B------:R-:W-:-:S02]  /*261f0*/  SGXT.U32 R161, R161, 0x1 ;  /* 0x00000001a1a1781a */ /* 0x000fc40000000000 */
[----:B------:R-:W-:Y:S02]  /*26200*/  SGXT.U32 R198, R198, 0x1 ;  /* 0x00000001c6c6781a */ /* 0x000fe40000000000 */
[----:B------:R-:W-:Y:S02]  /*26210*/  LOP3.LUT R161, R161, 0x28, RZ, 0xfc, !PT ;  /* 0x00000028a1a17812 */ /* 0x000fe400078efcff */
[----:B------:R-:W-:Y:S02]  /*26220*/  LOP3.LUT R198, R198, 0x2c, RZ, 0xfc, !PT ;  /* 0x0000002cc6c67812 */ /* 0x000fe400078efcff */
[----:B------:R-:W-:Y:S02]  /*26230*/  ISETP.GE.AND P6, PT, R161, UR7, PT ;  /* 0x00000007a1007c0c */ /* 0x000fe4000bfc6270 */
[----:B------:R-:W-:Y:S02]  /*26240*/  ISETP.NE.U32.AND P0, PT, R3, RZ, PT ;  /* 0x000000ff0300720c */ /* 0x000fe40003f05070 */
[----:B------:R-:W-:-:S02]  /*26250*/  SEL R3, RZ, 0x4, P6 ;  /* 0x00000004ff037807 */ /* 0x000fc40003000000 */
[----:B------:R-:W-:Y:S01]  /*26260*/  ISETP.GE.AND P6, PT, R198, UR7, PT ;  /* 0x00000007c6007c0c */ /* 0x000fe2000bfc6270 */
[C---:B--2---:R-:W-:Y:S02]  /*26270*/  IMAD.WIDE R200, R0.reuse, 0x4, R150 ;  /* 0x0000000400c87825 */ /* 0x044fe400078e0296 */
[----:B------:R-:W2:Y:S02]  /*26280*/  LDL.LU.64 R150, [R1+0x188] ;  /* 0x0001880001967983 */ /* 0x000ea40000300a00 */
[----:B-----5:R-:W-:Y:S02]  /*26290*/  IMAD.WIDE R192, R0, 0x4, R148 ;  /* 0x0000000400c07825 */ /* 0x020fe400078e0294 */
[----:B------:R-:W5:Y:S04]  /*262a0*/  LDL.LU.64 R148, [R1+0x190] ;  /* 0x0001900001947983 */ /* 0x000f680000300a00 */
[----:B------:R-:W1:Y:S01]  /*262b0*/  S2R R198, SR_TID.X ;  /* 0x0000000000c67919 */ /* 0x000e620000002100 */
[----:B------:R-:W-:-:S02]  /*262c0*/  ISETP.NE.U32.AND P1, PT, R194, RZ, PT ;  /* 0x000000ffc200720c */ /* 0x000fc40003f25070 */
[----:B------:R-:W-:Y:S02]  /*262d0*/  SEL R2, R2, RZ, P3 ;  /* 0x000000ff02027207 */ /* 0x000fe40001800000 */
[----:B------:R-:W-:-:S09]  /*262e0*/  SEL R3, R3, RZ, P3 ;  /* 0x000000ff03037207 */ /* 0x000fd20001800000 */
[----:B------:R2:W-:Y:S01]  /*262f0*/  LDGSTS.E [R8+-0x67000], [R232.64], P1 ;  /* 0x99000000e8087fae */ /* 0x0005e2000892184c */
[----:B-1----:R-:W-:-:S03]  /*26300*/  SHF.R.U32.HI R161, RZ, 0x6, R198 ;  /* 0x00000006ffa17819 */ /* 0x002fc600000116c6 */
[----:B------:R1:W-:Y:S01]  /*26310*/  LDGSTS.E [R9+-0x66c00], [R230.64], P5 ;  /* 0x99400000e6097fae */ /* 0x0003e2000a92184c */
[----:B------:R-:W-:Y:S02]  /*26320*/  SHF.R.U32.HI R198, RZ, 0x6, R198 ;  /* 0x00000006ffc67819 */ /* 0x000fe400000116c6 */
[----:B------:R-:W-:Y:S01]  /*26330*/  SGXT.U32 R161, R161, 0x1 ;  /* 0x00000001a1a1781a */ /* 0x000fe20000000000 */
[----:B------:R1:W-:Y:S01]  /*26340*/  LDGSTS.E [R8+-0x66800], [R228.64], P4 ;  /* 0x99800000e4087fae */ /* 0x0003e2000a12184c */
[----:B------:R-:W-:Y:S02]  /*26350*/  SGXT.U32 R198, R198, 0x1 ;  /* 0x00000001c6c6781a */ /* 0x000fe40000000000 */
[----:B------:R-:W-:Y:S01]  /*26360*/  LOP3.LUT R161, R161, 0x30, RZ, 0xfc, !PT ;  /* 0x00000030a1a17812 */ /* 0x000fe200078efcff */
[----:B------:R1:W-:Y:S01]  /*26370*/  LDGSTS.E [R9+-0x66400], [R226.64], P2 ;  /* 0x99c00000e2097fae */ /* 0x0003e2000912184c */
[----:B------:R-:W-:Y:S02]  /*26380*/  ISETP.NE.U32.AND P1, PT, R2, RZ, PT ;  /* 0x000000ff0200720c */ /* 0x000fe40003f25070 */
[----:B------:R-:W-:Y:S01]  /*26390*/  SEL R2, RZ, 0x4, P6 ;  /* 0x00000004ff027807 */ /* 0x000fe20003000000 */
[----:B------:R1:W-:Y:S01]  /*263a0*/  LDGSTS.E [R8+-0x66000], [R224.64], P0 ;  /* 0x9a000000e0087fae */ /* 0x0003e2000812184c */
[----:B------:R-:W-:-:S02]  /*263b0*/  ISETP.GE.AND P6, PT, R161, UR7, PT ;  /* 0x00000007a1007c0c */ /* 0x000fc4000bfc6270 */
[----:B------:R-:W-:Y:S02]  /*263c0*/  LOP3.LUT R198, R198, 0x34, RZ, 0xfc, !PT ;  /* 0x00000034c6c67812 */ /* 0x000fe400078efcff */
[----:B------:R-:W-:Y:S02]  /*263d0*/  ISETP.NE.U32.AND P5, PT, R3, RZ, PT ;  /* 0x000000ff0300720c */ /* 0x000fe40003fa5070 */
[----:B------:R-:W-:Y:S02]  /*263e0*/  SEL R3, RZ, 0x4, P6 ;  /* 0x00000004ff037807 */ /* 0x000fe40003000000 */
[----:B------:R-:W-:Y:S01]  /*263f0*/  ISETP.GE.AND P6, PT, R198, UR7, PT ;  /* 0x00000007c6007c0c */ /* 0x000fe2000bfc6270 */
[----:B------:R1:W-:Y:S04]  /*26400*/  LDGSTS.E [R9+-0x65c00], [R222.64], P1 ;  /* 0x9a400000de097fae */ /* 0x0003e8000892184c */
[----:B------:R-:W1:Y:S01]  /*26410*/  S2R R198, SR_TID.X ;  /* 0x0000000000c67919 */ /* 0x000e620000002100 */
[----:B------:R-:W-:-:S02]  /*26420*/  SEL R2, R2, RZ, P3 ;  /* 0x000000ff02027207 */ /* 0x000fc40001800000 */
[----:B------:R-:W-:Y:S01]  /*26430*/  SEL R3, R3, RZ, P3 ;  /* 0x000000ff03037207 */ /* 0x000fe20001800000 */
[----:B---3--:R-:W-:Y:S01]  /*26440*/  IMAD.WIDE R190, R0, 0x4, R158 ;  /* 0x0000000400be7825 */ /* 0x008fe200078e029e */
[----:B------:R-:W-:Y:S01]  /*26450*/  ISETP.NE.U32.AND P4, PT, R2, RZ, PT ;  /* 0x000000ff0200720c */ /* 0x000fe20003f85070 */
[----:B------:R-:W3:Y:S01]  /*26460*/  LDL.LU.64 R158, [R1+0x198] ;  /* 0x00019800019e7983 */ /* 0x000ee20000300a00 */
[----:B------:R-:W-:Y:S02]  /*26470*/  SEL R2, RZ, 0x4, P6 ;  /* 0x00000004ff027807 */ /* 0x000fe40003000000 */
[----:B------:R-:W-:Y:S01]  /*26480*/  ISETP.NE.U32.AND P2, PT, R3, RZ, PT ;  /* 0x000000ff0300720c */ /* 0x000fe20003f45070 */
[----:B------:R1:W-:Y:S02]  /*26490*/  LDGSTS.E [R8+-0x65800], [R220.64], P5 ;  /* 0x9a800000dc087fae */ /* 0x0003e4000a92184c */
[----:B-1----:R-:W-:-:S06]  /*264a0*/  SHF.R.U32.HI R161, RZ, 0x6, R198 ;  /* 0x00000006ffa17819 */ /* 0x002fcc00000116c6 */
[----:B------:R1:W-:Y:S01]  /*264b0*/  LDGSTS.E [R9+-0x65400], [R218.64], P4 ;  /* 0x9ac00000da097fae */ /* 0x0003e2000a12184c */
[----:B------:R-:W-:Y:S02]  /*264c0*/  SHF.R.U32.HI R198, RZ, 0x6, R198 ;  /* 0x00000006ffc67819 */ /* 0x000fe400000116c6 */
[----:B------:R-:W-:Y:S01]  /*264d0*/  SGXT.U32 R161, R161, 0x1 ;  /* 0x00000001a1a1781a */ /* 0x000fe20000000000 */
[----:B------:R1:W-:Y:S01]  /*264e0*/  LDGSTS.E [R8+-0x65000], [R216.64], P2 ;  /* 0x9b000000d8087fae */ /* 0x0003e2000912184c */
[----:B------:R-:W-:Y:S02]  /*264f0*/  SGXT.U32 R198, R198, 0x1 ;  /* 0x00000001c6c6781a */ /* 0x000fe40000000000 */
[----:B------:R-:W-:Y:S02]  /*26500*/  LOP3.LUT R161, R161, 0x38, RZ, 0xfc, !PT ;  /* 0x00000038a1a17812 */ /* 0x000fe400078efcff */
[----:B------:R-:W-:Y:S02]  /*26510*/  LOP3.LUT R198, R198, 0x3c, RZ, 0xfc, !PT ;  /* 0x0000003cc6c67812 */ /* 0x000fe400078efcff */
[----:B------:R-:W-:-:S04]  /*26520*/  ISETP.GE.AND P6, PT, R161, UR7, PT ;  /* 0x00000007a1007c0c */ /* 0x000fc8000bfc6270 */
[----:B------:R-:W-:Y:S02]  /*26530*/  SEL R3, RZ, 0x4, P6 ;  /* 0x00000004ff037807 */ /* 0x000fe40003000000 */
[----:B------:R-:W-:Y:S02]  /*26540*/  ISETP.GE.AND P6, PT, R198, UR7, PT ;  /* 0x00000007c6007c0c */ /* 0x000fe4000bfc6270 */
[----:B------:R-:W1:Y:S01]  /*26550*/  S2R R198, SR_TID.X ;  /* 0x0000000000c67919 */ /* 0x000e620000002100 */
[----:B------:R-:W-:Y:S02]  /*26560*/  SEL R2, R2, RZ, P3 ;  /* 0x000000ff02027207 */ /* 0x000fe40001800000 */
[----:B------:R-:W-:Y:S02]  /*26570*/  SEL R3, R3, RZ, P3 ;  /* 0x000000ff03037207 */ /* 0x000fe40001800000 */
[----:B------:R-:W-:Y:S02]  /*26580*/  ISETP.NE.U32.AND P0, PT, R2, RZ, PT ;  /* 0x000000ff0200720c */ /* 0x000fe40003f05070 */
[----:B------:R-:W-:-:S02]  /*26590*/  SEL R2, RZ, 0x4, P6 ;  /* 0x00000004ff027807 */ /* 0x000fc40003000000 */
[----:B------:R-:W-:Y:S02]  /*265a0*/  ISETP.NE.U32.AND P1, PT, R3, RZ, PT ;  /* 0x000000ff0300720c */ /* 0x000fe40003f25070 */
[----:B-1----:R-:W-:-:S07]  /*265b0*/  SHF.R.U32.HI R161, RZ, 0x6, R198 ;  /* 0x00000006ffa17819 */ /* 0x002fce00000116c6 */
[----:B------:R1:W-:Y:S01]  /*265c0*/  LDGSTS.E [R9+-0x64c00], [R214.64], P0 ;  /* 0x9b400000d6097fae */ /* 0x0003e2000812184c */
[----:B------:R-:W-:Y:S02]  /*265d0*/  SHF.R.U32.HI R198, RZ, 0x6, R198 ;  /* 0x00000006ffc67819 */ /* 0x000fe400000116c6 */
[----:B------:R-:W-:Y:S01]  /*265e0*/  SGXT.U32 R161, R161, 0x1 ;  /* 0x00000001a1a1781a */ /* 0x000fe20000000000 */
[----:B----4-:R-:W-:Y:S01]  /*265f0*/  IMAD.WIDE R188, R0, 0x4, R156 ;  /* 0x0000000400bc7825 */ /* 0x010fe200078e029c */
[----:B------:R-:W-:Y:S01]  /*26600*/  SGXT.U32 R198, R198, 0x1 ;  /* 0x00000001c6c6781a */ /* 0x000fe20000000000 */
[----:B------:R-:W4:Y:S01]  /*26610*/  LDL.LU.64 R156, [R1+0x1a0] ;  /* 0x0001a000019c7983 */ /* 0x000f220000300a00 */
[----:B------:R-:W-:Y:S02]  /*26620*/  LOP3.LUT R161, R161, 0x40, RZ, 0xfc, !PT ;  /* 0x00000040a1a17812 */ /* 0x000fe400078efcff */
[----:B------:R-:W-:Y:S01]  /*26630*/  LOP3.LUT R198, R198, 0x44, RZ, 0xfc, !PT ;  /* 0x00000044c6c67812 */ /* 0x000fe200078efcff */
[----:B------:R1:W-:Y:S01]  /*26640*/  LDGSTS.E [R8+-0x64800], [R212.64], P1 ;  /* 0x9b800000d4087fae */ /* 0x0003e2000892184c */
        /* <DEDUP_REMOVED lines=38> */
[----:B------:R-:W-:Y:S01]  /*268b0*/  SEL R2, R2, RZ, P3 ;  /* 0x000000ff02027207 */ /* 0x000fe20001800000 */
[----:B--2---:R-:W-:Y:S02]  /*268c0*/  IMAD.WIDE R186, R0, 0x4, R150 ;  /* 0x0000000400ba7825 */ /* 0x004fe400078e0296 */
[----:B------:R-:W2:Y:S01]  /*268d0*/  LDL.LU.64 R150, [R1+0x1a8] ;  /* 0x0001a80001967983 */ /* 0x000ea20000300a00 */
[--C-:B-1----:R-:W-:Y:S02]  /*268e0*/  SHF.R.U32.HI R161, RZ, 0x6, R198.reuse ;  /* 0x00000006ffa17819 */ /* 0x102fe400000116c6 */
[----:B------:R-:W-:-:S02]  /*268f0*/  SHF.R.U32.HI R198, RZ, 0x6, R198 ;  /* 0x00000006ffc67819 */ /* 0x000fc400000116c6 */
[----:B------:R-:W-:Y:S02]  /*26900*/  SGXT.U32 R161, R161, 0x1 ;  /* 0x00000001a1a1781a */ /* 0x000fe40000000000 */
[----:B------:R-:W-:Y:S02]  /*26910*/  SGXT.U32 R198, R198, 0x1 ;  /* 0x00000001c6c6781a */ /* 0x000fe40000000000 */
[----:B------:R-:W-:Y:S02]  /*26920*/  LOP3.LUT R161, R161, 0x58, RZ, 0xfc, !PT ;  /* 0x00000058a1a17812 */ /* 0x000fe400078efcff */
[----:B------:R-:W-:Y:S02]  /*26930*/  ISETP.NE.U32.AND P1, PT, R2, RZ, PT ;  /* 0x000000ff0200720c */ /* 0x000fe40003f25070 */
[----:B------:R-:W-:Y:S02]  /*26940*/  SEL R2, RZ, 0x4, P6 ;  /* 0x00000004ff027807 */ /* 0x000fe40003000000 */
[----:B------:R-:W-:Y:S01]  /*26950*/  SEL R3, R3, RZ, P3 ;  /* 0x000000ff03037207 */ /* 0x000fe20001800000 */
[----:B-----5:R-:W-:Y:S01]  /*26960*/  IMAD.WIDE R184, R0, 0x4, R148 ;  /* 0x0000000400b87825 */ /* 0x020fe200078e0294 */
[----:B------:R-:W-:Y:S01]  /*26970*/  LOP3.LUT R198, R198, 0x5c, RZ, 0xfc, !PT ;  /* 0x0000005cc6c67812 */ /* 0x000fe200078efcff */
[----:B------:R-:W5:Y:S01]  /*26980*/  LDL.LU.64 R148, [R1+0x858] ;  /* 0x0008580001947983 */ /* 0x000f620000300a00 */
[----:B------:R-:W-:-:S02]  /*26990*/  ISETP.GE.AND P6, PT, R161, UR7, PT ;  /* 0x00000007a1007c0c */ /* 0x000fc4000bfc6270 */
[----:B------:R-:W-:-:S03]  /*269a0*/  ISETP.NE.U32.AND P5, PT, R3, RZ, PT ;  /* 0x000000ff0300720c */ /* 0x000fc60003fa5070 */
[----:B------:R1:W-:Y:S01]  /*269b0*/  LDGSTS.E [R9+-0x63400], [R202.64], P1 ;  /* 0x9cc00000ca097fae */ /* 0x0003e2000892184c */
[----:B------:R-:W-:Y:S02]  /*269c0*/  SEL R3, RZ, 0x4, P6 ;  /* 0x00000004ff037807 */ /* 0x000fe40003000000 */
[----:B------:R-:W-:Y:S02]  /*269d0*/  ISETP.GE.AND P6, PT, R198, UR7, PT ;  /* 0x00000007c6007c0c */ /* 0x000fe4000bfc6270 */
[----:B------:R-:W1:Y:S01]  /*269e0*/  S2R R198, SR_TID.X ;  /* 0x0000000000c67919 */ /* 0x000e620000002100 */
[----:B------:R-:W-:Y:S02]  /*269f0*/  SEL R2, R2, RZ, P3 ;  /* 0x000000ff02027207 */ /* 0x000fe40001800000 */
[----:B------:R-:W-:Y:S02]  /*26a00*/  SEL R3, R3, RZ, P3 ;  /* 0x000000ff03037207 */ /* 0x000fe40001800000 */
[----:B------:R-:W-:-:S02]  /*26a10*/  ISETP.NE.U32.AND P4, PT, R2, RZ, PT ;  /* 0x000000ff0200720c */ /* 0x000fc40003f85070 */
[----:B------:R-:W-:Y:S01]  /*26a20*/  SEL R2, RZ, 0x4, P6 ;  /* 0x00000004ff027807 */ /* 0x000fe20003000000 */
[----:B------:R1:W-:Y:S01]  /*26a30*/  LDGSTS.E [R8+-0x63000], [R200.64], P5 ;  /* 0x9d000000c8087fae */ /* 0x0003e2000a92184c */
        /* <DEDUP_REMOVED lines=22> */
[----:B---3--:R-:W-:Y:S01]  /*26ba0*/  IMAD.WIDE R182, R0, 0x4, R158 ;  /* 0x0000000400b67825 */ /* 0x008fe200078e029e */
[----:B------:R-:W-:Y:S01]  /*26bb0*/  SGXT.U32 R198, R198, 0x1 ;  /* 0x00000001c6c6781a */ /* 0x000fe20000000000 */
[----:B------:R3:W-:Y:S01]  /*26bc0*/  LDGSTS.E [R8+-0x62000], [R186.64], P1 ;  /* 0x9e000000ba087fae */ /* 0x0007e2000892184c */
        /* <DEDUP_REMOVED lines=28> */
[--C-:B-1----:R-:W-:Y:S02]  /*26d90*/  SHF.R.U32.HI R161, RZ, 0x6, R198.reuse ;  /* 0x00000006ffa17819 */ /* 0x102fe400000116c6 */
[----:B------:R-:W-:Y:S02]  /*26da0*/  SHF.R.U32.HI R198, RZ, 0x6, R198 ;  /* 0x00000006ffc67819 */ /* 0x000fe400000116c6 */
[----:B------:R-:W-:Y:S02]  /*26db0*/  SGXT.U32 R161, R161, 0x1 ;  /* 0x00000001a1a1781a */ /* 0x000fe40000000000 */
[----:B------:R-:W-:Y:S02]  /*26dc0*/  SGXT.U32 R198, R198, 0x1 ;  /* 0x00000001c6c6781a */ /* 0x000fe40000000000 */
[----:B------:R-:W-:-:S02]  /*26dd0*/  LOP3.LUT R161, R161, 0x78, RZ, 0xfc, !PT ;  /* 0x00000078a1a17812 */ /* 0x000fc400078efcff */
[----:B------:R-:W-:Y:S02]  /*26de0*/  LOP3.LUT R198, R198, 0x7c, RZ, 0xfc, !PT ;  /* 0x0000007cc6c67812 */ /* 0x000fe400078efcff */
[----:B------:R-:W-:-:S04]  /*26df0*/  ISETP.GE.AND P6, PT, R161, UR7, PT ;  /* 0x00000007a1007c0c */ /* 0x000fc8000bfc6270 */
[----:B------:R-:W-:Y:S02]  /*26e00*/  SEL R3, RZ, 0x4, P6 ;  /* 0x00000004ff037807 */ /* 0x000fe40003000000 */
[----:B------:R-:W-:Y:S02]  /*26e10*/  ISETP.GE.AND P6, PT, R198, UR7, PT ;  /* 0x00000007c6007c0c */ /* 0x000fe4000bfc6270 */
[----:B------:R-:W1:Y:S01]  /*26e20*/  S2R R198, SR_TID.X ;  /* 0x0000000000c67919 */ /* 0x000e620000002100 */
[----:B------:R-:W-:-:S04]  /*26e30*/  SEL R2, R2, RZ, P3 ;  /* 0x000000ff02027207 */ /* 0x000fc80001800000 */
[----:B------:R-:W-:Y:S02]  /*26e40*/  ISETP.NE.U32.AND P1, PT, R2, RZ, PT ;  /* 0x000000ff0200720c */ /* 0x000fe40003f25070 */
[----:B------:R-:W-:Y:S02]  /*26e50*/  SEL R2, RZ, 0x4, P6 ;  /* 0x00000004ff027807 */ /* 0x000fe40003000000 */
[----:B-1----:R-:W-:-:S04]  /*26e60*/  SHF.R.U32.HI R159, RZ, 0x6, R198 ;  /* 0x00000006ff9f7819 */ /* 0x002fc800000116c6 */
[----:B------:R-:W-:-:S04]  /*26e70*/  SGXT.U32 R159, R159, 0x1 ;  /* 0x000000019f9f781a */ /* 0x000fc80000000000 */
[----:B------:R-:W-:-:S04]  /*26e80*/  LOP3.LUT R159, R159, 0x2, RZ, 0xfc, !PT ;  /* 0x000000029f9f7812 */ /* 0x000fc800078efcff */
[----:B------:R-:W-:Y:S02]  /*26e90*/  ISETP.GE.AND P6, PT, R159, UR7, PT ;  /* 0x000000079f007c0c */ /* 0x000fe4000bfc6270 */
[----:B------:R-:W3:Y:S01]  /*26ea0*/  LDL.LU.64 R158, [R1+0x860] ;  /* 0x00086000019e7983 */ /* 0x000ee20000300a00 */
[----:B------:R-:W-:-:S04]  /*26eb0*/  SHF.R.U32.HI R198, RZ, 0x6, R198 ;  /* 0x00000006ffc67819 */ /* 0x000fc800000116c6 */
[----:B------:R-:W-:Y:S02]  /*26ec0*/  SGXT.U32 R198, R198, 0x1 ;  /* 0x00000001c6c6781a */ /* 0x000fe40000000000 */
[----:B------:R-:W-:Y:S02]  /*26ed0*/  SEL R3, R3, RZ, P3 ;  /* 0x000000ff03037207 */ /* 0x000fe40001800000 */
[----:B------:R-:W-:Y:S02]  /*26ee0*/  LOP3.LUT R198, R198, 0x6, RZ, 0xfc, !PT ;  /* 0x00000006c6c67812 */ /* 0x000fe400078efcff */
[----:B------:R-:W-:Y:S02]  /*26ef0*/  ISETP.NE.U32.AND P5, PT, R3, RZ, PT ;  /* 0x000000ff0300720c */ /* 0x000fe40003fa5070 */
[----:B------:R-:W-:Y:S02]  /*26f00*/  SEL R3, RZ, 0x4, P6 ;  /* 0x00000004ff037807 */ /* 0x000fe40003000000 */
[----:B------:R-:W-:-:S02]  /*26f10*/  ISETP.GE.AND P6, PT, R198, UR7, PT ;  /* 0x00000007c6007c0c */ /* 0x000fc4000bfc6270 */
[----:B------:R-:W1:Y:S01]  /*26f20*/  S2R R198, SR_TID.X ;  /* 0x0000000000c67919 */ /* 0x000e620000002100 */
[----:B------:R-:W-:Y:S01]  /*26f30*/  SEL R2, R2, RZ, P3 ;  /* 0x000000ff02027207 */ /* 0x000fe20001800000 */
[----:B----4-:R-:W-:Y:S02]  /*26f40*/  IMAD.WIDE R180, R0, 0x4, R156 ;  /* 0x0000000400b47825 */ /* 0x010fe400078e029c */
[----:B------:R-:W4:Y:S01]  /*26f50*/  LDL.LU.64 R156, [R1+0x868] ;  /* 0x00086800019c7983 */ /* 0x000f220000300a00 */
[----:B------:R-:W-:Y:S02]  /*26f60*/  ISETP.NE.U32.AND P4, PT, R2, RZ, PT ;  /* 0x000000ff0200720c */ /* 0x000fe40003f85070 */
[----:B------:R-:W-:Y:S01]  /*26f70*/  SEL R2, RZ, 0x4, P6 ;  /* 0x00000004ff027807 */ /* 0x000fe20003000000 */
[----:B------:R1:W-:Y:S01]  /*26f80*/  LDGSTS.E [R9+-0x61400], [R180.64], P2 ;  /* 0x9ec00000b4097fae */ /* 0x0003e2000912184c */
[----:B--2---:R-:W-:Y:S01]  /*26f90*/  IMAD.WIDE R178, R0, 0x4, R150 ;  /* 0x0000000400b27825 */ /* 0x004fe200078e0296 */
[----:B-1----:R-:W-:-:S04]  /*26fa0*/  SHF.R.U32.HI R151, RZ, 0x6, R198 ;  /* 0x00000006ff977819 */ /* 0x002fc800000116c6 */
[----:B------:R-:W-:Y:S01]  /*26fb0*/  SGXT.U32 R151, R151, 0x1 ;  /* 0x000000019797781a */ /* 0x000fe20000000000 */
[----:B------:R1:W-:Y:S03]  /*26fc0*/  LDGSTS.E [R8+-0x61000], [R178.64], P0 ;  /* 0x9f000000b2087fae */ /* 0x0003e6000812184c */
[----:B------:R-:W-:-:S04]  /*26fd0*/  LOP3.LUT R151, R151, 0xa, RZ, 0xfc, !PT ;  /* 0x0000000a97977812 */ /* 0x000fc800078efcff */
[----:B------:R-:W-:Y:S02]  /*26fe0*/  ISETP.GE.AND P6, PT, R151, UR7, PT ;  /* 0x0000000797007c0c */ /* 0x000fe4000bfc6270 */
[----:B------:R-:W2:Y:S01]  /*26ff0*/  LDL.LU.64 R150, [R1+0x870] ;  /* 0x0008700001967983 */ /* 0x000ea20000300a00 */
[----:B-----5:R-:W-:-:S03]  /*27000*/  IMAD.WIDE R28, R0, 0x4, R148 ;  /* 0x00000004001c7825 */ /* 0x020fc600078e0294 */
[----:B------:R-:W5:Y:S04]  /*27010*/  LDL.LU.64 R148, [R1+0x878] ;  /* 0x0008780001947983 */ /* 0x000f680000300a00 */
[----:B------:R4:W-:Y:S04]  /*27020*/  STL.64 [R1+0x20], R28 ;  /* 0x0000201c01007387 */ /* 0x0009e80000100a00 */
[----:B------:R4:W-:Y:S01]  /*27030*/  LDGSTS.E [R9+-0x60c00], [R28.64], P1 ;  /* 0x9f4000001c097fae */ /* 0x0009e2000892184c */
        /* <DEDUP_REMOVED lines=8> */
[----:B------:R-:W-:-:S04]  /*270c0*/  SEL R2, R2, RZ, P3 ;  /* 0x000000ff02027207 */ /* 0x000fc80001800000 */
[----:B------:R-:W-:Y:S02]  /*270d0*/  ISETP.NE.U32.AND P0, PT, R2, RZ, PT ;  /* 0x000000ff0200720c */ /* 0x000fe40003f05070 */
[----:B------:R-:W-:Y:S02]  /*270e0*/  SEL R2, RZ, 0x4, P6 ;  /* 0x00000004ff027807 */ /* 0x000fe40003000000 */
[----:B-1----:R-:W-:-:S04]  /*270f0*/  SHF.R.U32.HI R198, RZ, 0x6, R198 ;  /* 0x00000006ffc67819 */ /* 0x002fc800000116c6 */
[----:B------:R-:W-:-:S04]  /*27100*/  SGXT.U32 R198, R198, 0x1 ;  /* 0x00000001c6c6781a */ /* 0x000fc80000000000 */
[----:B------:R-:W-:Y:S01]  /*27110*/  LOP3.LUT R198, R198, 0x12, RZ, 0xfc, !PT ;  /* 0x00000012c6c67812 */ /* 0x000fe200078efcff */
[----:B---3--:R-:W-:-:S05]  /*27120*/  IMAD.WIDE R10, R0, 0x4, R158 ;  /* 0x00000004000a7825 */ /* 0x008fca00078e029e */
[----:B------:R2:W-:Y:S04]  /*27130*/  STL.64 [R1+0x30], R10 ;  /* 0x0000300a01007387 */ /* 0x0005e80000100a00 */
[----:B------:R-:W3:Y:S04]  /*27140*/  LDL.LU.64 R162, [R1+0x880] ;  /* 0x0008800001a27983 */ /* 0x000ee80000300a00 */
[----:B------:R2:W-:Y:S04]  /*27150*/  LDGSTS.E [R8+-0x60800], [R10.64], P5 ;  /* 0x9f8000000a087fae */ /* 0x0005e8000a92184c */
[----:B------:R-:W3:Y:S01]  /*27160*/  LDL.LU.64 R160, [R1+0x850] ;  /* 0x0008500001a07983 */ /* 0x000ee20000300a00 */
[----:B----4-:R-:W-:-:S05]  /*27170*/  IMAD.WIDE R28, R0, 0x4, R156 ;  /* 0x00000004001c7825 */ /* 0x010fca00078e029c */
[----:B------:R1:W-:Y:S01]  /*27180*/  STL.64 [R1+0x40], R28 ;  /* 0x0000401c01007387 */ /* 0x0003e20000100a00 */
[----:B-----5:R-:W-:Y:S01]  /*27190*/  IMAD.WIDE R250, R0, 0x4, R148 ;  /* 0x0000000400fa7825 */ /* 0x020fe200078e0294 */
[----:B------:R-:W-:Y:S02]  /*271a0*/  ISETP.GE.AND P6, PT, R198, UR7, PT ;  /* 0x00000007c6007c0c */ /* 0x000fe4000bfc6270 */
[----:B------:R4:W-:Y:S01]  /*271b0*/  LDGSTS.E [R9+-0x60400], [R28.64], P4 ;  /* 0x9fc000001c097fae */ /* 0x0009e2000a12184c */
[----:B--2---:R-:W-:-:S05]  /*271c0*/  IMAD.WIDE R10, R0, 0x4, R150 ;  /* 0x00000004000a7825 */ /* 0x004fca00078e0296 */
[----:B------:R2:W-:Y:S04]  /*271d0*/  STL.64 [R1+0x8], R10 ;  /* 0x0000080a01007387 */ /* 0x0005e80000100a00 */
[----:B------:R-:W5:Y:S04]  /*271e0*/  LDL.LU.64 R158, [R1+0x848] ;  /* 0x00084800019e7983 */ /* 0x000f680000300a00 */
[----:B------:R-:W2:Y:S04]  /*271f0*/  LDL.LU.64 R156, [R1+0x840] ;  /* 0x00084000019c7983 */ /* 0x000ea80000300a00 */
[----:B------:R-:W2:Y:S04]  /*27200*/  LDL.LU.64 R150, [R1+0x838] ;  /* 0x0008380001967983 */ /* 0x000ea80000300a00 */
[----:B------:R-:W2:Y:S04]  /*27210*/  LDL.LU.64 R148, [R1+0x830] ;  /* 0x0008300001947983 */ /* 0x000ea80000300a00 */
        /* <DEDUP_REMOVED lines=25> */
[----:B------:R-:W-:Y:S02]  /*273b0*/  IADD3 R8, R252, 0x100000, RZ ;  /* 0x00100000fc087810 */ /* 0x000fe40007ffe0ff */
[----:B------:R-:W-:-:S03]  /*273c0*/  SEL R2, R2, RZ, P3 ;  /* 0x000000ff02027207 */ /* 0x000fc60001800000 */
[----:B------:R1:W-:Y:S01]  /*273d0*/  LDGSTS.E [R8+-0x67e00], [R10.64], P2 ;  /* 0x982000000a087fae */ /* 0x0003e2000912184c */
[----:B------:R-:W-:Y:S02]  /*273e0*/  ISETP.NE.U32.AND P2, PT, R2, RZ, PT ;  /* 0x000000ff0200720c */ /* 0x000fe40003f45070 */
[----:B------:R-:W-:Y:S02]  /*273f0*/  SEL R2, RZ, 0x4, P6 ;  /* 0x00000004ff027807 */ /* 0x000fe40003000000 */
[----:B----4-:R-:W-:Y:S02]  /*27400*/  IADD3 R9, R252, 0x100000, RZ ;  /* 0x00100000fc097810 */ /* 0x010fe40007ffe0ff */
[----:B------:R-:W-:-:S03]  /*27410*/  SEL R2, R2, RZ, P3 ;  /* 0x000000ff02027207 */ /* 0x000fc60001800000 */
[----:B------:R4:W-:Y:S01]  /*27420*/  LDGSTS.E [R9+-0x67a00], [R250.64], P0 ;  /* 0x98600000fa097fae */ /* 0x0009e2000812184c */
[----:B------:R-:W-:-:S04]  /*27430*/  SEL R3, R3, RZ, P3 ;  /* 0x000000ff03037207 */ /* 0x000fc80001800000 */
[----:B------:R-:W-:Y:S01]  /*27440*/  ISETP.NE.U32.AND P0, PT, R3, RZ, PT ;  /* 0x000000ff0300720c */ /* 0x000fe20003f05070 */
[----:B---3--:R-:W-:Y:S01]  /*27450*/  IMAD.WIDE R176, R0, 0x4, R162 ;  /* 0x0000000400b07825 */ /* 0x008fe200078e02a2 */
[--C-:B-1----:R-:W-:Y:S02]  /*27460*/  SHF.R.U32.HI R163, RZ, 0x6, R198.reuse ;  /* 0x00000006ffa37819 */ /* 0x102fe400000116c6 */
[----:B------:R-:W-:Y:S02]  /*27470*/  SHF.R.U32.HI R198, RZ, 0x6, R198 ;  /* 0x00000006ffc67819 */ /* 0x000fe400000116c6 */
[----:B------:R-:W-:Y:S01]  /*27480*/  SGXT.U32 R163, R163, 0x1 ;  /* 0x00000001a3a3781a */ /* 0x000fe20000000000 */
[----:B------:R1:W-:Y:S01]  /*27490*/  LDGSTS.E [R8+-0x67600], [R176.64], P1 ;  /* 0x98a00000b0087fae */ /* 0x0003e2000892184c */
[----:B------:R-:W-:Y:S02]  /*274a0*/  SGXT.U32 R198, R198, 0x1 ;  /* 0x00000001c6c6781a */ /* 0x000fe40000000000 */
[----:B------:R-:W-:-:S02]  /*274b0*/  LOP3.LUT R163, R163, 0x22, RZ, 0xfc, !PT ;  /* 0x00000022a3a37812 */ /* 0x000fc400078efcff */
[----:B------:R-:W-:Y:S02]  /*274c0*/  LOP3.LUT R198, R198, 0x26, RZ, 0xfc, !PT ;  /* 0x00000026c6c67812 */ /* 0x000fe400078efcff */
[----:B------:R-:W-:Y:S02]  /*274d0*/  ISETP.GE.AND P6, PT, R163, UR7, PT ;  /* 0x00000007a3007c0c */ /* 0x000fe4000bfc6270 */
[----:B------:R-:W-:Y:S02]  /*274e0*/  ISETP.NE.U32.AND P1, PT, R2, RZ, PT ;  /* 0x000000ff0200720c */ /* 0x000fe40003f25070 */
[----:B------:R-:W-:Y:S02]  /*274f0*/  SEL R2, RZ, 0x4, P6 ;  /* 0x00000004ff027807 */ /* 0x000fe40003000000 */
[----:B------:R-:W-:Y:S02]  /*27500*/  ISETP.GE.AND P6, PT, R198, UR7, PT ;  /* 0x00000007c6007c0c */ /* 0x000fe4000bfc6270 */
[----:B------:R-:W3:Y:S02]  /*27510*/  S2R R198, SR_TID.X ;  /* 0x0000000000c67919 */ /* 0x000ee40000002100 */
[----:B------:R-:W-:-:S02]  /*27520*/  SEL R3, RZ, 0x4, P6 ;  /* 0x00000004ff037807 */ /* 0x000fc40003000000 */
[----:B---3--:R-:W-:-:S04]  /*27530*/  SHF.R.U32.HI R198, RZ, 0x6, R198 ;  /* 0x00000006ffc67819 */ /* 0x008fc800000116c6 */
[----:B------:R-:W-:-:S04]  /*27540*/  SGXT.U32 R198, R198, 0x1 ;  /* 0x00000001c6c6781a */ /* 0x000fc80000000000 */
[----:B------:R-:W-:-:S04]  /*27550*/  LOP3.LUT R198, R198, 0x2a, RZ, 0xfc, !PT ;  /* 0x0000002ac6c67812 */ /* 0x000fc800078efcff */
[----:B------:R-:W-:Y:S02]  /*27560*/  ISETP.GE.AND P6, PT, R198, UR7, PT ;  /* 0x00000007c6007c0c */ /* 0x000fe4000bfc6270 */
[----:B------:R-:W3:Y:S01]  /*27570*/  S2R R198, SR_TID.X ;  /* 0x0000000000c67919 */ /* 0x000ee20000002100 */
[----:B------:R-:W-:-:S05]  /*27580*/  IMAD.WIDE R162, R0, 0x4, R160 ;  /* 0x0000000400a27825 */ /* 0x000fca00078e02a0 */
[----:B------:R4:W-:Y:S01]  /*27590*/  LDGSTS.E [R9+-0x67200], [R162.64], P5 ;  /* 0x98e00000a2097fae */ /* 0x0009e2000a92184c */
[----:B-----5:R-:W-:-:S04]  /*275a0*/  IMAD.WIDE R160, R0, 0x4, R158 ;  /* 0x0000000400a07825 */ /* 0x020fc800078e029e */
[C---:B--2---:R-:W-:Y:S01]  /*275b0*/  IMAD.WIDE R158, R0.reuse, 0x4, R156 ;  /* 0x00000004009e7825 */ /* 0x044fe200078e029c */
[----:B---3--:R-:W-:Y:S01]  /*275c0*/  SHF.R.U32.HI R198, RZ, 0x6, R198 ;  /* 0x00000006ffc67819 */ /* 0x008fe200000116c6 */
[----:B------:R1:W-:Y:S02]  /*275d0*/  LDGSTS.E [R8+-0x66e00], [R160.64], P4 ;  /* 0x99200000a0087fae */ /* 0x0003e4000a12184c */
[----:B------:R-:W-:Y:S01]  /*275e0*/  IMAD.WIDE R156, R0, 0x4, R150 ;  /* 0x00000004009c7825 */ /* 0x000fe200078e0296 */
[----:B------:R-:W-:Y:S01]  /*275f0*/  SGXT.U32 R198, R198, 0x1 ;  /* 0x00000001c6c6781a */ /* 0x000fe20000000000 */
[----:B------:R4:W-:Y:S02]  /*27600*/  LDGSTS.E [R9+-0x66a00], [R158.64], P2 ;  /* 0x996000009e097fae */ /* 0x0009e4000912184c */
[----:B------:R-:W-:Y:S02]  /*27610*/  IMAD.WIDE R150, R0, 0x4, R148 ;  /* 0x0000000400967825 */ /* 0x000fe400078e0294 */
[----:B------:R-:W2:Y:S01]  /*27620*/  S2R R149, SR_TID.X ;  /* 0x0000000000957919 */ /* 0x000ea20000002100 */
[----:B------:R-:W-:-:S03]  /*27630*/  LOP3.LUT R198, R198, 0x2e, RZ, 0xfc, !PT ;  /* 0x0000002ec6c67812 */ /* 0x000fc600078efcff */
[----:B------:R1:W-:Y:S01]  /*27640*/  LDGSTS.E [R8+-0x66600], [R156.64], P0 ;  /* 0x99a000009c087fae */ /* 0x0003e2000812184c */
[----:B------:R-:W-:Y:S02]  /*27650*/  ISETP.GE.AND P0, PT, R198, UR7, PT ;  /* 0x00000007c6007c0c */ /* 0x000fe4000bf06270 */
[----:B------:R-:W-:-:S04]  /*27660*/  SEL R3, R3, RZ, P3 ;  /* 0x000000ff03037207 */ /* 0x000fc80001800000 */
[----:B------:R-:W-:Y:S02]  /*27670*/  ISETP.NE.U32.AND P4, PT, R3, RZ, PT ;  /* 0x000000ff0300720c */ /* 0x000fe40003f85070 */
[----:B------:R-:W-:-:S05]  /*27680*/  IADD3 R3, R252, 0x100000, RZ ;  /* 0x00100000fc037810 */ /* 0x000fca0007ffe0ff */
[----:B------:R3:W-:Y:S01]  /*27690*/  LDGSTS.E [R3+-0x66200], [R150.64], P1 ;  /* 0x99e0000096037fae */ /* 0x0007e2000892184c */
[----:B--2---:R-:W-:-:S04]  /*276a0*/  SHF.R.U32.HI R198, RZ, 0x6, R149 ;  /* 0x00000006ffc67819 */ /* 0x004fc80000011695 */
[----:B------:R-:W-:Y:S02]  /*276b0*/  SGXT.U32 R198, R198, 0x1 ;  /* 0x00000001c6c6781a */ /* 0x000fe40000000000 */
[--C-:B------:R-:W-:Y:S02]  /*276c0*/  SHF.R.U32.HI R148, RZ, 0x6, R149.reuse ;  /* 0x00000006ff947819 */ /* 0x100fe40000011695 */
[----:B------:R-:W-:Y:S02]  /*276d0*/  LOP3.LUT R198, R198, 0x36, RZ, 0xfc, !PT ;  /* 0x00000036c6c67812 */ /* 0x000fe400078efcff */
[----:B------:R-:W-:Y:S02]  /*276e0*/  SGXT.U32 R148, R148, 0x1 ;  /* 0x000000019494781a */ /* 0x000fe40000000000 */
[----:B------:R-:W-:Y:S02]  /*276f0*/  ISETP.GE.AND P1, PT, R198, UR7, PT ;  /* 0x00000007c6007c0c */ /* 0x000fe4000bf26270 */
[----:B------:R-:W-:-:S02]  /*27700*/  SHF.R.U32.HI R198, RZ, 0x6, R149 ;  /* 0x00000006ffc67819 */ /* 0x000fc40000011695 */
[----:B------:R-:W-:Y:S02]  /*27710*/  SHF.R.U32.HI R149, RZ, 0x6, R149 ;  /* 0x00000006ff957819 */ /* 0x000fe40000011695 */
[----:B------:R-:W-:Y:S02]  /*27720*/  LOP3.LUT R148, R148, 0x32, RZ, 0xfc, !PT ;  /* 0x0000003294947812 */ /* 0x000fe400078efcff */
[----:B------:R-:W-:Y:S02]  /*27730*/  SGXT.U32 R149, R149, 0x1 ;  /* 0x000000019595781a */ /* 0x000fe40000000000 */
[----:B------:R-:W-:Y:S02]  /*27740*/  ISETP.GE.AND P2, PT, R148, UR7, PT ;  /* 0x0000000794007c0c */ /* 0x000fe4000bf46270 */
[----:B------:R-:W-:Y:S02]  /*27750*/  LOP3.LUT R149, R149, 0x3e, RZ, 0xfc, !PT ;  /* 0x0000003e95957812 */ /* 0x000fe400078efcff */
[----:B---3--:R-:W-:-:S02]  /*27760*/  SEL R3, RZ, 0x4, P2 ;  /* 0x00000004ff037807 */ /* 0x008fc40001000000 */
[----:B------:R-:W-:Y:S02]  /*27770*/  ISETP.GE.AND P2, PT, R149, UR7, PT ;  /* 0x0000000795007c0c */ /* 0x000fe4000bf46270 */
[----:B------:R-:W2:Y:S04]  /*27780*/  LDL.LU.64 R148, [R1+0x828] ;  /* 0x0008280001947983 */ /* 0x000ea80000300a00 */
[----:B------:R-:W3:Y:S04]  /*27790*/  LDL.LU.64 R98, [R1+0x820] ;  /* 0x0008200001627983 */ /* 0x000ee80000300a00 */
[----:B------:R-:W5:Y:S04]  /*277a0*/  LDL.LU.64 R96, [R1+0x818] ;  /* 0x0008180001607983 */ /* 0x000f680000300a00 */
[----:B------:R-:W2:Y:S04]  /*277b0*/  LDL.LU.64 R110, [R1+0x810] ;  /* 0x00081000016e7983 */ /* 0x000ea80000300a00 */
[----:B------:R-:W2:Y:S04]  /*277c0*/  LDL.LU.64 R74, [R1+0x808] ;  /* 0x00080800014a7983 */ /* 0x000ea80000300a00 */
[----:B------:R-:W2:Y:S04]  /*277d0*/  LDL.LU.64 R72, [R1+0x800] ;  /* 0x0008000001487983 */ /* 0x000ea80000300a00 */
[----:B------:R-:W2:Y:S01]  /*277e0*/  LDL.LU.64 R108, [R1+0x7f8] ;  /* 0x0007f800016c7983 */ /* 0x000ea20000300a00 */
[----:B------:R-:W-:-:S02]  /*277f0*/  SEL R2, R2, RZ, P3 ;  /* 0x000000ff02027207 */ /* 0x000fc40001800000 */
[----:B------:R-:W-:Y:S02]  /*27800*/  SGXT.U32 R198, R198, 0x1 ;  /* 0x00000001c6c6781a */ /* 0x000fe40000000000 */
[----:B------:R-:W-:Y:S02]  /*27810*/  ISETP.NE.U32.AND P5, PT, R2, RZ, PT ;  /* 0x000000ff0200720c */ /* 0x000fe40003fa5070 */
[----:B------:R-:W-:Y:S02]  /*27820*/  SEL R2, RZ, 0x4, P6 ;  /* 0x00000004ff027807 */ /* 0x000fe40003000000 */
[----:B------:R-:W-:Y:S02]  /*27830*/  LOP3.LUT R198, R198, 0x3a, RZ, 0xfc, !PT ;  /* 0x0000003ac6c67812 */ /* 0x000fe400078efcff */
[----:B------:R-:W-:-:S04]  /*27840*/  SEL R2, R2, RZ, P3 ;  /* 0x000000ff02027207 */ /* 0x000fc80001800000 */
[----:B------:R-:W-:Y:S02]  /*27850*/  ISETP.NE.U32.AND P6, PT, R2, RZ, PT ;  /* 0x000000ff0200720c */ /* 0x000fe40003fc5070 */
[----:B------:R-:W-:Y:S02]  /*27860*/  SEL R2, RZ, 0x4, P0 ;  /* 0x00000004ff027807 */ /* 0x000fe40000000000 */
[----:B------:R-:W-:Y:S02]  /*27870*/  ISETP.GE.AND P0, PT, R198, UR7, PT ;  /* 0x00000007c6007c0c */ /* 0x000fe4000bf06270 */
[----:B------:R-:W4:Y:S01]  /*27880*/  S2R R198, SR_TID.X ;  /* 0x0000000000c67919 */ /* 0x000f220000002100 */
[----:B-1----:R-:W-:Y:S02]  /*27890*/  SEL R8, RZ, 0x4, P1 ;  /* 0x00000004ff087807 */ /* 0x002fe40000800000 */
[----:B----4-:R-:W-:Y:S01]  /*278a0*/  SHF.R.U32.HI R29, RZ, 0x6, R198 ;  /* 0x00000006ff1d7819 */ /* 0x010fe200000116c6 */
[----:B---3--:R-:W-:-:S02]  /*278b0*/  IMAD.WIDE R126, R0, 0x4, R98 ;  /* 0x00000004007e7825 */ /* 0x008fc400078e0262 */
[----:B------:R-:W3:Y:S01]  /*278c0*/  LDL.LU.64 R98, [R1+0x7f0] ;  /* 0x0007f00001627983 */ /* 0x000ee20000300a00 */
[----:B------:R-:W-:-:S04]  /*278d0*/  SGXT.U32 R29, R29, 0x1 ;  /* 0x000000011d1d781a */ /* 0x000fc80000000000 */
[----:B------:R-:W-:-:S04]  /*278e0*/  LOP3.LUT R29, R29, 0x42, RZ, 0xfc, !PT ;  /* 0x000000421d1d7812 */ /* 0x000fc800078efcff */
[----:B------:R-:W-:Y:S02]  /*278f0*/  ISETP.GE.AND P1, PT, R29, UR7, PT ;  /* 0x000000071d007c0c */ /* 0x000fe4000bf26270 */
[----:B------:R-:W-:-:S04]  /*27900*/  SHF.R.U32.HI R29, RZ, 0x6, R198 ;  /* 0x00000006ff1d7819 */ /* 0x000fc800000116c6 */
[----:B------:R-:W-:-:S04]  /*27910*/  SGXT.U32 R29, R29, 0x1 ;  /* 0x000000011d1d781a */ /* 0x000fc80000000000 */
[----:B------:R-:W-:Y:S02]  /*27920*/  LOP3.LUT R29, R29, 0x4a, RZ, 0xfc, !PT ;  /* 0x0000004a1d1d7812 */ /* 0x000fe400078efcff */
[----:B------:R-:W-:Y:S02]  /*27930*/  SEL R10, RZ, 0x4, P2 ;  /* 0x00000004ff0a7807 */ /* 0x000fe40001000000 */
[----:B------:R-:W-:Y:S02]  /*27940*/  ISETP.GE.AND P2, PT, R29, UR7, PT ;  /* 0x000000071d007c0c */ /* 0x000fe4000bf46270 */
[--C-:B------:R-:W-:Y:S02]  /*27950*/  SHF.R.U32.HI R28, RZ, 0x6, R198.reuse ;  /* 0x00000006ff1c7819 */ /* 0x100fe400000116c6 */
[----:B------:R-:W-:Y:S02]  /*27960*/  SHF.R.U32.HI R29, RZ, 0x6, R198 ;  /* 0x00000006ff1d7819 */ /* 0x000fe400000116c6 */
[----:B------:R-:W-:-:S02]  /*27970*/  SGXT.U32 R28, R28, 0x1 ;  /* 0x000000011c1c781a */ /* 0x000fc40000000000 */
[----:B------:R-:W-:Y:S02]  /*27980*/  SGXT.U32 R29, R29, 0x1 ;  /* 0x000000011d1d781a */ /* 0x000fe40000000000 */
[--C-:B------:R-:W-:Y:S02]  /*27990*/  SHF.R.U32.HI R31, RZ, 0x6, R198.reuse ;  /* 0x00000006ff1f7819 */ /* 0x100fe400000116c6 */
[----:B------:R-:W-:Y:S02]  /*279a0*/  SHF.R.U32.HI R198, RZ, 0x6, R198 ;  /* 0x00000006ffc67819 */ /* 0x000fe400000116c6 */
[----:B------:R-:W-:Y:S02]  /*279b0*/  LOP3.LUT R28, R28, 0x46, RZ, 0xfc, !PT ;  /* 0x000000461c1c7812 */ /* 0x000fe400078efcff */
[----:B------:R-:W-:Y:S02]  /*279c0*/  LOP3.LUT R29, R29, 0x4e, RZ, 0xfc, !PT ;  /* 0x0000004e1d1d7812 */ /* 0x000fe400078efcff */
[----:B------:R-:W-:-:S02]  /*279d0*/  SGXT.U32 R198, R198, 0x1 ;  /* 0x00000001c6c6781a */ /* 0x000fc40000000000 */
[----:B------:R-:W-:Y:S02]  /*279e0*/  SGXT.U32 R31, R31, 0x1 ;  /* 0x000000011f1f781a */ /* 0x000fe40000000000 */
[----:B------:R-:W-:Y:S02]  /*279f0*/  SEL R9, RZ, 0x4, P0 ;  /* 0x00000004ff097807 */ /* 0x000fe40000000000 */
[----:B------:R-:W-:Y:S02]  /*27a00*/  SEL R11, RZ, 0x4, P1 ;  /* 0x00000004ff0b7807 */ /* 0x000fe40000800000 */
[----:B------:R-:W-:Y:S02]  /*27a10*/  ISETP.GE.AND P0, PT, R28, UR7, PT ;  /* 0x000000071c007c0c */ /* 0x000fe4000bf06270 */
[----:B------:R-:W-:Y:S02]  /*27a20*/  ISETP.GE.AND P1, PT, R29, UR7, PT ;  /* 0x000000071d007c0c */ /* 0x000fe4000bf26270 */
[----:B------:R-:W-:-:S02]  /*27a30*/  SEL R2, R2, RZ, P3 ;  /* 0x000000ff02027207 */ /* 0x000fc40001800000 */
[----:B------:R-:W-:Y:S02]  /*27a40*/  LOP3.LUT R198, R198, 0x56, RZ, 0xfc, !PT ;  /* 0x00000056c6c67812 */ /* 0x000fe400078efcff */
[----:B------:R-:W-:Y:S02]  /*27a50*/  LOP3.LUT R31, R31, 0x52, RZ, 0xfc, !PT ;  /* 0x000000521f1f7812 */ /* 0x000fe400078efcff */
[----:B------:R-:W-:Y:S02]  /*27a60*/  SEL R28, RZ, 0x4, P0 ;  /* 0x00000004ff1c7807 */ /* 0x000fe40000000000 */
[----:B------:R-:W-:Y:S02]  /*27a70*/  SEL R30, RZ, 0x4, P1 ;  /* 0x00000004ff1e7807 */ /* 0x000fe40000800000 */
[----:B------:R-:W-:Y:S02]  /*27a80*/  ISETP.NE.U32.AND P0, PT, R2, RZ, PT ;  /* 0x000000ff0200720c */ /* 0x000fe40003f05070 */
[----:B------:R-:W-:-:S02]  /*27a90*/  SEL R29, RZ, 0x4, P2 ;  /* 0x00000004ff1d7807 */ /* 0x000fc40001000000 */
[----:B------:R-:W-:Y:S02]  /*27aa0*/  ISETP.GE.AND P1, PT, R198, UR7, PT ;  /* 0x00000007c6007c0c */ /* 0x000fe4000bf26270 */
[----:B------:R-:W-:Y:S02]  /*27ab0*/  ISETP.GE.AND P2, PT, R31, UR7, PT ;  /* 0x000000071f007c0c */ /* 0x000fe4000bf46270 */
[----:B------:R-:W-:Y:S01]  /*27ac0*/  SEL R2, R8, RZ, P3 ;  /* 0x000000ff08027207 */ /* 0x000fe20001800000 */
[----:B--2---:R-:W-:Y:S01]  /*27ad0*/  IMAD.WIDE R148, R0, 0x4, R148 ;  /* 0x0000000400947825 */ /* 0x004fe200078e0294 */
[----:B------:R-:W-:Y:S02]  /*27ae0*/  SEL R3, R3, RZ, P3 ;  /* 0x000000ff03037207 */ /* 0x000fe40001800000 */
[----:B------:R-:W-:Y:S02]  /*27af0*/  IADD3 R58, R252, 0x100000, RZ ;  /* 0x00100000fc3a7810 */ /* 0x000fe40007ffe0ff */
[----:B------:R-:W-:-:S02]  /*27b00*/  SEL R31, RZ, 0x4, P1 ;  /* 0x00000004ff1f7807 */ /* 0x000fc40000800000 */
[----:B------:R-:W-:Y:S01]  /*27b10*/  IADD3 R57, R252, 0x100000, RZ ;  /* 0x00100000fc397810 */ /* 0x000fe20007ffe0ff */
[----:B-----5:R-:W-:Y:S01]  /*27b20*/  IMAD.WIDE R124, R0, 0x4, R96 ;  /* 0x00000004007c7825 */ /* 0x020fe200078e0260 */
[----:B------:R-:W-:Y:S01]  /*27b30*/  SEL R8, RZ, 0x4, P2 ;  /* 0x00000004ff087807 */ /* 0x000fe20001000000 */
[----:B------:R1:W-:Y:S01]  /*27b40*/  LDGSTS.E [R58+-0x65e00], [R148.64], P5 ;  /* 0x9a200000943a7fae */ /* 0x0003e2000a92184c */
[----:B------:R-:W-:Y:S02]  /*27b50*/  ISETP.NE.U32.AND P1, PT, R2, RZ, PT ;  /* 0x000000ff0200720c */ /* 0x000fe40003f25070 */
[----:B------:R-:W-:Y:S01]  /*27b60*/  ISETP.NE.U32.AND P2, PT, R3, RZ, PT ;  /* 0x000000ff0300720c */ /* 0x000fe20003f45070 */
[----:B------:R2:W-:Y:S01]  /*27b70*/  LDGSTS.E [R57+-0x65a00], [R126.64], P4 ;  /* 0x9a6000007e397fae */ /* 0x0005e2000a12184c */
[----:B------:R-:W-:Y:S01]  /*27b80*/  SEL R2, R10, RZ, P3 ;  /* 0x000000ff0a027207 */ /* 0x000fe20001800000 */
[----:B------:R-:W-:Y:S01]  /*27b90*/  IMAD.WIDE R118, R0, 0x4, R110 ;  /* 0x0000000400767825 */ /* 0x000fe200078e026e */
[C---:B------:R-:W-:Y:S01]  /*27ba0*/  IADD3 R56, R252.reuse, 0x100000, RZ ;  /* 0x00100000fc387810 */ /* 0x040fe20007ffe0ff */
[----:B------:R-:W4:Y:S01]  /*27bb0*/  LDL.LU.64 R96, [R1+0x7e8] ;  /* 0x0007e80001607983 */ /* 0x000f220000300a00 */
[----:B------:R-:W-:-:S02]  /*27bc0*/  IADD3 R10, R252, 0x100000, RZ ;  /* 0x00100000fc0a7810 */ /* 0x000fc40007ffe0ff */
[----:B------:R-:W-:Y:S01]  /*27bd0*/  ISETP.NE.U32.AND P4, PT, R2, RZ, PT ;  /* 0x000000ff0200720c */ /* 0x000fe20003f85070 */
[----:B------:R2:W-:Y:S01]  /*27be0*/  LDGSTS.E [R56+-0x65600], [R124.64], P6 ;  /* 0x9aa000007c387fae */ /* 0x0005e2000b12184c */
[----:B------:R-:W-:Y:S01]  /*27bf0*/  SEL R2, R28, RZ, P3 ;  /* 0x000000ff1c027207 */ /* 0x000fe20001800000 */
[----:B------:R-:W-:Y:S01]  /*27c00*/  IMAD.WIDE R116, R0, 0x4, R74 ;  /* 0x0000000400747825 */ /* 0x000fe200078e024a */
[----:B------:R-:W-:Y:S01]  /*27c10*/  SEL R3, R9, RZ, P3 ;  /* 0x000000ff09037207 */ /* 0x000fe20001800000 */
[----:B------:R5:W-:Y:S01]  /*27c20*/  LDGSTS.E [R10+-0x65200], [R118.64], P0 ;  /* 0x9ae00000760a7fae */ /* 0x000be2000812184c */
[----:B------:R-:W-:Y:S02]  /*27c30*/  IADD3 R9, R252, 0x100000, RZ ;  /* 0x00100000fc097810 */ /* 0x000fe40007ffe0ff */
[----:B------:R-:W-:Y:S01]  /*27c40*/  ISETP.NE.U32.AND P0, PT, R2, RZ, PT ;  /* 0x000000ff0200720c */ /* 0x000fe20003f05070 */
[----:B------:R-:W-:Y:S01]  /*27c50*/  IMAD.WIDE R110, R0, 0x4, R72 ;  /* 0x00000004006e7825 */ /* 0x000fe200078e0248 */
[----:B------:R-:W-:Y:S01]  /*27c60*/  SEL R2, R29, RZ, P3 ;  /* 0x000000ff1d027207 */ /* 0x000fe20001800000 */
[----:B------:R1:W-:Y:S01]  /*27c70*/  LDGSTS.E [R9+-0x64e00], [R116.64], P2 ;  /* 0x9b20000074097fae */ /* 0x0003e2000912184c */
[----:B------:R-:W-:-:S02]  /*27c80*/  ISETP.NE.U32.AND P5, PT, R3, RZ, PT ;  /* 0x000000ff0300720c */ /* 0x000fc40003fa5070 */
[----:B------:R-:W-:Y:S01]  /*27c90*/  SEL R3, R11, RZ, P3 ;  /* 0x000000ff0b037207 */ /* 0x000fe20001800000 */
[----:B------:R-:W4:Y:S01]  /*27ca0*/  LDL.LU.64 R74, [R1+0x7e0] ;  /* 0x0007e000014a7983 */ /* 0x000f220000300a00 */
[----:B------:R-:W-:Y:S02]  /*27cb0*/  ISETP.NE.U32.AND P2, PT, R2, RZ, PT ;  /* 0x000000ff0200720c */ /* 0x000fe40003f45070 */
[----:B------:R-:W-:Y:S01]  /*27cc0*/  SEL R2, R30, RZ, P3 ;  /* 0x000000ff1e027207 */ /* 0x000fe20001800000 */
[----:B------:R1:W-:Y:S01]  /*27cd0*/  LDGSTS.E [R9+-0x64a00], [R110.64], P1 ;  /* 0x9b6000006e097fae */ /* 0x0003e2000892184c */
[----:B------:R-:W-:Y:S01]  /*27ce0*/  ISETP.NE.U32.AND P6, PT, R3, RZ, PT ;  /* 0x000000ff0300720c */ /* 0x000fe20003fc5070 */
[----:B------:R-:W-:Y:S01]  /*27cf0*/  IMAD.WIDE R108, R0, 0x4, R108 ;  /* 0x00000004006c7825 */ /* 0x000fe200078e026c */
[----:B------:R-:W-:Y:S01]  /*27d00*/  IADD3 R3, R252, 0x100000, RZ ;  /* 0x00100000fc037810 */ /* 0x000fe20007ffe0ff */
[----:B------:R-:W4:Y:S01]  /*27d10*/  LDL.LU.64 R72, [R1+0x7d8] ;  /* 0x0007d80001487983 */ /* 0x000f220000300a00 */
[----:B------:R-:W-:-:S02]  /*27d20*/  ISETP.NE.U32.AND P1, PT, R2, RZ, PT ;  /* 0x000000ff0200720c */ /* 0x000fc40003f25070 */
[----:B------:R-:W-:Y:S01]  /*27d30*/  IADD3 R2, R252, 0x100000, RZ ;  /* 0x00100000fc027810 */ /* 0x000fe20007ffe0ff */
[----:B------:R3:W-:Y:S04]  /*27d40*/  LDGSTS.E [R3+-0x64600], [R108.64], P5 ;  /* 0x9ba000006c037fae */ /* 0x0007e8000a92184c */
[----:B-1----:R-:W4:Y:S04]  /*27d50*/  LDL.LU.64 R58, [R1+0x7d0] ;  /* 0x0007d000013a7983 */ /* 0x002f280000300a00 */
[----:B--2---:R-:W2:Y:S01]  /*27d60*/  LDL.LU.64 R56, [R1+0x7c8] ;  /* 0x0007c80001387983 */ /* 0x004ea20000300a00 */
[----:B---3--:R-:W-:-:S05]  /*27d70*/  IMAD.WIDE R98, R0, 0x4, R98 ;  /* 0x0000000400627825 */ /* 0x008fca00078e0262 */
[----:B------:R1:W-:Y:S02]  /*27d80*/  LDGSTS.E [R2+-0x64200], [R98.64], P4 ;  /* 0x9be0000062027fae */ /* 0x0003e4000a12184c */
[----:B-1----:R-:W-:Y:S02]  /*27d90*/  SEL R2, R31, RZ, P3 ;  /* 0x000000ff1f027207 */ /* 0x002fe40001800000 */
[----:B------:R-:W3:Y:S04]  /*27da0*/  LDL.LU.64 R30, [R1+0x7c0] ;  /* 0x0007c000011e7983 */ /* 0x000ee80000300a00 */
[----:B------:R-:W3:Y:S04]  /*27db0*/  LDL.LU.64 R28, [R1+0x7b8] ;  /* 0x0007b800011c7983 */ /* 0x000ee80000300a00 */
[----:B------:R-:W1:Y:S01]  /*27dc0*/  S2R R198, SR_TID.X ;  /* 0x0000000000c67919 */ /* 0x000e620000002100 */
[----:B------:R-:W-:-:S03]  /*27dd0*/  SEL R3, R8, RZ, P3 ;  /* 0x000000ff08037207 */ /* 0x000fc60001800000 */
[----:B-----5:R-:W5:Y:S01]  /*27de0*/  LDL.LU.64 R10, [R1+0x7b0] ;  /* 0x0007b000010a7983 */ /* 0x020f620000300a00 */
[----:B------:R-:W-:Y:S02]  /*27df0*/  ISETP.NE.U32.AND P4, PT, R3, RZ, PT ;  /* 0x000000ff0300720c */ /* 0x000fe40003f85070 */
[----:B-1----:R-:W-:-:S04]  /*27e00*/  SHF.R.U32.HI R197, RZ, 0x6, R198 ;  /* 0x00000006ffc57819 */ /* 0x002fc800000116c6 */
[----:B------:R-:W-:-:S04]  /*27e10*/  SGXT.U32 R197, R197, 0x1 ;  /* 0x00000001c5c5781a */ /* 0x000fc80000000000 */
[----:B------:R-:W-:-:S04]  /*27e20*/  LOP3.LUT R197, R197, 0x5a, RZ, 0xfc, !PT ;  /* 0x0000005ac5c57812 */ /* 0x000fc800078efcff */
[----:B------:R-:W-:-:S04]  /*27e30*/  ISETP.GE.AND P5, PT, R197, UR7, PT ;  /* 0x00000007c5007c0c */ /* 0x000fc8000bfa6270 */
[----:B------:R-:W-:-:S04]  /*27e40*/  SEL R3, RZ, 0x4, P5 ;  /* 0x00000004ff037807 */ /* 0x000fc80002800000 */
[----:B------:R-:W-:Y:S02]  /*27e50*/  SEL R3, R3, RZ, P3 ;  /* 0x000000ff03037207 */ /* 0x000fe40001800000 */
[----:B------:R-:W-:Y:S01]  /*27e60*/  IADD3 R8, R252, 0x100000, RZ ;  /* 0x00100000fc087810 */ /* 0x000fe20007ffe0ff */
[----:B----4-:R-:W-:-:S05]  /*27e70*/  IMAD.WIDE R96, R0, 0x4, R96 ;  /* 0x0000000400607825 */ /* 0x010fca00078e0260 */
[----:B------:R1:W-:Y:S01]  /*27e80*/  LDGSTS.E [R9+-0x63e00], [R96.64], P6 ;  /* 0x9c20000060097fae */ /* 0x0003e2000b12184c */
[----:B------:R-:W-:Y:S01]  /*27e90*/  ISETP.NE.U32.AND P6, PT, R2, RZ, PT ;  /* 0x000000ff0200720c */ /* 0x000fe20003fc5070 */
[----:B------:R-:W-:-:S05]  /*27ea0*/  IMAD.WIDE R74, R0, 0x4, R74 ;  /* 0x00000004004a7825 */ /* 0x000fca00078e024a */
[----:B------:R1:W-:Y:S01]  /*27eb0*/  LDGSTS.E [R9+-0x63a00], [R74.64], P0 ;  /* 0x9c6000004a097fae */ /* 0x0003e2000812184c */
[----:B------:R-:W-:Y:S01]  /*27ec0*/  ISETP.NE.U32.AND P0, PT, R3, RZ, PT ;  /* 0x000000ff0300720c */ /* 0x000fe20003f05070 */
[----:B------:R-:W-:-:S05]  /*27ed0*/  IMAD.WIDE R72, R0, 0x4, R72 ;  /* 0x0000000400487825 */ /* 0x000fca00078e0248 */
[----:B------:R1:W-:Y:S01]  /*27ee0*/  LDGSTS.E [R8+-0x63600], [R72.64], P2 ;  /* 0x9ca0000048087fae */ /* 0x0003e2000912184c */
[----:B------:R-:W-:-:S04]  /*27ef0*/  IMAD.WIDE R58, R0, 0x4, R58 ;  /* 0x00000004003a7825 */ /* 0x000fc800078e023a */
[----:B--2---:R-:W-:Y:S01]  /*27f00*/  IMAD.WIDE R56, R0, 0x4, R56 ;  /* 0x0000000400387825 */ /* 0x004fe200078e0238 */
[----:B------:R1:W-:Y:S04]  /*27f10*/  LDGSTS.E [R9+-0x63200], [R58.64], P1 ;  /* 0x9ce000003a097fae */ /* 0x0003e8000892184c */
[----:B------:R1:W-:Y:S01]  /*27f20*/  LDGSTS.E [R8+-0x62e00], [R56.64], P4 ;  /* 0x9d20000038087fae */ /* 0x0003e2000a12184c */
[----:B------:R-:W-:-:S04]  /*27f30*/  SHF.R.U32.HI R198, RZ, 0x6, R198 ;  /* 0x00000006ffc67819 */ /* 0x000fc800000116c6 */
[----:B------:R-:W-:-:S04]  /*27f40*/  SGXT.U32 R198, R198, 0x1 ;  /* 0x00000001c6c6781a */ /* 0x000fc80000000000 */
[----:B------:R-:W-:-:S04]  /*27f50*/  LOP3.LUT R198, R198, 0x5e, RZ, 0xfc, !PT ;  /* 0x0000005ec6c67812 */ /* 0x000fc800078efcff */
[----:B------:R-:W-:Y:S02]  /*27f60*/  ISETP.GE.AND P5, PT, R198, UR7, PT ;  /* 0x00000007c6007c0c */ /* 0x000fe4000bfa6270 */
[----:B------:R-:W2:Y:S01]  /*27f70*/  S2R R198, SR_TID.X ;  /* 0x0000000000c67919 */ /* 0x000ea20000002100 */
[----:B---3--:R-:W-:-:S04]  /*27f80*/  IMAD.WIDE R30, R0, 0x4, R30 ;  /* 0x00000004001e7825 */ /* 0x008fc800078e021e */
[----:B------:R-:W-:Y:S01]  /*27f90*/  IMAD.WIDE R28, R0, 0x4, R28 ;  /* 0x00000004001c7825 */ /* 0x000fe200078e021c */
[----:B------:R1:W-:Y:S04]  /*27fa0*/  LDGSTS.E [R9+-0x62a00], [R30.64], P6 ;  /* 0x9d6000001e097fae */ /* 0x0003e8000b12184c */
[----:B------:R1:W-:Y:S04]  /*27fb0*/  LDGSTS.E [R8+-0x62600], [R28.64], P0 ;  /* 0x9da000001c087fae */ /* 0x0003e8000812184c */
[----:B-1----:R-:W3:Y:S01]  /*27fc0*/  LDL.LU.64 R8, [R1+0x7a8] ;  /* 0x0007a80001087983 */ /* 0x002ee20000300a00 */
[----:B--2---:R-:W-:-:S02]  /*27fd0*/  SHF.R.U32.HI R197, RZ, 0x6, R198 ;  /* 0x00000006ffc57819 */ /* 0x004fc400000116c6 */
[----:B------:R-:W-:Y:S02]  /*27fe0*/  SHF.R.U32.HI R198, RZ, 0x6, R198 ;  /* 0x00000006ffc67819 */ /* 0x000fe400000116c6 */
[----:B------:R-:W-:Y:S02]  /*27ff0*/  SGXT.U32 R197, R197, 0x1 ;  /* 0x00000001c5c5781a */ /* 0x000fe40000000000 */
[----:B------:R-:W-:Y:S02]  /*28000*/  SGXT.U32 R198, R198, 0x1 ;  /* 0x00000001c6c6781a */ /* 0x000fe40000000000 */
[----:B------:R-:W-:Y:S02]  /*28010*/  LOP3.LUT R197, R197, 0x62, RZ, 0xfc, !PT ;  /* 0x00000062c5c57812 */ /* 0x000fe400078efcff */
[----:B------:R-:W-:Y:S02]  /*28020*/  SEL R2, RZ, 0x4, P5 ;  /* 0x00000004ff027807 */ /* 0x000fe40002800000 */
[----:B------:R-:W-:-:S02]  /*28030*/  ISETP.GE.AND P5, PT, R197, UR7, PT ;  /* 0x00000007c5007c0c */ /* 0x000fc4000bfa6270 */
[----:B------:R-:W-:Y:S02]  /*28040*/  LOP3.LUT R198, R198, 0x66, RZ, 0xfc, !PT ;  /* 0x00000066c6c67812 */ /* 0x000fe400078efcff */
[----:B------:R-:W-:Y:S02]  /*28050*/  SEL R3, RZ, 0x4, P5 ;  /* 0x00000004ff037807 */ /* 0x000fe40002800000 */
[----:B------:R-:W-:Y:S02]  /*28060*/  ISETP.GE.AND P5, PT, R198, UR7, PT ;  /* 0x00000007c6007c0c */ /* 0x000fe4000bfa6270 */
[----:B------:R-:W1:Y:S01]  /*28070*/  S2R R198, SR_TID.X ;  /* 0x0000000000c67919 */ /* 0x000e620000002100 */
[----:B------:R-:W-:Y:S02]  /*28080*/  SEL R2, R2, RZ, P3 ;  /* 0x000000ff02027207 */ /* 0x000fe40001800000 */
[----:B------:R-:W-:Y:S02]  /*28090*/  SEL R3, R3, RZ, P3 ;  /* 0x000000ff03037207 */ /* 0x000fe40001800000 */
[----:B------:R-:W-:-:S02]  /*280a0*/  ISETP.NE.U32.AND P2, PT, R2, RZ, PT ;  /* 0x000000ff0200720c */ /* 0x000fc40003f45070 */
[----:B------:R-:W-:Y:S02]  /*280b0*/  SEL R2, RZ, 0x4, P5 ;  /* 0x00000004ff027807 */ /* 0x000fe40002800000 */
[----:B------:R-:W-:Y:S02]  /*280c0*/  ISETP.NE.U32.AND P5, PT, R3, RZ, PT ;  /* 0x000000ff0300720c */ /* 0x000fe40003fa5070 */
[--C-:B-1----:R-:W-:Y:S02]  /*280d0*/  SHF.R.U32.HI R197, RZ, 0x6, R198.reuse ;  /* 0x00000006ffc57819 */ /* 0x102fe400000116c6 */
[----:B------:R-:W-:Y:S02]  /*280e0*/  SHF.R.U32.HI R198, RZ, 0x6, R198 ;  /* 0x00000006ffc67819 */ /* 0x000fe400000116c6 */
[----:B------:R-:W-:Y:S02]  /*280f0*/  SGXT.U32 R197, R197, 0x1 ;  /* 0x00000001c5c5781a */ /* 0x000fe40000000000 */
[----:B------:R-:W-:-:S02]  /*28100*/  SGXT.U32 R198, R198, 0x1 ;  /* 0x00000001c6c6781a */ /* 0x000fc40000000000 */
[----:B------:R-:W-:Y:S02]  /*28110*/  LOP3.LUT R197, R197, 0x6a, RZ, 0xfc, !PT ;  /* 0x0000006ac5c57812 */ /* 0x000fe400078efcff */
[----:B------:R-:W-:Y:S02]  /*28120*/  LOP3.LUT R198, R198, 0x6e, RZ, 0xfc, !PT ;  /* 0x0000006ec6c67812 */ /* 0x000fe400078efcff */
[----:B------:R-:W-:-:S04]  /*28130*/  ISETP.GE.AND P1, PT, R197, UR7, PT ;  /* 0x00000007c5007c0c */ /* 0x000fc8000bf26270 */
[----:B------:R-:W-:Y:S02]  /*28140*/  SEL R3, RZ, 0x4, P1 ;  /* 0x00000004ff037807 */ /* 0x000fe40000800000 */
[----:B------:R-:W-:Y:S02]  /*28150*/  ISETP.GE.AND P1, PT, R198, UR7, PT ;  /* 0x00000007c6007c0c */ /* 0x000fe4000bf26270 */
[----:B------:R-:W1:Y:S01]  /*28160*/  S2R R198, SR_TID.X ;  /* 0x0000000000c67919 */ /* 0x000e620000002100 */
[----:B------:R-:W-:-:S04]  /*28170*/  SEL R2, R2, RZ, P3 ;  /* 0x000000ff02027207 */ /* 0x000fc80001800000 */
[----:B------:R-:W-:Y:S02]  /*28180*/  ISETP.NE.U32.AND P4, PT, R2, RZ, PT ;  /* 0x000000ff0200720c */ /* 0x000fe40003f85070 */
[----:B------:R-:W-:-:S04]  /*28190*/  SEL R2, RZ, 0x4, P1 ;  /* 0x00000004ff027807 */ /* 0x000fc80000800000 */
[----:B------:R-:W-:Y:S02]  /*281a0*/  SEL R2, R2, RZ, P3 ;  /* 0x000000ff02027207 */ /* 0x000fe40001800000 */
[--C-:B-1----:R-:W-:Y:S02]  /*281b0*/  SHF.R.U32.HI R197, RZ, 0x6, R198.reuse ;  /* 0x00000006ffc57819 */ /* 0x102fe400000116c6 */
[----:B------:R-:W-:Y:S02]  /*281c0*/  SHF.R.U32.HI R198, RZ, 0x6, R198 ;  /* 0x00000006ffc67819 */ /* 0x000fe400000116c6 */
[----:B------:R-:W-:Y:S02]  /*281d0*/  SGXT.U32 R197, R197, 0x1 ;  /* 0x00000001c5c5781a */ /* 0x000fe40000000000 */
[----:B------:R-:W-:Y:S02]  /*281e0*/  SGXT.U32 R198, R198, 0x1 ;  /* 0x00000001c6c6781a */ /* 0x000fe40000000000 */
[----:B------:R-:W-:-:S02]  /*281f0*/  LOP3.LUT R197, R197, 0x72, RZ, 0xfc, !PT ;  /* 0x00000072c5c57812 */ /* 0x000fc400078efcff */
[----:B------:R-:W-:Y:S02]  /*28200*/  LOP3.LUT R198, R198, 0x76, RZ, 0xfc, !PT ;  /* 0x00000076c6c67812 */ /* 0x000fe400078efcff */
[----:B------:R-:W-:Y:S02]  /*28210*/  ISETP.GE.AND P6, PT, R197, UR7, PT ;  /* 0x00000007c5007c0c */ /* 0x000fe4000bfc6270 */
[----:B------:R-:W-:Y:S02]  /*28220*/  ISETP.NE.U32.AND P0, PT, R2, RZ, PT ;  /* 0x000000ff0200720c */ /* 0x000fe40003f05070 */
[----:B------:R-:W-:Y:S02]  /*28230*/  SEL R2, RZ, 0x4, P6 ;  /* 0x00000004ff027807 */ /* 0x000fe40003000000 */
[----:B------:R-:W-:Y:S02]  /*28240*/  ISETP.GE.AND P6, PT, R198, UR7, PT ;  /* 0x00000007c6007c0c */ /* 0x000fe4000bfc6270 */
[----:B------:R-:W1:Y:S01]  /*28250*/  S2R R198, SR_TID.X ;  /* 0x0000000000c67919 */ /* 0x000e620000002100 */
[----:B------:R-:W-:Y:S01]  /*28260*/  SEL R3, R3, RZ, P3 ;  /* 0x000000ff03037207 */ /* 0x000fe20001800000 */
[----:B-----5:R-:W-:Y:S01]  /*28270*/  IMAD.WIDE R10, R0, 0x4, R10 ;  /* 0x00000004000a7825 */ /* 0x020fe200078e020a */
[----:B------:R-:W-:-:S02]  /*28280*/  IADD3 R197, R252, 0x100000, RZ ;  /* 0x00100000fcc57810 */ /* 0x000fc40007ffe0ff */
[----:B------:R-:W-:Y:S02]  /*28290*/  ISETP.NE.U32.AND P1, PT, R3, RZ, PT ;  /* 0x000000ff0300720c */ /* 0x000fe40003f25070 */
[----:B------:R-:W-:Y:S01]  /*282a0*/  SEL R3, R2, RZ, P3 ;  /* 0x000000ff02037207 */ /* 0x000fe20001800000 */
[----:B------:R2:W-:Y:S03]  /*282b0*/  LDGSTS.E [R197+-0x62200], [R10.64], P2 ;  /* 0x9de000000ac57fae */ /* 0x0005e6000912184c */
[----:B------:R-:W-:Y:S02]  /*282c0*/  ISETP.NE.U32.AND P2, PT, R3, RZ, PT ;  /* 0x000000ff0300720c */ /* 0x000fe40003f45070 */
[----:B------:R-:W-:Y:S02]  /*282d0*/  SEL R2, RZ, 0x4, P6 ;  /* 0x00000004ff027807 */ /* 0x000fe40003000000 */
[----:B-1----:R-:W-:-:S04]  /*282e0*/  SHF.R.U32.HI R3, RZ, 0x6, R198 ;  /* 0x00000006ff037819 */ /* 0x002fc800000116c6 */
[----:B------:R-:W-:Y:S02]  /*282f0*/  SGXT.U32 R3, R3, 0x1 ;  /* 0x000000010303781a */ /* 0x000fe40000000000 */
[----:B------:R-:W-:Y:S02]  /*28300*/  IADD3 R194, R252, 0x100000, RZ ;  /* 0x00100000fcc27810 */ /* 0x000fe40007ffe0ff */
[----:B------:R-:W-:Y:S02]  /*28310*/  LOP3.LUT R3, R3, 0x7a, RZ, 0xfc, !PT ;  /* 0x0000007a03037812 */ /* 0x000fe400078efcff */
[----:B------:R-:W-:Y:S02]  /*28320*/  SEL R2, R2, RZ, P3 ;  /* 0x000000ff02027207 */ /* 0x000fe40001800000 */
[----:B------:R-:W-:Y:S01]  /*28330*/  ISETP.GE.AND P6, PT, R3, UR7, PT ;  /* 0x0000000703007c0c */ /* 0x000fe2000bfc6270 */
[----:B---3--:R-:W-:-:S05]  /*28340*/  IMAD.WIDE R8, R0, 0x4, R8 ;  /* 0x0000000400087825 */ /* 0x008fca00078e0208 */
[----:B------:R1:W-:Y:S02]  /*28350*/  LDGSTS.E [R194+-0x61e00], [R8.64], P5 ;  /* 0x9e20000008c27fae */ /* 0x0003e4000a92184c */
[----:B-1----:R-:W-:Y:S02]  /*28360*/  SEL R194, RZ, 0x4, P6 ;  /* 0x00000004ffc27807 */ /* 0x002fe40003000000 */
[----:B------:R-:W-:Y:S02]  /*28370*/  ISETP.NE.U32.AND P6, PT, R2, RZ, PT ;  /* 0x000000ff0200720c */ /* 0x000fe40003fc5070 */
[----:B------:R-:W3:Y:S01]  /*28380*/  LDL.LU.64 R2, [R1+0x7a0] ;  /* 0x0007a00001027983 */ /* 0x000ee20000300a00 */
[----:B------:R-:W-:-:S04]  /*28390*/  SHF.R.U32.HI R198, RZ, 0x6, R198 ;  /* 0x00000006ffc67819 */ /* 0x000fc800000116c6 */
[----:B------:R-:W-:-:S04]  /*283a0*/  SGXT.U32 R198, R198, 0x1 ;  /* 0x00000001c6c6781a */ /* 0x000fc80000000000 */
[----:B------:R-:W-:-:S04]  /*283b0*/  LOP3.LUT R198, R198, 0x7e, RZ, 0xfc, !PT ;  /* 0x0000007ec6c67812 */ /* 0x000fc800078efcff */
[----:B------:R-:W-:Y:S02]  /*283c0*/  ISETP.GE.AND P5, PT, R198, UR7, PT ;  /* 0x00000007c6007c0c */ /* 0x000fe4000bfa6270 */
[----:B------:R-:W-:Y:S02]  /*283d0*/  IADD3 R198, R252, 0x100000, RZ ;  /* 0x00100000fcc67810 */ /* 0x000fe40007ffe0ff */
[----:B------:R-:W-:Y:S01]  /*283e0*/  SEL R198, RZ, 0x4, P5 ;  /* 0x00000004ffc67807 */ /* 0x000fe20002800000 */
[----:B--2---:R-:W1:Y:S04]  /*283f0*/  S2R R197, SR_TID.X ;  /* 0x0000000000c57919 */ /* 0x004e680000002100 */
[----:B------:R2:W-:Y:S04]  /*28400*/  STL [R1+0x50], R198 ;  /* 0x000050c601007387 */ /* 0x0005e80000100800 */
[----:B--2---:R-:W2:Y:S01]  /*28410*/  S2R R198, SR_TID.X ;  /* 0x0000000000c67919 */ /* 0x004ea20000002100 */
[----:B------:R-:W-:-:S02]  /*28420*/  SEL R194, R194, RZ, P3 ;  /* 0x000000ffc2c27207 */ /* 0x000fc40001800000 */
[----:B-1----:R-:W-:-:S05]  /*28430*/  LOP3.LUT R197, R197, 0x7f, RZ, 0xc0, !PT ;  /* 0x0000007fc5c57812 */ /* 0x002fca00078ec0ff */
[----:B------:R-:W-:Y:S01]  /*28440*/  IMAD.SHL.U32 R197, R197, 0x4, RZ ;  /* 0x00000004c5c57824 */ /* 0x000fe200078e00ff */
[----:B--2---:R-:W-:-:S04]  /*28450*/  SHF.R.U32.HI R198, RZ, 0x6, R198 ;  /* 0x00000006ffc67819 */ /* 0x004fc800000116c6 */
[----:B------:R-:W-:Y:S01]  /*28460*/  SGXT.U32 R198, R198, 0x1 ;  /* 0x00000001c6c6781a */ /* 0x000fe20000000000 */
[----:B---3--:R-:W-:-:S04]  /*28470*/  IMAD.WIDE R2, R0, 0x4, R2 ;  /* 0x0000000400027825 */ /* 0x008fc800078e0202 */
[----:B------:R1:W-:Y:S04]  /*28480*/  STL.64 [R1+0xea0], R250 ;  /* 0x000ea0fa01007387 */ /* 0x0003e80000100a00 */
[----:B-1----:R-:W2:Y:S04]  /*28490*/  LDL.LU.64 R250, [R1+0x738] ;  /* 0x0007380001fa7983 */ /* 0x002ea80000300a00 */
[----:B------:R1:W-:Y:S04]  /*284a0*/  STL.64 [R1+0xe98], R236 ;  /* 0x000e98ec01007387 */ /* 0x0003e80000100a00 */
[----:B-1----:R-:W3:Y:S04]  /*284b0*/  LDL.LU R236, [R1+0x50] ;  /* 0x0000500001ec7983 */ /* 0x002ee80000300800 */
[----:B------:R1:W-:Y:S04]  /*284c0*/  STL.64 [R1+0xe90], R234 ;  /* 0x000e90ea01007387 */ /* 0x0003e80000100a00 */
[----:B-1----:R-:W2:Y:S04]  /*284d0*/  LDL.LU.64 R234, [R1+0x720] ;  /* 0x0007200001ea7983 */ /* 0x002ea80000300a00 */
[----:B------:R-:W-:Y:S04]  /*284e0*/  STL.64 [R1+0xe88], R232 ;  /* 0x000e88e801007387 */ /* 0x000fe80000100a00 */
        /* <DEDUP_REMOVED lines=19> */
[----:B------:R-:W-:Y:S04]  /*28620*/  STL.64 [R1+0xe20], R206 ;  /* 0x000e20ce01007387 */ /* 0x000fe80000100a00 */
[----:B------:R1:W-:Y:S04]  /*28630*/  STL.64 [R1+0xe18], R204 ;  /* 0x000e18cc01007387 */ /* 0x0003e80000100a00 */
[----:B-1----:R-:W2:Y:S04]  /*28640*/  LDL.LU.64 R204, [R1+0x768] ;  /* 0x0007680001cc7983 */ /* 0x002ea80000300a00 */
        /* <DEDUP_REMOVED lines=9> */
[----:B------:R-:W1:Y:S04]  /*286e0*/  S2R R237, SR_TID.X ;  /* 0x0000000000ed7919 */ /* 0x000e680000002100 */
[----:B------:R-:W-:Y:S04]  /*286f0*/  STL.64 [R1+0xdc8], R178 ;  /* 0x000dc8b201007387 */ /* 0x000fe80000100a00 */
[----:B------:R-:W-:Y:S04]  /*28700*/  STL.64 [R1+0xdc0], R176 ;  /* 0x000dc0b001007387 */ /* 0x000fe80000100a00 */
[----:B------:R-:W-:Y:S04]  /*28710*/  STL.64 [R1+0xdb8], R162 ;  /* 0x000db8a201007387 */ /* 0x000fe80000100a00 */
[----:B------:R-:W-:Y:S04]  /*28720*/  STL.64 [R1+0xdb0], R160 ;  /* 0x000db0a001007387 */ /* 0x000fe80000100a00 */
[----:B------:R-:W-:Y:S04]  /*28730*/  STL.64 [R1+0xda8], R158 ;  /* 0x000da89e01007387 */ /* 0x000fe80000100a00 */
[----:B------:R-:W-:Y:S01]  /*28740*/  STL.64 [R1+0xda0], R156 ;  /* 0x000da09c01007387 */ /* 0x000fe20000100a00 */
[----:B-1----:R-:W-:-:S02]  /*28750*/  LOP3.LUT R233, R237, 0x7f, RZ, 0xc0, !PT ;  /* 0x0000007fede97812 */ /* 0x002fc400078ec0ff */
[----:B------:R-:W-:Y:S01]  /*28760*/  IADD3 R237, R252, 0x100000, RZ ;  /* 0x00100000fced7810 */ /* 0x000fe20007ffe0ff */
[----:B------:R-:W-:Y:S01]  /*28770*/  STL.64 [R1+0xd98], R150 ;  /* 0x000d989601007387 */ /* 0x000fe20000100a00 */
[----:B------:R-:W-:-:S03]  /*28780*/  ISETP.GE.AND P5, PT, R233, UR7, PT ;  /* 0x00000007e9007c0c */ /* 0x000fc6000bfa6270 */
        /* <DEDUP_REMOVED lines=16> */
[----:B------:R3:W-:Y:S04]  /*28890*/  STL.64 [R1+0xd10], R8 ;  /* 0x000d100801007387 */ /* 0x0007e80000100a00 */
[----:B------:R-:W4:Y:S04]  /*288a0*/  LDL.LU.64 R206, [R1+0x718] ;  /* 0x0007180001ce7983 */ /* 0x000f280000300a00 */
[----:B------:R-:W4:Y:S04]  /*288b0*/  LDL.LU.64 R208, [R1+0x710] ;  /* 0x0007100001d07983 */ /* 0x000f280000300a00 */
[----:B------:R-:W4:Y:S01]  /*288c0*/  LDL.LU.64 R214, [R1+0x708] ;  /* 0x0007080001d67983 */ /* 0x000f220000300a00 */
[----:B---3--:R-:W-:-:S03]  /*288d0*/  SEL R8, R236, RZ, P3 ;  /* 0x000000ffec087207 */ /* 0x008fc60001800000 */
[----:B------:R1:W-:Y:S04]  /*288e0*/  LDGSTS.E [R237+-0x61a00], [R2.64], P4 ;  /* 0x9e60000002ed7fae */ /* 0x0003e8000a12184c */
[----:B------:R-:W4:Y:S01]  /*288f0*/  LDL.LU.64 R218, [R1+0x700] ;  /* 0x0007000001da7983 */ /* 0x000f220000300a00 */
[----:B------:R-:W-:-:S03]  /*28900*/  ISETP.NE.U32.AND P4, PT, R194, RZ, PT ;  /* 0x000000ffc200720c */ /* 0x000fc60003f85070 */
[----:B-1----:R-:W4:Y:S04]  /*28910*/  LDL.LU.64 R236, [R1+0x6f8] ;  /* 0x0006f80001ec7983 */ /* 0x002f280000300a00 */
[----:B------:R-:W4:Y:S04]  /*28920*/  LDL.LU.64 R224, [R1+0x6f0] ;  /* 0x0006f00001e07983 */ /* 0x000f280000300a00 */
[----:B------:R-:W4:Y:S01]  /*28930*/  LDL.LU.64 R228, [R1+0x6e8] ;  /* 0x0006e80001e47983 */ /* 0x000f220000300a00 */
[----:B------:R-:W-:-:S03]  /*28940*/  SEL R194, RZ, 0x4, P5 ;  /* 0x00000004ffc27807 */ /* 0x000fc60002800000 */
[----:B------:R1:W-:Y:S01]  /*28950*/  STL.64 [R1+0xea8], R2 ;  /* 0x000ea80201007387 */ /* 0x0003e20000100a00 */
[----:B------:R-:W-:-:S03]  /*28960*/  ISETP.NE.U32.AND P5, PT, R8, RZ, PT ;  /* 0x000000ff0800720c */ /* 0x000fc60003fa5070 */
[----:B------:R-:W4:Y:S01]  /*28970*/  LDL.LU.64 R232, [R1+0x6e0] ;  /* 0x0006e00001e87983 */ /* 0x000f220000300a00 */
[----:B--2---:R-:W-:-:S04]  /*28980*/  IMAD.WIDE R180, R199, 0x4, R226 ;  /* 0x00000004c7b47825 */ /* 0x004fc800078e02e2 */
[----:B-1----:R-:W-:-:S04]  /*28990*/  IMAD.WIDE R2, R199, 0x4, R212 ;  /* 0x00000004c7027825 */ /* 0x002fc800078e02d4 */
[----:B------:R-:W-:-:S04]  /*289a0*/  IMAD.WIDE R8, R199, 0x4, R210 ;  /* 0x00000004c7087825 */ /* 0x000fc800078e02d2 */
[----:B------:R-:W-:-:S05]  /*289b0*/  IMAD.WIDE R10, R199, 0x4, R204 ;  /* 0x00000004c70a7825 */ /* 0x000fca00078e02cc */
[----:B------:R1:W-:Y:S04]  /*289c0*/  STL.64 [R1+0x50], R10 ;  /* 0x0000500a01007387 */ /* 0x0003e80000100a00 */
[----:B------:R2:W-:Y:S04]  /*289d0*/  STL.64 [R1+0x60], R8 ;  /* 0x0000600801007387 */ /* 0x0005e80000100a00 */
[----:B------:R2:W-:Y:S01]  /*289e0*/  STL.64 [R1+0x70], R2 ;  /* 0x0000700201007387 */ /* 0x0005e20000100a00 */
[----:B-1----:R-:W-:-:S04]  /*289f0*/  IMAD.WIDE R10, R199, 0x4, R216 ;  /* 0x00000004c70a7825 */ /* 0x002fc800078e02d8 */
[C---:B--2---:R-:W-:Y:S01]  /*28a00*/  IMAD.WIDE R8, R199.reuse, 0x4, R220 ;  /* 0x00000004c7087825 */ /* 0x044fe200078e02dc */
[----:B------:R-:W-:Y:S03]  /*28a10*/  STL.64 [R1+0x80], R10 ;  /* 0x0000800a01007387 */ /* 0x000fe60000100a00 */
[C---:B------:R-:W-:Y:S01]  /*28a20*/  IMAD.WIDE R2, R199.reuse, 0x4, R222 ;  /* 0x00000004c7027825 */ /* 0x040fe200078e02de */
[----:B------:R1:W-:Y:S04]  /*28a30*/  STL.64 [R1+0x90], R8 ;  /* 0x0000900801007387 */ /* 0x0003e80000100a00 */
[----:B------:R2:W-:Y:S04]  /*28a40*/  STL.64 [R1+0xa0], R2 ;  /* 0x0000a00201007387 */ /* 0x0005e80000100a00 */
[----:B------:R-:W3:Y:S01]  /*28a50*/  LDL.LU.64 R210, [R1+0x6d8] ;  /* 0x0006d80001d27983 */ /* 0x000ee20000300a00 */
[----:B-1----:R-:W-:-:S04]  /*28a60*/  IMAD.WIDE R8, R199, 0x4, R230 ;  /* 0x00000004c7087825 */ /* 0x002fc800078e02e6 */
[C---:B--2---:R-:W-:Y:S01]  /*28a70*/  IMAD.WIDE R2, R199.reuse, 0x4, R234 ;  /* 0x00000004c7027825 */ /* 0x044fe200078e02ea */
[----:B------:R-:W-:Y:S04]  /*28a80*/  STL.64 [R1+0xd0], R8 ;  /* 0x0000d00801007387 */ /* 0x000fe80000100a00 */
[----:B------:R-:W2:Y:S04]  /*28a90*/  LDL.LU.64 R212, [R1+0x6d0] ;  /* 0x0006d00001d47983 */ /* 0x000ea80000300a00 */
[----:B------:R-:W2:Y:S04]  /*28aa0*/  LDL.LU.64 R216, [R1+0x6c8] ;  /* 0x0006c80001d87983 */ /* 0x000ea80000300a00 */
[----:B------:R4:W-:Y:S04]  /*28ab0*/  STL.64 [R1+0xe0], R2 ;  /* 0x0000e00201007387 */ /* 0x0009e80000100a00 */
[----:B------:R-:W2:Y:S04]  /*28ac0*/  LDL.LU.64 R220, [R1+0x6c0] ;  /* 0x0006c00001dc7983 */ /* 0x000ea80000300a00 */
[----:B------:R-:W2:Y:S04]  /*28ad0*/  LDL.LU.64 R234, [R1+0x6b8] ;  /* 0x0006b80001ea7983 */ /* 0x000ea80000300a00 */
[----:B------:R-:W2:Y:S04]  /*28ae0*/  LDL.LU.64 R222, [R1+0x6b0] ;  /* 0x0006b00001de7983 */ /* 0x000ea80000300a00 */
[----:B------:R-:W2:Y:S04]  /*28af0*/  LDL.LU.64 R226, [R1+0x6a8] ;  /* 0x0006a80001e27983 */ /* 0x000ea80000300a00 */
[----:B------:R-:W2:Y:S01]  /*28b00*/  LDL.LU.64 R230, [R1+0x6a0] ;  /* 0x0006a00001e67983 */ /* 0x000ea20000300a00 */
[----:B------:R-:W-:-:S05]  /*28b10*/  IMAD.WIDE R250, R199, 0x4, R250 ;  /* 0x00000004c7fa7825 */ /* 0x000fca00078e02fa */
[----:B------:R-:W-:Y:S04]  /*28b20*/  STL.64 [R1+0xb0], R250 ;  /* 0x0000b0fa01007387 */ /* 0x000fe80000100a00 */
[----:B------:R-:W-:Y:S04]  /*28b30*/  STL.64 [R1+0xeb8], R250 ;  /* 0x000eb8fa01007387 */ /* 0x000fe80000100a00 */
[----:B------:R-:W-:Y:S04]  /*28b40*/  STL.64 [R1+0xc0], R180 ;  /* 0x0000c0b401007387 */ /* 0x000fe80000100a00 */
[----:B------:R-:W-:Y:S01]  /*28b50*/  STL.64 [R1+0xeb0], R180 ;  /* 0x000eb0b401007387 */ /* 0x000fe20000100a00 */
[----:B----4-:R-:W-:-:S04]  /*28b60*/  IMAD.WIDE R2, R199, 0x4, R206 ;  /* 0x00000004c7027825 */ /* 0x010fc800078e02ce */
[C---:B------:R-:W-:Y:S01]  /*28b70*/  IMAD.WIDE R10, R199.reuse, 0x4, R208 ;  /* 0x00000004c70a7825 */ /* 0x040fe200078e02d0 */
[----:B------:R1:W-:Y:S03]  /*28b80*/  STL.64 [R1+0xf0], R2 ;  /* 0x0000f00201007387 */ /* 0x0003e60000100a00 */
[C---:B------:R-:W-:Y:S01]  /*28b90*/  IMAD.WIDE R8, R199.reuse, 0x4, R214 ;  /* 0x00000004c7087825 */ /* 0x040fe200078e02d6 */
[----:B------:R-:W-:Y:S04]  /*28ba0*/  STL.64 [R1+0x100], R10 ;  /* 0x0001000a01007387 */ /* 0x000fe80000100a00 */
[----:B------:R4:W-:Y:S01]  /*28bb0*/  STL.64 [R1+0x110], R8 ;  /* 0x0001100801007387 */ /* 0x0009e20000100a00 */
[----:B-1----:R-:W-:-:S05]  /*28bc0*/  IMAD.WIDE R2, R199, 0x4, R218 ;  /* 0x00000004c7027825 */ /* 0x002fca00078e02da */
[----:B------:R1:W-:Y:S04]  /*28bd0*/  STL.64 [R1+0x120], R2 ;  /* 0x0001200201007387 */ /* 0x0003e80000100a00 */
[----:B------:R-:W2:Y:S01]  /*28be0*/  LDL.LU.64 R204, [R1+0x698] ;  /* 0x0006980001cc7983 */ /* 0x000ea20000300a00 */
[----:B----4-:R-:W-:-:S05]  /*28bf0*/  IMAD.WIDE R8, R199, 0x4, R228 ;  /* 0x00000004c7087825 */ /* 0x010fca00078e02e4 */
[----:B------:R-:W-:Y:S01]  /*28c00*/  STL.64 [R1+0x140], R8 ;  /* 0x0001400801007387 */ /* 0x000fe20000100a00 */
[----:B-1----:R-:W-:-:S03]  /*28c10*/  IMAD.WIDE R2, R199, 0x4, R232 ;  /* 0x00000004c7027825 */ /* 0x002fc600078e02e8 */
[----:B------:R-:W4:Y:S04]  /*28c20*/  LDL.LU.64 R206, [R1+0x690] ;  /* 0x0006900001ce7983 */ /* 0x000f280000300a00 */
[----:B------:R-:W4:Y:S01]  /*28c30*/  LDL.LU.64 R208, [R1+0x258] ;  /* 0x0002580001d07983 */ /* 0x000f220000300a00 */
[----:B------:R-:W-:-:S03]  /*28c40*/  IMAD.WIDE R178, R199, 0x4, R224 ;  /* 0x00000004c7b27825 */ /* 0x000fc600078e02e0 */
[----:B------:R3:W-:Y:S04]  /*28c50*/  STL.64 [R1+0x150], R2 ;  /* 0x0001500201007387 */ /* 0x0007e80000100a00 */
[----:B------:R-:W4:Y:S04]  /*28c60*/  LDL.LU.64 R214, [R1+0x268] ;  /* 0x0002680001d67983 */ /* 0x000f280000300a00 */
[----:B------:R-:W4:Y:S04]  /*28c70*/  LDL.LU.64 R232, [R1+0x278] ;  /* 0x0002780001e87983 */ /* 0x000f280000300a00 */
[----:B------:R-:W4:Y:S04]  /*28c80*/  LDL.LU.64 R218, [R1+0x288] ;  /* 0x0002880001da7983 */ /* 0x000f280000300a00 */
[----:B------:R-:W4:Y:S01]  /*28c90*/  LDL.LU.64 R224, [R1+0x298] ;  /* 0x0002980001e07983 */ /* 0x000f220000300a00 */
[----:B------:R-:W-:-:S03]  /*28ca0*/  IMAD.WIDE R236, R199, 0x4, R236 ;  /* 0x00000004c7ec7825 */ /* 0x000fc600078e02ec */
[----:B------:R-:W4:Y:S04]  /*28cb0*/  LDL.LU.64 R228, [R1+0x2a8] ;  /* 0x0002a80001e47983 */ /* 0x000f280000300a00 */
[----:B------:R-:W-:Y:S04]  /*28cc0*/  STL.64 [R1+0x128], R236 ;  /* 0x000128ec01007387 */ /* 0x000fe80000100a00 */
[----:B------:R-:W-:Y:S04]  /*28cd0*/  STL.64 [R1+0xec0], R236 ;  /* 0x000ec0ec01007387 */ /* 0x000fe80000100a00 */
[----:B------:R-:W-:Y:S04]  /*28ce0*/  STL.64 [R1+0x138], R178 ;  /* 0x000138b201007387 */ /* 0x000fe80000100a00 */
[----:B------:R-:W-:Y:S01]  /*28cf0*/  STL.64 [R1+0xec8], R178 ;  /* 0x000ec8b201007387 */ /* 0x000fe20000100a00 */
[----:B---3--:R-:W-:-:S05]  /*28d00*/  IMAD.WIDE R2, R199, 0x4, R210 ;  /* 0x00000004c7027825 */ /* 0x008fca00078e02d2 */
[----:B------:R1:W-:Y:S01]  /*28d10*/  STL.64 [R1+0x158], R2 ;  /* 0x0001580201007387 */ /* 0x0003e20000100a00 */
[----:B--2---:R-:W-:-:S04]  /*28d20*/  IMAD.WIDE R10, R199, 0x4, R212 ;  /* 0x00000004c70a7825 */ /* 0x004fc800078e02d4 */
[C---:B------:R-:W-:Y:S01]  /*28d30*/  IMAD.WIDE R8, R199.reuse, 0x4, R216 ;  /* 0x00000004c7087825 */ /* 0x040fe200078e02d8 */
[----:B------:R-:W-:Y:S04]  /*28d40*/  STL.64 [R1+0x160], R10 ;  /* 0x0001600a01007387 */ /* 0x000fe80000100a00 */
[----:B------:R2:W-:Y:S01]  /*28d50*/  STL.64 [R1+0x170], R8 ;  /* 0x0001700801007387 */ /* 0x0005e20000100a00 */
[----:B-1----:R-:W-:-:S05]  /*28d60*/  IMAD.WIDE R2, R199, 0x4, R220 ;  /* 0x00000004c7027825 */ /* 0x002fca00078e02dc */
[----:B------:R1:W-:Y:S04]  /*28d70*/  STL.64 [R1+0x178], R2 ;  /* 0x0001780201007387 */ /* 0x0003e80000100a00 */
[----:B------:R-:W3:Y:S01]  /*28d80*/  LDL.LU.64 R200, [R1+0x2b8] ;  /* 0x0002b80001c87983 */ /* 0x000ee20000300a00 */
[----:B--2---:R-:W-:-:S04]  /*28d90*/  IMAD.WIDE R8, R199, 0x4, R226 ;  /* 0x00000004c7087825 */ /* 0x004fc800078e02e2 */
[C---:B-1----:R-:W-:Y:S01]  /*28da0*/  IMAD.WIDE R2, R199.reuse, 0x4, R230 ;  /* 0x00000004c7027825 */ /* 0x042fe200078e02e6 */
[----:B------:R-:W-:Y:S04]  /*28db0*/  STL.64 [R1+0x190], R8 ;  /* 0x0001900801007387 */ /* 0x000fe80000100a00 */
[----:B------:R-:W2:Y:S04]  /*28dc0*/  LDL.LU.64 R210, [R1+0x2c8] ;  /* 0x0002c80001d27983 */ /* 0x000ea80000300a00 */
[----:B------:R-:W2:Y:S04]  /*28dd0*/  LDL.LU.64 R212, [R1+0x2d8] ;  /* 0x0002d80001d47983 */ /* 0x000ea80000300a00 */
[----:B------:R1:W-:Y:S04]  /*28de0*/  STL.64 [R1+0x198], R2 ;  /* 0x0001980201007387 */ /* 0x0003e80000100a00 */
[----:B------:R-:W2:Y:S01]  /*28df0*/  LDL.LU.64 R216, [R1+0x2e8] ;  /* 0x0002e80001d87983 */ /* 0x000ea20000300a00 */
[----:B------:R-:W-:-:S03]  /*28e00*/  IMAD.WIDE R176, R199, 0x4, R222 ;  /* 0x00000004c7b07825 */ /* 0x000fc600078e02de */
        /* <DEDUP_REMOVED lines=9> */
[----:B-1----:R-:W-:-:S05]  /*28ea0*/  IMAD.WIDE R2, R199, 0x4, R204 ;  /* 0x00000004c7027825 */ /* 0x002fca00078e02cc */
[----:B------:R1:W-:Y:S01]  /*28eb0*/  STL.64 [R1+0x1a0], R2 ;  /* 0x0001a00201007387 */ /* 0x0003e20000100a00 */
[----:B----4-:R-:W-:-:S04]  /*28ec0*/  IMAD.WIDE R10, R199, 0x4, R206 ;  /* 0x00000004c70a7825 */ /* 0x010fc800078e02ce */
[C---:B------:R-:W-:Y:S01]  /*28ed0*/  IMAD.WIDE R8, R199.reuse, 0x4, R208 ;  /* 0x00000004c7087825 */ /* 0x040fe200078e02d0 */
[----:B------:R-:W-:Y:S04]  /*28ee0*/  STL.64 [R1+0x1a8], R10 ;  /* 0x0001a80a01007387 */ /* 0x000fe80000100a00 */
[----:B------:R4:W-:Y:S01]  /*28ef0*/  STL.64 [R1+0x258], R8 ;  /* 0x0002580801007387 */ /* 0x0009e20000100a00 */
[----:B-1----:R-:W-:-:S05]  /*28f00*/  IMAD.WIDE R2, R199, 0x4, R214 ;  /* 0x00000004c7027825 */ /* 0x002fca00078e02d6 */
[----:B------:R1:W-:Y:S04]  /*28f10*/  STL.64 [R1+0x268], R2 ;  /* 0x0002680201007387 */ /* 0x0003e80000100a00 */
[----:B------:R-:W2:Y:S01]  /*28f20*/  LDL.LU.64 R202, [R1+0x338] ;  /* 0x0003380001ca7983 */ /* 0x000ea20000300a00 */
[----:B----4-:R-:W-:-:S04]  /*28f30*/  IMAD.WIDE R8, R199, 0x4, R224 ;  /* 0x00000004c7087825 */ /* 0x010fc800078e02e0 */
[C---:B-1----:R-:W-:Y:S01]  /*28f40*/  IMAD.WIDE R2, R199.reuse, 0x4, R228 ;  /* 0x00000004c7027825 */ /* 0x042fe200078e02e4 */
[----:B------:R-:W-:Y:S04]  /*28f50*/  STL.64 [R1+0x298], R8 ;  /* 0x0002980801007387 */ /* 0x000fe80000100a00 */
        /* <DEDUP_REMOVED lines=18> */
[----:B------:R-:W-:Y:S03]  /*29080*/  STL.64 [R1+0x2c8], R10 ;  /* 0x0002c80a01007387 */ /* 0x000fe60000100a00 */
[C---:B-1----:R-:W-:Y:S01]  /*29090*/  IMAD.WIDE R2, R199.reuse, 0x4, R216 ;  /* 0x00000004c7027825 */ /* 0x042fe200078e02d8 */
[----:B------:R1:W-:Y:S04]  /*290a0*/  STL.64 [R1+0x2d8], R8 ;  /* 0x0002d80801007387 */ /* 0x0003e80000100a00 */
[----:B------:R2:W-:Y:S01]  /*290b0*/  STL.64 [R1+0x2e8], R2 ;  /* 0x0002e80201007387 */ /* 0x0005e20000100a00 */
[----:B------:R-:W-:-:S03]  /*290c0*/  IMAD.WIDE R160, R199, 0x4, R220 ;  /* 0x00000004c7a07825 */ /* 0x000fc600078e02dc */
[----:B------:R-:W3:Y:S01]  /*290d0*/  LDL.LU.64 R220, [R1+0x3b8] ;  /* 0x0003b80001dc7983 */ /* 0x000ee20000300a00 */
[----:B-1----:R-:W-:-:S03]  /*290e0*/  IMAD.WIDE R8, R199, 0x4, R222 ;  /* 0x00000004c7087825 */ /* 0x002fc600078e02de */
[----:B------:R-:W3:Y:S01]  /*290f0*/  LDL.LU.64 R192, [R1+0x3c8] ;  /* 0x0003c80001c07983 */ /* 0x000ee20000300a00 */
[----:B--2---:R-:W-:-:S03]  /*29100*/  IMAD.WIDE R2, R199, 0x4, R226 ;  /* 0x00000004c7027825 */ /* 0x004fc600078e02e2 */
[----:B------:R-:W-:Y:S04]  /*29110*/  STL.64 [R1+0x318], R8 ;  /* 0x0003180801007387 */ /* 0x000fe80000100a00 */
        /* <DEDUP_REMOVED lines=19> */
[----:B------:R1:W-:Y:S01]  /*29250*/  STL.64 [R1+0x368], R2 ;  /* 0x0003680201007387 */ /* 0x0003e20000100a00 */
[----:B----4-:R-:W-:-:S03]  /*29260*/  IMAD.WIDE R8, R199, 0x4, R218 ;  /* 0x00000004c7087825 */ /* 0x010fc600078e02da */
[----:B------:R-:W4:Y:S01]  /*29270*/  LDL.LU.64 R218, [R1+0x670] ;  /* 0x0006700001da7983 */ /* 0x000f220000300a00 */
[----:B-1----:R-:W-:-:S03]  /*29280*/  IMAD.WIDE R2, R199, 0x4, R224 ;  /* 0x00000004c7027825 */ /* 0x002fc600078e02e0 */
[----:B------:R-:W-:Y:S04]  /*29290*/  STL.64 [R1+0x398], R8 ;  /* 0x0003980801007387 */ /* 0x000fe80000100a00 */
[----:B------:R-:W4:Y:S04]  /*292a0*/  LDL.LU.64 R202, [R1+0x668] ;  /* 0x0006680001ca7983 */ /* 0x000f280000300a00 */
[----:B------:R-:W4:Y:S04]  /*292b0*/  LDL.LU.64 R204, [R1+0x660] ;  /* 0x0006600001cc7983 */ /* 0x000f280000300a00 */
[----:B------:R3:W-:Y:S04]  /*292c0*/  STL.64 [R1+0x3a8], R2 ;  /* 0x0003a80201007387 */ /* 0x0007e80000100a00 */
[----:B------:R-:W4:Y:S01]  /*292d0*/  LDL.LU.64 R206, [R1+0x658] ;  /* 0x0006580001ce7983 */ /* 0x000f220000300a00 */
[----:B------:R-:W-:-:S03]  /*292e0*/  IMAD.WIDE R228, R199, 0x4, R228 ;  /* 0x00000004c7e47825 */ /* 0x000fc600078e02e4 */
[----:B------:R-:W4:Y:S01]  /*292f0*/  LDL.LU.64 R224, [R1+0x650] ;  /* 0x0006500001e07983 */ /* 0x000f220000300a00 */
[----:B------:R-:W-:-:S03]  /*29300*/  IMAD.WIDE R158, R199, 0x4, R214 ;  /* 0x00000004c79e7825 */ /* 0x000fc600078e02d6 */
[----:B------:R-:W4:Y:S04]  /*29310*/  LDL.LU.64 R208, [R1+0x648] ;  /* 0x0006480001d07983 */ /* 0x000f280000300a00 */
[----:B------:R-:W4:Y:S04]  /*29320*/  LDL.LU.64 R214, [R1+0x640] ;  /* 0x0006400001d67983 */ /* 0x000f280000300a00 */
[----:B------:R-:W-:Y:S04]  /*29330*/  STL.64 [R1+0x378], R228 ;  /* 0x000378e401007387 */ /* 0x000fe80000100a00 */
[----:B------:R-:W-:Y:S01]  /*29340*/  STL.64 [R1+0xf00], R228 ;  /* 0x000f00e401007387 */ /* 0x000fe20000100a00 */
[----:B---3--:R-:W-:-:S03]  /*29350*/  IMAD.WIDE R2, R199, 0x4, R220 ;  /* 0x00000004c7027825 */ /* 0x008fc600078e02dc */
[----:B------:R-:W3:Y:S01]  /*29360*/  LDL.LU.64 R220, [R1+0x638] ;  /* 0x0006380001dc7983 */ /* 0x000ee20000300a00 */
[----:B------:R-:W-:-:S03]  /*29370*/  IMAD.WIDE R10, R199, 0x4, R192 ;  /* 0x00000004c70a7825 */ /* 0x000fc600078e02c0 */
[----:B------:R-:W-:Y:S04]  /*29380*/  STL.64 [R1+0x388], R158 ;  /* 0x0003889e01007387 */ /* 0x000fe80000100a00 */
[----:B------:R1:W-:Y:S01]  /*29390*/  STL.64 [R1+0x3b8], R2 ;  /* 0x0003b80201007387 */ /* 0x0003e20000100a00 */
[----:B--2---:R-:W-:-:S03]  /*293a0*/  IMAD.WIDE R8, R199, 0x4, R200 ;  /* 0x00000004c7087825 */ /* 0x004fc600078e02c8 */
[----:B------:R-:W-:Y:S04]  /*293b0*/  STL.64 [R1+0xf08], R158 ;  /* 0x000f089e01007387 */ /* 0x000fe80000100a00 */
[----:B------:R-:W-:Y:S01]  /*293c0*/  STL.64 [R1+0x3c8], R10 ;  /* 0x0003c80a01007387 */ /* 0x000fe20000100a00 */
[----:B-1----:R-:W-:-:S03]  /*293d0*/  IMAD.WIDE R2, R199, 0x4, R210 ;  /* 0x00000004c7027825 */ /* 0x002fc600078e02d2 */
[----:B------:R1:W-:Y:S04]  /*293e0*/  STL.64 [R1+0x3d8], R8 ;  /* 0x0003d80801007387 */ /* 0x0003e80000100a00 */
[----:B------:R-:W2:Y:S04]  /*293f0*/  LDL.LU.64 R210, [R1+0x630] ;  /* 0x0006300001d27983 */ /* 0x000ea80000300a00 */
[----:B------:R1:W-:Y:S02]  /*29400*/  STL.64 [R1+0x3e8], R2 ;  /* 0x0003e80201007387 */ /* 0x0003e40000100a00 */
[----:B-1----:R-:W-:-:S02]  /*29410*/  IMAD.WIDE R8, R199, 0x4, R216 ;  /* 0x00000004c7087825 */ /* 0x002fc400078e02d8 */
[----:B------:R-:W2:Y:S04]  /*29420*/  LDL.LU.64 R188, [R1+0x628] ;  /* 0x0006280001bc7983 */ /* 0x000ea80000300a00 */
[----:B------:R-:W-:Y:S01]  /*29430*/  STL.64 [R1+0x418], R8 ;  /* 0x0004180801007387 */ /* 0x000fe20000100a00 */
[----:B------:R-:W-:-:S03]  /*29440*/  IMAD.WIDE R2, R199, 0x4, R222 ;  /* 0x00000004c7027825 */ /* 0x000fc600078e02de */
[----:B------:R-:W2:Y:S04]  /*29450*/  LDL.LU.64 R190, [R1+0x620] ;  /* 0x0006200001be7983 */ /* 0x000ea80000300a00 */
[----:B------:R4:W-:Y:S04]  /*29460*/  STL.64 [R1+0x428], R2 ;  /* 0x0004280201007387 */ /* 0x0009e80000100a00 */
[----:B------:R-:W2:Y:S01]  /*29470*/  LDL.LU.64 R216, [R1+0x618] ;  /* 0x0006180001d87983 */ /* 0x000ea20000300a00 */
[----:B------:R-:W-:-:S03]  /*29480*/  IMAD.WIDE R226, R199, 0x4, R226 ;  /* 0x00000004c7e27825 */ /* 0x000fc600078e02e2 */
[----:B------:R-:W2:Y:S01]  /*29490*/  LDL.LU.64 R222, [R1+0x610] ;  /* 0x0006100001de7983 */ /* 0x000ea20000300a00 */
[----:B------:R-:W-:-:S03]  /*294a0*/  IMAD.WIDE R156, R199, 0x4, R212 ;  /* 0x00000004c79c7825 */ /* 0x000fc600078e02d4 */
[----:B------:R-:W2:Y:S04]  /*294b0*/  LDL.LU.64 R192, [R1+0x608] ;  /* 0x0006080001c07983 */ /* 0x000ea80000300a00 */
[----:B------:R-:W2:Y:S04]  /*294c0*/  LDL.LU.64 R200, [R1+0x600] ;  /* 0x0006000001c87983 */ /* 0x000ea80000300a00 */
[----:B------:R-:W2:Y:S04]  /*294d0*/  LDL.LU.64 R212, [R1+0x520] ;  /* 0x0005200001d47983 */ /* 0x000ea80000300a00 */
[----:B------:R-:W-:Y:S04]  /*294e0*/  STL.64 [R1+0x3f8], R226 ;  /* 0x0003f8e201007387 */ /* 0x000fe80000100a00 */
[----:B------:R-:W-:Y:S01]  /*294f0*/  STL.64 [R1+0xf10], R226 ;  /* 0x000f10e201007387 */ /* 0x000fe20000100a00 */
[----:B----4-:R-:W-:-:S03]  /*29500*/  IMAD.WIDE R2, R199, 0x4, R218 ;  /* 0x00000004c7027825 */ /* 0x010fc600078e02da */
[----:B------:R-:W4:Y:S04]  /*29510*/  LDL.LU.64 R218, [R1+0x530] ;  /* 0x0005300001da7983 */ /* 0x000f280000300a00 */
[----:B------:R-:W-:Y:S01]  /*29520*/  STL.64 [R1+0x408], R156 ;  /* 0x0004089c01007387 */ /* 0x000fe20000100a00 */
[----:B------:R-:W-:-:S03]  /*29530*/  IMAD.WIDE R10, R199, 0x4, R202 ;  /* 0x00000004c70a7825 */ /* 0x000fc600078e02ca */
[----:B------:R1:W-:Y:S01]  /*29540*/  STL.64 [R1+0x438], R2 ;  /* 0x0004380201007387 */ /* 0x0003e20000100a00 */
[----:B------:R-:W-:-:S03]  /*29550*/  IMAD.WIDE R8, R199, 0x4, R204 ;  /* 0x00000004c7087825 */ /* 0x000fc600078e02cc */
[----:B------:R-:W-:Y:S04]  /*29560*/  STL.64 [R1+0xf18], R156 ;  /* 0x000f189c01007387 */ /* 0x000fe80000100a00 */
[----:B------:R-:W-:Y:S01]  /*29570*/  STL.64 [R1+0x448], R10 ;  /* 0x0004480a01007387 */ /* 0x000fe20000100a00 */
[----:B-1----:R-:W-:-:S03]  /*29580*/  IMAD.WIDE R2, R199, 0x4, R206 ;  /* 0x00000004c7027825 */ /* 0x002fc600078e02ce */
[----:B------:R-:W-:Y:S04]  /*29590*/  STL.64 [R1+0x458], R8 ;  /* 0x0004580801007387 */ /* 0x000fe80000100a00 */
[----:B------:R1:W-:Y:S04]  /*295a0*/  STL.64 [R1+0x468], R2 ;  /* 0x0004680201007387 */ /* 0x0003e80000100a00 */
[----:B------:R-:W4:Y:S01]  /*295b0*/  LDL.LU.64 R202, [R1+0x540] ;  /* 0x0005400001ca7983 */ /* 0x000f220000300a00 */
[----:B------:R-:W-:-:S03]  /*295c0*/  IMAD.WIDE R224, R199, 0x4, R224 ;  /* 0x00000004c7e07825 */ /* 0x000fc600078e02e0 */
[----:B------:R-:W4:Y:S01]  /*295d0*/  LDL.LU.64 R204, [R1+0x550] ;  /* 0x0005500001cc7983 */ /* 0x000f220000300a00 */
[----:B-1----:R-:W-:-:S05]  /*295e0*/  IMAD.WIDE R2, R199, 0x4, R214 ;  /* 0x00000004c7027825 */ /* 0x002fca00078e02d6 */
[----:B------:R3:W-:Y:S04]  /*295f0*/  STL.64 [R1+0x498], R2 ;  /* 0x0004980201007387 */ /* 0x0007e80000100a00 */
[----:B------:R-:W4:Y:S01]  /*29600*/  LDL.LU.64 R206, [R1+0x560] ;  /* 0x0005600001ce7983 */ /* 0x000f220000300a00 */
[----:B------:R-:W-:-:S04]  /*29610*/  IMAD.WIDE R150, R199, 0x4, R208 ;  /* 0x00000004c7967825 */ /* 0x000fc800078e02d0 */
[C---:B---3--:R-:W-:Y:S02]  /*29620*/  IMAD.WIDE R2, R199.reuse, 0x4, R220 ;  /* 0x00000004c7027825 */ /* 0x048fe400078e02dc */
[----:B------:R-:W3:Y:S04]  /*29630*/  LDL.LU.64 R220, [R1+0x570] ;  /* 0x0005700001dc7983 */ /* 0x000ee80000300a00 */
[----:B------:R-:W3:Y:S04]  /*29640*/  LDL.LU.64 R214, [R1+0x580] ;  /* 0x0005800001d67983 */ /* 0x000ee80000300a00 */
[----:B------:R2:W-:Y:S04]  /*29650*/  STL.64 [R1+0x4a8], R2 ;  /* 0x0004a80201007387 */ /* 0x0005e80000100a00 */
[----:B------:R-:W-:Y:S04]  /*29660*/  STL.64 [R1+0x478], R224 ;  /* 0x000478e001007387 */ /* 0x000fe80000100a00 */
[----:B------:R-:W-:Y:S04]  /*29670*/  STL.64 [R1+0xf20], R224 ;  /* 0x000f20e001007387 */ /* 0x000fe80000100a00 */
[----:B------:R-:W3:Y:S01]  /*29680*/  LDL.LU.64 R208, [R1+0x590] ;  /* 0x0005900001d07983 */ /* 0x000ee20000300a00 */
[----:B--2---:R-:W-:-:S03]  /*29690*/  IMAD.WIDE R2, R199, 0x4, R210 ;  /* 0x00000004c7027825 */ /* 0x004fc600078e02d2 */
[----:B------:R-:W2:Y:S04]  /*296a0*/  LDL.LU.64 R210, [R1+0x5a0] ;  /* 0x0005a00001d27983 */ /* 0x000ea80000300a00 */
[----:B------:R1:W-:Y:S01]  /*296b0*/  STL.64 [R1+0x4b8], R2 ;  /* 0x0004b80201007387 */ /* 0x0003e20000100a00 */
[----:B------:R-:W-:-:S03]  /*296c0*/  IMAD.WIDE R10, R199, 0x4, R188 ;  /* 0x00000004c70a7825 */ /* 0x000fc600078e02bc */
[----:B------:R-:W-:Y:S04]  /*296d0*/  STL.64 [R1+0x488], R150 ;  /* 0x0004889601007387 */ /* 0x000fe80000100a00 */
[----:B------:R-:W-:Y:S04]  /*296e0*/  STL.64 [R1+0xf28], R150 ;  /* 0x000f289601007387 */ /* 0x000fe80000100a00 */
[----:B------:R-:W-:Y:S01]  /*296f0*/  STL.64 [R1+0x4c0], R10 ;  /* 0x0004c00a01007387 */ /* 0x000fe20000100a00 */
[----:B-1----:R-:W-:-:S03]  /*29700*/  IMAD.WIDE R2, R199, 0x4, R216 ;  /* 0x00000004c7027825 */ /* 0x002fc600078e02d8 */
[----:B------:R-:W2:Y:S01]  /*29710*/  LDL.LU.64 R216, [R1+0x5b0] ;  /* 0x0005b00001d87983 */ /* 0x000ea20000300a00 */
[----:B------:R-:W-:-:S04]  /*29720*/  IMAD.WIDE R8, R199, 0x4, R190 ;  /* 0x00000004c7087825 */ /* 0x000fc800078e02be */
[C---:B------:R-:W-:Y:S01]  /*29730*/  IMAD.WIDE R222, R199.reuse, 0x4, R222 ;  /* 0x00000004c7de7825 */ /* 0x040fe200078e02de */
[----:B------:R1:W-:Y:S04]  /*29740*/  STL.64 [R1+0x4d0], R8 ;  /* 0x0004d00801007387 */ /* 0x0003e80000100a00 */
[----:B------:R1:W-:Y:S04]  /*29750*/  STL.64 [R1+0x4e0], R2 ;  /* 0x0004e00201007387 */ /* 0x0003e80000100a00 */
[----:B------:R-:W-:Y:S01]  /*29760*/  STL.64 [R1+0x4f0], R222 ;  /* 0x0004f0de01007387 */ /* 0x000fe20000100a00 */
[----:B-1----:R-:W-:-:S04]  /*29770*/  IMAD.WIDE R8, R199, 0x4, R200 ;  /* 0x00000004c7087825 */ /* 0x002fc800078e02c8 */
[C---:B------:R-:W-:Y:S01]  /*29780*/  IMAD.WIDE R2, R199.reuse, 0x4, R212 ;  /* 0x00000004c7027825 */ /* 0x040fe200078e02d4 */
[----:B------:R-:W-:Y:S04]  /*29790*/  STL.64 [R1+0x510], R8 ;  /* 0x0005100801007387 */ /* 0x000fe80000100a00 */
[----:B------:R-:W-:Y:S04]  /*297a0*/  STL.64 [R1+0xf30], R222 ;  /* 0x000f30de01007387 */ /* 0x000fe80000100a00 */
[----:B------:R4:W-:Y:S01]  /*297b0*/  STL.64 [R1+0x520], R2 ;  /* 0x0005200201007387 */ /* 0x0009e20000100a00 */
[----:B------:R-:W-:-:S03]  /*297c0*/  IMAD.WIDE R148, R199, 0x4, R192 ;  /* 0x00000004c7947825 */ /* 0x000fc600078e02c0 */
[----:B------:R-:W2:Y:S04]  /*297d0*/  LDL.LU.64 R188, [R1+0x5c0] ;  /* 0x0005c00001bc7983 */ /* 0x000ea80000300a00 */
[----:B------:R-:W2:Y:S01]  /*297e0*/  LDL.LU.64 R192, [R1+0x5d0] ;  /* 0x0005d00001c07983 */ /* 0x000ea20000300a00 */
[----:B----4-:R-:W-:-:S05]  /*297f0*/  IMAD.WIDE R2, R199, 0x4, R218 ;  /* 0x00000004c7027825 */ /* 0x010fca00078e02da */
[----:B------:R1:W-:Y:S04]  /*29800*/  STL.64 [R1+0x530], R2 ;  /* 0x0005300201007387 */ /* 0x0003e80000100a00 */
[----:B------:R-:W4:Y:S04]  /*29810*/  LDL.LU.64 R200, [R1+0x5e0] ;  /* 0x0005e00001c87983 */ /* 0x000f280000300a00 */
[----:B------:R-:W4:Y:S04]  /*29820*/  LDL.LU.64 R218, [R1+0x5f0] ;  /* 0x0005f00001da7983 */ /* 0x000f280000300a00 */
[----:B------:R-:W4:Y:S04]  /*29830*/  LDL.LU.64 R212, [R1+0x5f8] ;  /* 0x0005f80001d47983 */ /* 0x000f280000300a00 */
[----:B------:R-:W-:Y:S04]  /*29840*/  STL.64 [R1+0x500], R148 ;  /* 0x0005009401007387 */ /* 0x000fe80000100a00 */
[----:B------:R1:W-:Y:S02]  /*29850*/  STL.64 [R1+0xf38], R148 ;  /* 0x000f389401007387 */ /* 0x0003e40000100a00 */
[----:B-1----:R-:W-:-:S05]  /*29860*/  IMAD.WIDE R2, R199, 0x4, R202 ;  /* 0x00000004c7027825 */ /* 0x002fca00078e02ca */
[----:B------:R1:W-:Y:S01]  /*29870*/  STL.64 [R1+0x540], R2 ;  /* 0x0005400201007387 */ /* 0x0003e20000100a00 */
[----:B------:R-:W-:-:S03]  /*29880*/  IMAD.WIDE R148, R199, 0x4, R204 ;  /* 0x00000004c7947825 */ /* 0x000fc600078e02cc */
[----:B------:R-:W4:Y:S01]  /*29890*/  LDL.LU.64 R204, [R1+0x5e8] ;  /* 0x0005e80001cc7983 */ /* 0x000f220000300a00 */
[----:B------:R-:W-:-:S04]  /*298a0*/  IMAD.WIDE R222, R199, 0x4, R206 ;  /* 0x00000004c7de7825 */ /* 0x000fc800078e02ce */
[C---:B---3--:R-:W-:Y:S02]  /*298b0*/  IMAD.WIDE R126, R199.reuse, 0x4, R214 ;  /* 0x00000004c77e7825 */ /* 0x048fe400078e02d6 */
[----:B------:R-:W3:Y:S04]  /*298c0*/  LDL.LU.64 R214, [R1+0x5d8] ;  /* 0x0005d80001d67983 */ /* 0x000ee80000300a00 */
[----:B------:R-:W-:Y:S01]  /*298d0*/  STL.64 [R1+0x550], R148 ;  /* 0x0005509401007387 */ /* 0x000fe20000100a00 */
[----:B------:R-:W-:-:S03]  /*298e0*/  IMAD.WIDE R220, R199, 0x4, R220 ;  /* 0x00000004c7dc7825 */ /* 0x000fc600078e02dc */
[----:B------:R-:W-:Y:S01]  /*298f0*/  STL.64 [R1+0x1000], R148 ;  /* 0x0010009401007387 */ /* 0x000fe20000100a00 */
[----:B-1----:R-:W-:-:S03]  /*29900*/  IMAD.WIDE R2, R199, 0x4, R208 ;  /* 0x00000004c7027825 */ /* 0x002fc600078e02d0 */
[----:B------:R-:W-:Y:S04]  /*29910*/  STL.64 [R1+0x560], R222 ;  /* 0x000560de01007387 */ /* 0x000fe80000100a00 */
[----:B------:R-:W-:Y:S04]  /*29920*/  STL.64 [R1+0xf40], R222 ;  /* 0x000f40de01007387 */ /* 0x000fe80000100a00 */
[----:B------:R2:W-:Y:S04]  /*29930*/  STL.64 [R1+0x590], R2 ;  /* 0x0005900201007387 */ /* 0x0005e80000100a00 */
[----:B------:R-:W3:Y:S04]  /*29940*/  LDL.LU.64 R206, [R1+0x5c8] ;  /* 0x0005c80001ce7983 */ /* 0x000ee80000300a00 */
[----:B------:R-:W-:Y:S01]  /*29950*/  STL.64 [R1+0x570], R220 ;  /* 0x000570dc01007387 */ /* 0x000fe20000100a00 */
[----:B--2---:R-:W-:-:S05]  /*29960*/  IMAD.WIDE R2, R199, 0x4, R210 ;  /* 0x00000004c7027825 */ /* 0x004fca00078e02d2 */
[----:B------:R1:W-:Y:S04]  /*29970*/  STL.64 [R1+0x5a0], R2 ;  /* 0x0005a00201007387 */ /* 0x0003e80000100a00 */
[----:B------:R-:W-:Y:S04]  /*29980*/  STL.64 [R1+0xf48], R220 ;  /* 0x000f48dc01007387 */ /* 0x000fe80000100a00 */
[----:B------:R-:W2:Y:S01]  /*29990*/  LDL.LU.64 R184, [R1+0x5b8] ;  /* 0x0005b80001b87983 */ /* 0x000ea20000300a00 */
[----:B-1----:R-:W-:-:S03]  /*299a0*/  IMAD.WIDE R2, R199, 0x4, R216 ;  /* 0x00000004c7027825 */ /* 0x002fc600078e02d8 */
[----:B------:R-:W2:Y:S04]  /*299b0*/  LDL.LU.64 R190, [R1+0x5a8] ;  /* 0x0005a80001be7983 */ /* 0x000ea80000300a00 */
[----:B------:R1:W-:Y:S04]  /*299c0*/  STL.64 [R1+0x5b0], R2 ;  /* 0x0005b00201007387 */ /* 0x0003e80000100a00 */
[----:B------:R-:W2:Y:S04]  /*299d0*/  LDL.LU.64 R208, [R1+0x598] ;  /* 0x0005980001d07983 */ /* 0x000ea80000300a00 */
[----:B------:R-:W2:Y:S04]  /*299e0*/  LDL.LU.64 R216, [R1+0x588] ;  /* 0x0005880001d87983 */ /* 0x000ea80000300a00 */
[----:B------:R-:W2:Y:S04]  /*299f0*/  LDL.LU.64 R202, [R1+0x578] ;  /* 0x0005780001ca7983 */ /* 0x000ea80000300a00 */
[----:B------:R-:W2:Y:S04]  /*29a00*/  LDL.LU.64 R210, [R1+0x568] ;  /* 0x0005680001d27983 */ /* 0x000ea80000300a00 */
[----:B------:R-:W-:Y:S01]  /*29a10*/  STL.64 [R1+0x580], R126 ;  /* 0x0005807e01007387 */ /* 0x000fe20000100a00 */
[----:B-1----:R-:W-:-:S03]  /*29a20*/  IMAD.WIDE R2, R199, 0x4, R188 ;  /* 0x00000004c7027825 */ /* 0x002fc600078e02bc */
[----:B------:R1:W-:Y:S04]  /*29a30*/  STL.64 [R1+0xf50], R126 ;  /* 0x000f507e01007387 */ /* 0x0003e80000100a00 */
[----:B------:R4:W-:Y:S01]  /*29a40*/  STL.64 [R1+0x5c0], R2 ;  /* 0x0005c00201007387 */ /* 0x0009e20000100a00 */
[----:B-1----:R-:W-:-:S03]  /*29a50*/  IMAD.WIDE R126, R199, 0x4, R192 ;  /* 0x00000004c77e7825 */ /* 0x002fc600078e02c0 */
[----:B------:R-:W2:Y:S01]  /*29a60*/  LDL.LU.64 R192, [R1+0x558] ;  /* 0x0005580001c07983 */ /* 0x000ea20000300a00 */
[----:B----4-:R-:W-:-:S04]  /*29a70*/  IMAD.WIDE R150, R199, 0x4, R200 ;  /* 0x00000004c7967825 */ /* 0x010fc800078e02c8 */
[C---:B------:R-:W-:Y:S02]  /*29a80*/  IMAD.WIDE R124, R199.reuse, 0x4, R212 ;  /* 0x00000004c77c7825 */ /* 0x040fe400078e02d4 */
[----:B------:R-:W4:Y:S04]  /*29a90*/  LDL.LU.64 R212, [R1+0x548] ;  /* 0x0005480001d47983 */ /* 0x000f280000300a00 */
[----:B------:R-:W-:Y:S04]  /*29aa0*/  STL.64 [R1+0x5d0], R126 ;  /* 0x0005d07e01007387 */ /* 0x000fe80000100a00 */
[----:B------:R-:W-:Y:S04]  /*29ab0*/  STL.64 [R1+0x1008], R126 ;  /* 0x0010087e01007387 */ /* 0x000fe80000100a00 */
[----:B------:R-:W-:Y:S04]  /*29ac0*/  STL.64 [R1+0x5e0], R150 ;  /* 0x0005e09601007387 */ /* 0x000fe80000100a00 */
[----:B------:R-:W-:Y:S01]  /*29ad0*/  STL.64 [R1+0xf58], R150 ;  /* 0x000f589601007387 */ /* 0x000fe20000100a00 */
[----:B------:R-:W-:-:S05]  /*29ae0*/  IMAD.WIDE R2, R199, 0x4, R204 ;  /* 0x00000004c7027825 */ /* 0x000fca00078e02cc */
[----:B------:R3:W-:Y:S04]  /*29af0*/  STL.64 [R1+0x5e8], R2 ;  /* 0x0005e80201007387 */ /* 0x0007e80000100a00 */
[----:B------:R-:W4:Y:S04]  /*29b00*/  LDL.LU.64 R186, [R1+0x538] ;  /* 0x0005380001ba7983 */ /* 0x000f280000300a00 */
[----:B------:R-:W4:Y:S01]  /*29b10*/  LDL.LU.64 R200, [R1+0x528] ;  /* 0x0005280001c87983 */ /* 0x000f220000300a00 */
[----:B------:R-:W-:-:S04]  /*29b20*/  IMAD.WIDE R218, R199, 0x4, R218 ;  /* 0x00000004c7da7825 */ /* 0x000fc800078e02da */
[----:B---3--:R-:W-:-:S05]  /*29b30*/  IMAD.WIDE R2, R199, 0x4, R214 ;  /* 0x00000004c7027825 */ /* 0x008fca00078e02d6 */
[----:B------:R1:W-:Y:S04]  /*29b40*/  STL.64 [R1+0x5d8], R2 ;  /* 0x0005d80201007387 */ /* 0x0003e80000100a00 */
[----:B------:R-:W3:Y:S04]  /*29b50*/  LDL.LU.64 R204, [R1+0x518] ;  /* 0x0005180001cc7983 */ /* 0x000ee80000300a00 */
[----:B------:R-:W3:Y:S04]  /*29b60*/  LDL.LU.64 R214, [R1+0x508] ;  /* 0x0005080001d67983 */ /* 0x000ee80000300a00 */
[----:B------:R-:W-:Y:S04]  /*29b70*/  STL.64 [R1+0x5f0], R218 ;  /* 0x0005f0da01007387 */ /* 0x000fe80000100a00 */
[----:B------:R-:W-:Y:S01]  /*29b80*/  STL.64 [R1+0xf60], R218 ;  /* 0x000f60da01007387 */ /* 0x000fe20000100a00 */
[----:B-1----:R-:W-:-:S03]  /*29b90*/  IMAD.WIDE R2, R199, 0x4, R206 ;  /* 0x00000004c7027825 */ /* 0x002fc600078e02ce */
[----:B------:R-:W3:Y:S04]  /*29ba0*/  LDL.LU.64 R206, [R1+0x4f8] ;  /* 0x0004f80001ce7983 */ /* 0x000ee80000300a00 */
[----:B------:R-:W3:Y:S04]  /*29bb0*/  LDL.LU.64 R188, [R1+0x4e8] ;  /* 0x0004e80001bc7983 */ /* 0x000ee80000300a00 */
[----:B------:R1:W-:Y:S04]  /*29bc0*/  STL.64 [R1+0x5c8], R2 ;  /* 0x0005c80201007387 */ /* 0x0003e80000100a00 */
[----:B------:R-:W-:Y:S01]  /*29bd0*/  STL.64 [R1+0x5f8], R124 ;  /* 0x0005f87c01007387 */ /* 0x000fe20000100a00 */
[----:B--2---:R-:W-:-:S03]  /*29be0*/  IMAD.WIDE R8, R199, 0x4, R184 ;  /* 0x00000004c7087825 */ /* 0x004fc600078e02b8 */
[----:B------:R-:W-:Y:S04]  /*29bf0*/  STL.64 [R1+0xf68], R124 ;  /* 0x000f687c01007387 */ /* 0x000fe80000100a00 */
[----:B------:R-:W-:Y:S01]  /*29c00*/  STL.64 [R1+0x5b8], R8 ;  /* 0x0005b80801007387 */ /* 0x000fe20000100a00 */
[----:B------:R-:W-:-:S03]  /*29c10*/  IMAD.WIDE R224, R199, 0x4, R208 ;  /* 0x00000004c7e07825 */ /* 0x000fc600078e02d0 */
[----:B------:R-:W2:Y:S01]  /*29c20*/  LDL.LU.64 R208, [R1+0x4d8] ;  /* 0x0004d80001d07983 */ /* 0x000ea20000300a00 */
[----:B-1----:R-:W-:-:S04]  /*29c30*/  IMAD.WIDE R2, R199, 0x4, R190 ;  /* 0x00000004c7027825 */ /* 0x002fc800078e02be */
[C---:B------:R-:W-:Y:S01]  /*29c40*/  IMAD.WIDE R118, R199.reuse, 0x4, R202 ;  /* 0x00000004c7767825 */ /* 0x040fe200078e02ca */
[----:B------:R1:W-:Y:S04]  /*29c50*/  STL.64 [R1+0x5a8], R2 ;  /* 0x0005a80201007387 */ /* 0x0003e80000100a00 */
[----:B------:R-:W2:Y:S01]  /*29c60*/  LDL.LU.64 R202, [R1+0x4c8] ;  /* 0x0004c80001ca7983 */ /* 0x000ea20000300a00 */
[----:B------:R-:W-:-:S04]  /*29c70*/  IMAD.WIDE R216, R199, 0x4, R216 ;  /* 0x00000004c7d87825 */ /* 0x000fc800078e02d8 */
[C---:B-1----:R-:W-:Y:S02]  /*29c80*/  IMAD.WIDE R2, R199.reuse, 0x4, R210 ;  /* 0x00000004c7027825 */ /* 0x042fe400078e02d2 */
[----:B------:R-:W2:Y:S04]  /*29c90*/  LDL.LU.64 R210, [R1+0x4b0] ;  /* 0x0004b00001d27983 */ /* 0x000ea80000300a00 */
[----:B------:R1:W-:Y:S04]  /*29ca0*/  STL.64 [R1+0x568], R2 ;  /* 0x0005680201007387 */ /* 0x0003e80000100a00 */
[----:B------:R-:W-:Y:S04]  /*29cb0*/  STL.64 [R1+0x598], R224 ;  /* 0x000598e001007387 */ /* 0x000fe80000100a00 */
[----:B------:R-:W-:Y:S01]  /*29cc0*/  STL.64 [R1+0xf70], R224 ;  /* 0x000f70e001007387 */ /* 0x000fe20000100a00 */
[----:B-1----:R-:W-:-:S03]  /*29cd0*/  IMAD.WIDE R2, R199, 0x4, R192 ;  /* 0x00000004c7027825 */ /* 0x002fc600078e02c0 */
[----:B------:R-:W-:Y:S04]  /*29ce0*/  STL.64 [R1+0x588], R216 ;  /* 0x000588d801007387 */ /* 0x000fe80000100a00 */
[----:B------:R-:W-:Y:S04]  /*29cf0*/  STL.64 [R1+0xf78], R216 ;  /* 0x000f78d801007387 */ /* 0x000fe80000100a00 */
[----:B------:R4:W-:Y:S04]  /*29d00*/  STL.64 [R1+0x558], R2 ;  /* 0x0005580201007387 */ /* 0x0009e80000100a00 */
[----:B------:R-:W2:Y:S04]  /*29d10*/  LDL.LU.64 R190, [R1+0x4a0] ;  /* 0x0004a00001be7983 */ /* 0x000ea80000300a00 */
[----:B------:R-:W2:Y:S01]  /*29d20*/  LDL.LU.64 R192, [R1+0x490] ;  /* 0x0004900001c07983 */ /* 0x000ea20000300a00 */
[----:B----4-:R-:W-:-:S05]  /*29d30*/  IMAD.WIDE R2, R199, 0x4, R212 ;  /* 0x00000004c7027825 */ /* 0x010fca00078e02d4 */
[----:B------:R1:W-:Y:S04]  /*29d40*/  STL.64 [R1+0x548], R2 ;  /* 0x0005480201007387 */ /* 0x0003e80000100a00 */
[----:B------:R-:W4:Y:S04]  /*29d50*/  LDL.LU.64 R212, [R1+0x480] ;  /* 0x0004800001d47983 */ /* 0x000f280000300a00 */
[----:B------:R-:W-:Y:S04]  /*29d60*/  STL.64 [R1+0x578], R118 ;  /* 0x0005787601007387 */ /* 0x000fe80000100a00 */
[----:B------:R-:W-:Y:S01]  /*29d70*/  STL.64 [R1+0xf80], R118 ;  /* 0x000f807601007387 */ /* 0x000fe20000100a00 */
[----:B-1----:R-:W-:-:S03]  /*29d80*/  IMAD.WIDE R2, R199, 0x4, R200 ;  /* 0x00000004c7027825 */ /* 0x002fc600078e02c8 */
[----:B------:R-:W4:Y:S01]  /*29d90*/  LDL.LU.64 R200, [R1+0x470] ;  /* 0x0004700001c87983 */ /* 0x000f220000300a00 */
[----:B------:R-:W-:-:S03]  /*29da0*/  IMAD.WIDE R222, R199, 0x4, R186 ;  /* 0x00000004c7de7825 */ /* 0x000fc600078e02ba */
[----:B------:R1:W-:Y:S01]  /*29db0*/  STL.64 [R1+0x528], R2 ;  /* 0x0005280201007387 */ /* 0x0003e20000100a00 */
[----:B---3--:R-:W-:-:S03]  /*29dc0*/  IMAD.WIDE R156, R199, 0x4, R204 ;  /* 0x00000004c79c7825 */ /* 0x008fc600078e02cc */
[----:B------:R-:W3:Y:S04]  /*29dd0*/  LDL.LU.64 R204, [R1+0x460] ;  /* 0x0004600001cc7983 */ /* 0x000ee80000300a00 */
[----:B------:R-:W-:Y:S04]  /*29de0*/  STL.64 [R1+0x538], R222 ;  /* 0x000538de01007387 */ /* 0x000fe80000100a00 */
[----:B------:R-:W-:Y:S01]  /*29df0*/  STL.64 [R1+0x1068], R222 ;  /* 0x001068de01007387 */ /* 0x000fe20000100a00 */
[----:B------:R-:W-:-:S04]  /*29e00*/  IMAD.WIDE R214, R199, 0x4, R214 ;  /* 0x00000004c7d67825 */ /* 0x000fc800078e02d6 */
[C---:B------:R-:W-:Y:S02]  /*29e10*/  IMAD.WIDE R116, R199.reuse, 0x4, R206 ;  /* 0x00000004c7747825 */ /* 0x040fe400078e02ce */
[----:B------:R-:W3:Y:S02]  /*29e20*/  LDL.LU.64 R206, [R1+0x450] ;  /* 0x0004500001ce7983 */ /* 0x000ee40000300a00 */
[C---:B-1----:R-:W-:Y:S02]  /*29e30*/  IMAD.WIDE R2, R199.reuse, 0x4, R188 ;  /* 0x00000004c7027825 */ /* 0x042fe400078e02bc */
[----:B------:R-:W3:Y:S04]  /*29e40*/  LDL.LU.64 R186, [R1+0x440] ;  /* 0x0004400001ba7983 */ /* 0x000ee80000300a00 */
[----:B------:R-:W-:Y:S04]  /*29e50*/  STL.64 [R1+0x518], R156 ;  /* 0x0005189c01007387 */ /* 0x000fe80000100a00 */
[----:B------:R2:W-:Y:S04]  /*29e60*/  STL.64 [R1+0x4e8], R2 ;  /* 0x0004e80201007387 */ /* 0x0005e80000100a00 */
[----:B------:R-:W-:Y:S01]  /*29e70*/  STL.64 [R1+0xf88], R156 ;  /* 0x000f889c01007387 */ /* 0x000fe20000100a00 */
[----:B--2---:R-:W-:-:S03]  /*29e80*/  IMAD.WIDE R2, R199, 0x4, R208 ;  /* 0x00000004c7027825 */ /* 0x004fc600078e02d0 */
[----:B------:R-:W2:Y:S04]  /*29e90*/  LDL.LU.64 R208, [R1+0x430] ;  /* 0x0004300001d07983 */ /* 0x000ea80000300a00 */
[----:B------:R-:W-:Y:S04]  /*29ea0*/  STL.64 [R1+0x508], R214 ;  /* 0x000508d601007387 */ /* 0x000fe80000100a00 */
[----:B------:R1:W-:Y:S04]  /*29eb0*/  STL.64 [R1+0x4d8], R2 ;  /* 0x0004d80201007387 */ /* 0x0003e80000100a00 */
[----:B------:R-:W-:Y:S04]  /*29ec0*/  STL.64 [R1+0xf90], R214 ;  /* 0x000f90d601007387 */ /* 0x000fe80000100a00 */
[----:B------:R-:W-:Y:S04]  /*29ed0*/  STL.64 [R1+0x4f8], R116 ;  /* 0x0004f87401007387 */ /* 0x000fe80000100a00 */
[----:B------:R-:W-:Y:S04]  /*29ee0*/  STL.64 [R1+0xf98], R116 ;  /* 0x000f987401007387 */ /* 0x000fe80000100a00 */
[----:B------:R-:W2:Y:S01]  /*29ef0*/  LDL.LU.64 R188, [R1+0x420] ;  /* 0x0004200001bc7983 */ /* 0x000ea20000300a00 */
[----:B------:R-:W-:-:S03]  /*29f00*/  IMAD.WIDE R222, R199, 0x4, R202 ;  /* 0x00000004c7de7825 */ /* 0x000fc600078e02ca */
[----:B------:R-:W2:Y:S01]  /*29f10*/  LDL.LU.64 R202, [R1+0x410] ;  /* 0x0004100001ca7983 */ /* 0x000ea20000300a00 */
[----:B------:R-:W-:-:S03]  /*29f20*/  IMAD.WIDE R220, R199, 0x4, R210 ;  /* 0x00000004c7dc7825 */ /* 0x000fc600078e02d2 */
[----:B------:R-:W2:Y:S04]  /*29f30*/  LDL.LU.64 R210, [R1+0x400] ;  /* 0x0004000001d27983 */ /* 0x000ea80000300a00 */
[----:B------:R-:W-:Y:S04]  /*29f40*/  STL.64 [R1+0x4c8], R222 ;  /* 0x0004c8de01007387 */ /* 0x000fe80000100a00 */
[----:B------:R-:W-:Y:S01]  /*29f50*/  STL.64 [R1+0x1100], R222 ;  /* 0x001100de01007387 */ /* 0x000fe20000100a00 */
[----:B-1----:R-:W-:-:S03]  /*29f60*/  IMAD.WIDE R2, R199, 0x4, R190 ;  /* 0x00000004c7027825 */ /* 0x002fc600078e02be */
[----:B------:R-:W2:Y:S01]  /*29f70*/  LDL.LU.64 R190, [R1+0x3f0] ;  /* 0x0003f00001be7983 */ /* 0x000ea20000300a00 */
[----:B------:R-:W-:-:S03]  /*29f80*/  IMAD.WIDE R226, R199, 0x4, R192 ;  /* 0x00000004c7e27825 */ /* 0x000fc600078e02c0 */
[----:B------:R3:W-:Y:S04]  /*29f90*/  STL.64 [R1+0x4a0], R2 ;  /* 0x0004a00201007387 */ /* 0x0007e80000100a00 */
[----:B------:R-:W2:Y:S04]  /*29fa0*/  LDL.LU.64 R192, [R1+0x3e0] ;  /* 0x0003e00001c07983 */ /* 0x000ea80000300a00 */
[----:B------:R-:W-:Y:S04]  /*29fb0*/  STL.64 [R1+0x4b0], R220 ;  /* 0x0004b0dc01007387 */ /* 0x000fe80000100a00 */
[----:B------:R-:W-:Y:S01]  /*29fc0*/  STL.64 [R1+0x1070], R220 ;  /* 0x001070dc01007387 */ /* 0x000fe20000100a00 */
[----:B----4-:R-:W-:-:S04]  /*29fd0*/  IMAD.WIDE R212, R199, 0x4, R212 ;  /* 0x00000004c7d47825 */ /* 0x010fc800078e02d4 */
[C---:B------:R-:W-:Y:S02]  /*29fe0*/  IMAD.WIDE R110, R199.reuse, 0x4, R200 ;  /* 0x00000004c76e7825 */ /* 0x040fe400078e02c8 */
[----:B------:R-:W4:Y:S02]  /*29ff0*/  LDL.LU.64 R200, [R1+0x3d0] ;  /* 0x0003d00001c87983 */ /* 0x000f240000300a00 */
[C---:B---3--:R-:W-:Y:S02]  /*2a000*/  IMAD.WIDE R2, R199.reuse, 0x4, R204 ;  /* 0x00000004c7027825 */ /* 0x048fe400078e02cc */
[----:B------:R-:W3:Y:S04]  /*2a010*/  LDL.LU.64 R204, [R1+0x3c0] ;  /* 0x0003c00001cc7983 */ /* 0x000ee80000300a00 */
[----:B------:R-:W-:Y:S04]  /*2a020*/  STL.64 [R1+0x490], R226 ;  /* 0x000490e201007387 */ /* 0x000fe80000100a00 */
[----:B------:R1:W-:Y:S04]  /*2a030*/  STL.64 [R1+0x460], R2 ;  /* 0x0004600201007387 */ /* 0x0003e80000100a00 */
[----:B------:R-:W-:Y:S01]  /*2a040*/  STL.64 [R1+0xfa0], R226 ;  /* 0x000fa0e201007387 */ /* 0x000fe20000100a00 */
[----:B-1----:R-:W-:-:S03]  /*2a050*/  IMAD.WIDE R2, R199, 0x4, R206 ;  /* 0x00000004c7027825 */ /* 0x002fc600078e02ce */
[----:B------:R-:W3:Y:S04]  /*2a060*/  LDL.LU.64 R206, [R1+0x3b0] ;  /* 0x0003b00001ce7983 */ /* 0x000ee80000300a00 */
[----:B------:R-:W-:Y:S04]  /*2a070*/  STL.64 [R1+0x480], R212 ;  /* 0x000480d401007387 */ /* 0x000fe80000100a00 */
[----:B------:R1:W-:Y:S04]  /*2a080*/  STL.64 [R1+0x450], R2 ;  /* 0x0004500201007387 */ /* 0x0003e80000100a00 */
[----:B------:R-:W-:Y:S04]  /*2a090*/  STL.64 [R1+0xfa8], R212 ;  /* 0x000fa8d401007387 */ /* 0x000fe80000100a00 */
[----:B------:R-:W-:Y:S04]  /*2a0a0*/  STL.64 [R1+0x470], R110 ;  /* 0x0004706e01007387 */ /* 0x000fe80000100a00 */
[----:B------:R-:W-:Y:S01]  /*2a0b0*/  STL.64 [R1+0xfb0], R110 ;  /* 0x000fb06e01007387 */ /* 0x000fe20000100a00 */
[----:B------:R-:W-:-:S03]  /*2a0c0*/  IMAD.WIDE R220, R199, 0x4, R186 ;  /* 0x00000004c7dc7825 */ /* 0x000fc600078e02ba */
[----:B------:R-:W3:Y:S04]  /*2a0d0*/  LDL.LU.64 R98, [R1+0x3a0] ;  /* 0x0003a00001627983 */ /* 0x000ee80000300a00 */
[----:B------:R-:W3:Y:S01]  /*2a0e0*/  LDL.LU.64 R184, [R1+0x390] ;  /* 0x0003900001b87983 */ /* 0x000ee20000300a00 */
[----:B--2---:R-:W-:-:S03]  /*2a0f0*/  IMAD.WIDE R148, R199, 0x4, R208 ;  /* 0x00000004c7947825 */ /* 0x004fc600078e02d0 */
[----:B------:R-:W2:Y:S04]  /*2a100*/  LDL.LU.64 R208, [R1+0x380] ;  /* 0x0003800001d07983 */ /* 0x000ea80000300a00 */
[----:B------:R-:W-:Y:S04]  /*2a110*/  STL.64 [R1+0x440], R220 ;  /* 0x000440dc01007387 */ /* 0x000fe80000100a00 */
[----:B------:R-:W-:Y:S04]  /*2a120*/  STL.64 [R1+0x1108], R220 ;  /* 0x001108dc01007387 */ /* 0x000fe80000100a00 */
[----:B------:R-:W2:Y:S01]  /*2a130*/  LDL.LU.64 R186, [R1+0x370] ;  /* 0x0003700001ba7983 */ /* 0x000ea20000300a00 */
[----:B-1----:R-:W-:-:S04]  /*2a140*/  IMAD.WIDE R2, R199, 0x4, R188 ;  /* 0x00000004c7027825 */ /* 0x002fc800078e02bc */
[C---:B------:R-:W-:Y:S01]  /*2a150*/  IMAD.WIDE R158, R199.reuse, 0x4, R202 ;  /* 0x00000004c79e7825 */ /* 0x040fe200078e02ca */
[----:B------:R1:W-:Y:S04]  /*2a160*/  STL.64 [R1+0x420], R2 ;  /* 0x0004200201007387 */ /* 0x0003e80000100a00 */
[----:B------:R-:W2:Y:S04]  /*2a170*/  LDL.LU.64 R202, [R1+0x360] ;  /* 0x0003600001ca7983 */ /* 0x000ea80000300a00 */
[----:B------:R-:W-:Y:S04]  /*2a180*/  STL.64 [R1+0x430], R148 ;  /* 0x0004309401007387 */ /* 0x000fe80000100a00 */
[----:B------:R-:W-:Y:S04]  /*2a190*/  STL.64 [R1+0x1078], R148 ;  /* 0x0010789401007387 */ /* 0x000fe80000100a00 */
[----:B------:R-:W2:Y:S01]  /*2a1a0*/  LDL.LU.64 R188, [R1+0x350] ;  /* 0x0003500001bc7983 */ /* 0x000ea20000300a00 */
[----:B------:R-:W-:-:S04]  /*2a1b0*/  IMAD.WIDE R210, R199, 0x4, R210 ;  /* 0x00000004c7d27825 */ /* 0x000fc800078e02d2 */
[C---:B------:R-:W-:Y:S02]  /*2a1c0*/  IMAD.WIDE R108, R199.reuse, 0x4, R190 ;  /* 0x00000004c76c7825 */ /* 0x040fe400078e02be */
[----:B------:R-:W2:Y:S02]  /*2a1d0*/  LDL.LU.64 R190, [R1+0x340] ;  /* 0x0003400001be7983 */ /* 0x000ea40000300a00 */
[C---:B-1----:R-:W-:Y:S02]  /*2a1e0*/  IMAD.WIDE R2, R199.reuse, 0x4, R192 ;  /* 0x00000004c7027825 */ /* 0x042fe400078e02c0 */
[----:B------:R-:W-:Y:S04]  /*2a1f0*/  STL.64 [R1+0x410], R158 ;  /* 0x0004109e01007387 */ /* 0x000fe80000100a00 */
[----:B------:R4:W-:Y:S04]  /*2a200*/  STL.64 [R1+0x3e0], R2 ;  /* 0x0003e00201007387 */ /* 0x0009e80000100a00 */
[----:B------:R-:W-:Y:S04]  /*2a210*/  STL.64 [R1+0xfb8], R158 ;  /* 0x000fb89e01007387 */ /* 0x000fe80000100a00 */
[----:B------:R-:W-:Y:S04]  /*2a220*/  STL.64 [R1+0x400], R210 ;  /* 0x000400d201007387 */ /* 0x000fe80000100a00 */
[----:B------:R-:W-:Y:S01]  /*2a230*/  STL.64 [R1+0xfc0], R210 ;  /* 0x000fc0d201007387 */ /* 0x000fe20000100a00 */
[----:B----4-:R-:W-:-:S05]  /*2a240*/  IMAD.WIDE R2, R199, 0x4, R200 ;  /* 0x00000004c7027825 */ /* 0x010fca00078e02c8 */
[----:B------:R1:W-:Y:S01]  /*2a250*/  STL.64 [R1+0x3d0], R2 ;  /* 0x0003d00201007387 */ /* 0x0003e20000100a00 */
[----:B---3--:R-:W-:-:S03]  /*2a260*/  IMAD.WIDE R148, R199, 0x4, R204 ;  /* 0x00000004c7947825 */ /* 0x008fc600078e02cc */
[----:B------:R-:W3:Y:S04]  /*2a270*/  LDL.LU.64 R204, [R1+0x330] ;  /* 0x0003300001cc7983 */ /* 0x000ee80000300a00 */
[----:B------:R-:W-:Y:S04]  /*2a280*/  STL.64 [R1+0x3f0], R108 ;  /* 0x0003f06c01007387 */ /* 0x000fe80000100a00 */
[----:B------:R-:W-:Y:S04]  /*2a290*/  STL.64 [R1+0xfc8], R108 ;  /* 0x000fc86c01007387 */ /* 0x000fe80000100a00 */
[----:B------:R-:W4:Y:S04]  /*2a2a0*/  LDL.LU.64 R192, [R1+0x320] ;  /* 0x0003200001c07983 */ /* 0x000f280000300a00 */
[----:B------:R-:W4:Y:S01]  /*2a2b0*/  LDL.LU.64 R182, [R1+0x310] ;  /* 0x0003100001b67983 */ /* 0x000f220000300a00 */
[----:B------:R-:W-:-:S03]  /*2a2c0*/  IMAD.WIDE R126, R199, 0x4, R206 ;  /* 0x00000004c77e7825 */ /* 0x000fc600078e02ce */
[----:B------:R-:W4:Y:S04]  /*2a2d0*/  LDL.LU.64 R206, [R1+0x300] ;  /* 0x0003000001ce7983 */ /* 0x000f280000300a00 */
[----:B------:R-:W4:Y:S04]  /*2a2e0*/  LDL.LU.64 R200, [R1+0x2f0] ;  /* 0x0002f00001c87983 */ /* 0x000f280000300a00 */
[----:B------:R-:W-:Y:S04]  /*2a2f0*/  STL.64 [R1+0x3c0], R148 ;  /* 0x0003c09401007387 */ /* 0x000fe80000100a00 */
[----:B------:R-:W-:Y:S01]  /*2a300*/  STL.64 [R1+0x1110], R148 ;  /* 0x0011109401007387 */ /* 0x000fe20000100a00 */
[----:B-1----:R-:W-:-:S04]  /*2a310*/  IMAD.WIDE R2, R199, 0x4, R98 ;  /* 0x00000004c7027825 */ /* 0x002fc800078e0262 */
[C---:B------:R-:W-:Y:S01]  /*2a320*/  IMAD.WIDE R228, R199.reuse, 0x4, R184 ;  /* 0x00000004c7e47825 */ /* 0x040fe200078e02b8 */
[----:B------:R1:W-:Y:S04]  /*2a330*/  STL.64 [R1+0x3a0], R2 ;  /* 0x0003a00201007387 */ /* 0x0003e80000100a00 */
[----:B------:R-:W4:Y:S04]  /*2a340*/  LDL.LU.64 R184, [R1+0x2e0] ;  /* 0x0002e00001b87983 */ /* 0x000f280000300a00 */
[----:B------:R-:W-:Y:S04]  /*2a350*/  STL.64 [R1+0x3b0], R126 ;  /* 0x0003b07e01007387 */ /* 0x000fe80000100a00 */
[----:B------:R-:W-:Y:S01]  /*2a360*/  STL.64 [R1+0x1080], R126 ;  /* 0x0010807e01007387 */ /* 0x000fe20000100a00 */
[----:B--2---:R-:W-:-:S03]  /*2a370*/  IMAD.WIDE R98, R199, 0x4, R186 ;  /* 0x00000004c7627825 */ /* 0x004fc600078e02ba */
[----:B------:R-:W2:Y:S01]  /*2a380*/  LDL.LU.64 R186, [R1+0x2d0] ;  /* 0x0002d00001ba7983 */ /* 0x000ea20000300a00 */
[----:B------:R-:W-:-:S04]  /*2a390*/  IMAD.WIDE R208, R199, 0x4, R208 ;  /* 0x00000004c7d07825 */ /* 0x000fc800078e02d0 */
[C---:B-1----:R-:W-:Y:S02]  /*2a3a0*/  IMAD.WIDE R2, R199.reuse, 0x4, R202 ;  /* 0x00000004c7027825 */ /* 0x042fe400078e02ca */
[----:B------:R-:W2:Y:S04]  /*2a3b0*/  LDL.LU.64 R202, [R1+0x2c0] ;  /* 0x0002c00001ca7983 */ /* 0x000ea80000300a00 */
[----:B------:R-:W-:Y:S04]  /*2a3c0*/  STL.64 [R1+0x390], R228 ;  /* 0x000390e401007387 */ /* 0x000fe80000100a00 */
[----:B------:R1:W-:Y:S04]  /*2a3d0*/  STL.64 [R1+0x360], R2 ;  /* 0x0003600201007387 */ /* 0x0003e80000100a00 */
[----:B------:R-:W-:Y:S04]  /*2a3e0*/  STL.64 [R1+0xfd0], R228 ;  /* 0x000fd0e401007387 */ /* 0x000fe80000100a00 */
[----:B------:R-:W-:Y:S01]  /*2a3f0*/  STL.64 [R1+0x380], R208 ;  /* 0x000380d001007387 */ /* 0x000fe20000100a00 */
[----:B-1----:R-:W-:-:S03]  /*2a400*/  IMAD.WIDE R2, R199, 0x4, R188 ;  /* 0x00000004c7027825 */ /* 0x002fc600078e02bc */
[----:B------:R-:W-:Y:S04]  /*2a410*/  STL.64 [R1+0xfd8], R208 ;  /* 0x000fd8d001007387 */ /* 0x000fe80000100a00 */
[----:B------:R3:W-:Y:S04]  /*2a420*/  STL.64 [R1+0x350], R2 ;  /* 0x0003500201007387 */ /* 0x0007e80000100a00 */
[----:B------:R-:W2:Y:S04]  /*2a430*/  LDL.LU.64 R56, [R1+0x2b0] ;  /* 0x0002b00001387983 */ /* 0x000ea80000300a00 */
[----:B------:R-:W2:Y:S04]  /*2a440*/  LDL.LU.64 R74, [R1+0x2a0] ;  /* 0x0002a000014a7983 */ /* 0x000ea80000300a00 */
[----:B------:R-:W2:Y:S01]  /*2a450*/  LDL.LU.64 R188, [R1+0x290] ;  /* 0x0002900001bc7983 */ /* 0x000ea20000300a00 */
[----:B------:R-:W-:-:S03]  /*2a460*/  IMAD.WIDE R126, R199, 0x4, R190 ;  /* 0x00000004c77e7825 */ /* 0x000fc600078e02be */
[----:B------:R-:W-:Y:S04]  /*2a470*/  STL.64 [R1+0x370], R98 ;  /* 0x0003706201007387 */ /* 0x000fe80000100a00 */
[----:B------:R-:W-:Y:S01]  /*2a480*/  STL.64 [R1+0xfe0], R98 ;  /* 0x000fe06201007387 */ /* 0x000fe20000100a00 */
[----:B---3--:R-:W-:-:S03]  /*2a490*/  IMAD.WIDE R2, R199, 0x4, R204 ;  /* 0x00000004c7027825 */ /* 0x008fc600078e02cc */
[----:B------:R-:W3:Y:S04]  /*2a4a0*/  LDL.LU.64 R204, [R1+0x280] ;  /* 0x0002800001cc7983 */ /* 0x000ee80000300a00 */
[----:B------:R-:W3:Y:S04]  /*2a4b0*/  LDL.LU.64 R190, [R1+0x270] ;  /* 0x0002700001be7983 */ /* 0x000ee80000300a00 */
[----:B------:R1:W-:Y:S01]  /*2a4c0*/  STL.64 [R1+0x608], R2 ;  /* 0x0006080201007387 */ /* 0x0003e20000100a00 */
[----:B----4-:R-:W-:-:S03]  /*2a4d0*/  IMAD.WIDE R228, R199, 0x4, R192 ;  /* 0x00000004c7e47825 */ /* 0x010fc600078e02c0 */
[----:B------:R-:W-:Y:S01]  /*2a4e0*/  STL.64 [R1+0x600], R126 ;  /* 0x0006007e01007387 */ /* 0x000fe20000100a00 */
[----:B------:R-:W-:-:S03]  /*2a4f0*/  IMAD.WIDE R160, R199, 0x4, R182 ;  /* 0x00000004c7a07825 */ /* 0x000fc600078e02b6 */
[----:B------:R-:W-:Y:S04]  /*2a500*/  STL.64 [R1+0x1118], R126 ;  /* 0x0011187e01007387 */ /* 0x000fe80000100a00 */
[----:B------:R-:W4:Y:S01]  /*2a510*/  LDL.LU.64 R192, [R1+0x260] ;  /* 0x0002600001c07983 */ /* 0x000f220000300a00 */
[----:B------:R-:W-:-:S03]  /*2a520*/  IMAD.WIDE R96, R199, 0x4, R200 ;  /* 0x00000004c7607825 */ /* 0x000fc600078e02c8 */
[----:B------:R-:W4:Y:S04]  /*2a530*/  LDL.LU.64 R58, [R1+0x250] ;  /* 0x00025000013a7983 */ /* 0x000f280000300a00 */
[----:B------:R-:W4:Y:S01]  /*2a540*/  LDL.LU.64 R200, [R1+0x248] ;  /* 0x0002480001c87983 */ /* 0x000f220000300a00 */
[----:B------:R-:W-:-:S03]  /*2a550*/  IMAD.WIDE R206, R199, 0x4, R206 ;  /* 0x00000004c7ce7825 */ /* 0x000fc600078e02ce */
[----:B------:R-:W-:Y:S04]  /*2a560*/  STL.64 [R1+0x610], R228 ;  /* 0x000610e401007387 */ /* 0x000fe80000100a00 */
[----:B------:R-:W-:Y:S04]  /*2a570*/  STL.64 [R1+0xfe8], R228 ;  /* 0x000fe8e401007387 */ /* 0x000fe80000100a00 */
[----:B------:R-:W-:Y:S04]  /*2a580*/  STL.64 [R1+0x618], R160 ;  /* 0x000618a001007387 */ /* 0x000fe80000100a00 */
[----:B------:R-:W-:Y:S01]  /*2a590*/  STL.64 [R1+0xff0], R160 ;  /* 0x000ff0a001007387 */ /* 0x000fe20000100a00 */
[----:B-1----:R-:W-:-:S05]  /*2a5a0*/  IMAD.WIDE R2, R199, 0x4, R184 ;  /* 0x00000004c7027825 */ /* 0x002fca00078e02b8 */
[----:B------:R2:W-:Y:S04]  /*2a5b0*/  STL.64 [R1+0x630], R2 ;  /* 0x0006300201007387 */ /* 0x0005e80000100a00 */
[----:B------:R-:W-:Y:S04]  /*2a5c0*/  STL.64 [R1+0x620], R206 ;  /* 0x000620ce01007387 */ /* 0x000fe80000100a00 */
[----:B------:R-:W-:Y:S01]  /*2a5d0*/  STL.64 [R1+0xff8], R206 ;  /* 0x000ff8ce01007387 */ /* 0x000fe20000100a00 */
[----:B--2---:R-:W-:-:S05]  /*2a5e0*/  IMAD.WIDE R2, R199, 0x4, R186 ;  /* 0x00000004c7027825 */ /* 0x004fca00078e02ba */
[----:B------:R1:W-:Y:S04]  /*2a5f0*/  STL.64 [R1+0x638], R2 ;  /* 0x0006380201007387 */ /* 0x0003e80000100a00 */
[----:B------:R-:W2:Y:S04]  /*2a600*/  LDL.LU.64 R72, [R1+0x240] ;  /* 0x0002400001487983 */ /* 0x000ea80000300a00 */
[----:B------:R-:W2:Y:S01]  /*2a610*/  LDL.LU.64 R182, [R1+0x238] ;  /* 0x0002380001b67983 */ /* 0x000ea20000300a00 */
[----:B-1----:R-:W-:-:S05]  /*2a620*/  IMAD.WIDE R2, R199, 0x4, R202 ;  /* 0x00000004c7027825 */ /* 0x002fca00078e02ca */
[----:B------:R1:W-:Y:S04]  /*2a630*/  STL.64 [R1+0x640], R2 ;  /* 0x0006400201007387 */ /* 0x0003e80000100a00 */
[----:B------:R-:W2:Y:S04]  /*2a640*/  LDL.LU.64 R184, [R1+0x230] ;  /* 0x0002300001b87983 */ /* 0x000ea80000300a00 */
[----:B------:R-:W2:Y:S04]  /*2a650*/  LDL.LU.64 R202, [R1+0x228] ;  /* 0x0002280001ca7983 */ /* 0x000ea80000300a00 */
[----:B------:R-:W2:Y:S04]  /*2a660*/  LDL.LU.64 R186, [R1+0x220] ;  /* 0x0002200001ba7983 */ /* 0x000ea80000300a00 */
[----:B------:R-:W-:Y:S01]  /*2a670*/  STL.64 [R1+0x628], R96 ;  /* 0x0006286001007387 */ /* 0x000fe20000100a00 */
[----:B-1----:R-:W-:-:S03]  /*2a680*/  IMAD.WIDE R2, R199, 0x4, R56 ;  /* 0x00000004c7027825 */ /* 0x002fc600078e0238 */
[----:B------:R-:W-:Y:S04]  /*2a690*/  STL.64 [R1+0x1010], R96 ;  /* 0x0010106001007387 */ /* 0x000fe80000100a00 */
[----:B------:R4:W-:Y:S01]  /*2a6a0*/  STL.64 [R1+0x648], R2 ;  /* 0x0006480201007387 */ /* 0x0009e20000100a00 */
[----:B------:R-:W-:-:S03]  /*2a6b0*/  IMAD.WIDE R230, R199, 0x4, R188 ;  /* 0x00000004c7e67825 */ /* 0x000fc600078e02bc */
[----:B------:R-:W2:Y:S01]  /*2a6c0*/  LDL.LU.64 R188, [R1+0x218] ;  /* 0x0002180001bc7983 */ /* 0x000ea20000300a00 */
[----:B------:R-:W-:-:S04]  /*2a6d0*/  IMAD.WIDE R108, R199, 0x4, R74 ;  /* 0x00000004c76c7825 */ /* 0x000fc800078e024a */
[----:B---3--:R-:W-:-:S04]  /*2a6e0*/  IMAD.WIDE R204, R199, 0x4, R204 ;  /* 0x00000004c7cc7825 */ /* 0x008fc800078e02cc */
[C---:B------:R-:W-:Y:S02]  /*2a6f0*/  IMAD.WIDE R74, R199.reuse, 0x4, R190 ;  /* 0x00000004c74a7825 */ /* 0x040fe400078e02be */
[----:B------:R-:W3:Y:S04]  /*2a700*/  LDL.LU.64 R190, [R1+0x210] ;  /* 0x0002100001be7983 */ /* 0x000ee80000300a00 */
[----:B------:R-:W-:Y:S04]  /*2a710*/  STL.64 [R1+0x650], R108 ;  /* 0x0006506c01007387 */ /* 0x000fe80000100a00 */
[----:B------:R-:W-:Y:S01]  /*2a720*/  STL.64 [R1+0x1018], R108 ;  /* 0x0010186c01007387 */ /* 0x000fe20000100a00 */
[----:B----4-:R-:W-:-:S03]  /*2a730*/  IMAD.WIDE R2, R199, 0x4, R192 ;  /* 0x00000004c7027825 */ /* 0x010fc600078e02c0 */
[----:B------:R-:W4:Y:S04]  /*2a740*/  LDL.LU.64 R192, [R1+0x208] ;  /* 0x0002080001c07983 */ /* 0x000f280000300a00 */
[----:B------:R-:W-:Y:S04]  /*2a750*/  STL.64 [R1+0x658], R230 ;  /* 0x000658e601007387 */ /* 0x000fe80000100a00 */
[----:B------:R1:W-:Y:S01]  /*2a760*/  STL.64 [R1+0x670], R2 ;  /* 0x0006700201007387 */ /* 0x0003e20000100a00 */
[----:B------:R-:W-:-:S03]  /*2a770*/  IMAD.WIDE R222, R199, 0x4, R58 ;  /* 0x00000004c7de7825 */ /* 0x000fc600078e023a */
[----:B------:R-:W-:Y:S04]  /*2a780*/  STL.64 [R1+0x1020], R230 ;  /* 0x001020e601007387 */ /* 0x000fe80000100a00 */
[----:B------:R-:W-:Y:S01]  /*2a790*/  STL.64 [R1+0x660], R204 ;  /* 0x000660cc01007387 */ /* 0x000fe20000100a00 */
[----:B-1----:R-:W-:-:S03]  /*2a7a0*/  IMAD.WIDE R2, R199, 0x4, R200 ;  /* 0x00000004c7027825 */ /* 0x002fc600078e02c8 */
[----:B------:R-:W-:Y:S04]  /*2a7b0*/  STL.64 [R1+0x1028], R204 ;  /* 0x001028cc01007387 */ /* 0x000fe80000100a00 */
[----:B------:R-:W4:Y:S04]  /*2a7c0*/  LDL.LU.64 R28, [R1+0x200] ;  /* 0x00020000011c7983 */ /* 0x000f280000300a00 */
[----:B------:R-:W4:Y:S04]  /*2a7d0*/  LDL.LU.64 R56, [R1+0x1f8] ;  /* 0x0001f80001387983 */ /* 0x000f280000300a00 */
[----:B------:R2:W-:Y:S04]  /*2a7e0*/  STL.64 [R1+0x680], R2 ;  /* 0x0006800201007387 */ /* 0x0005e80000100a00 */
[----:B------:R-:W4:Y:S04]  /*2a7f0*/  LDL.LU.64 R58, [R1+0x1f0] ;  /* 0x0001f000013a7983 */ /* 0x000f280000300a00 */
[----:B------:R-:W4:Y:S04]  /*2a800*/  LDL.LU.64 R200, [R1+0x1e8] ;  /* 0x0001e80001c87983 */ /* 0x000f280000300a00 */
[----:B------:R-:W-:Y:S04]  /*2a810*/  STL.64 [R1+0x678], R222 ;  /* 0x000678de01007387 */ /* 0x000fe80000100a00 */
[----:B------:R-:W-:Y:S01]  /*2a820*/  STL.64 [R1+0x1160], R222 ;  /* 0x001160de01007387 */ /* 0x000fe20000100a00 */
[----:B--2---:R-:W-:-:S03]  /*2a830*/  IMAD.WIDE R2, R199, 0x4, R72 ;  /* 0x00000004c7027825 */ /* 0x004fc600078e0248 */
[----:B------:R-:W-:Y:S01]  /*2a840*/  STL.64 [R1+0x668], R74 ;  /* 0x0006684a01007387 */ /* 0x000fe20000100a00 */
[----:B------:R-:W-:-:S03]  /*2a850*/  IMAD.WIDE R210, R199, 0x4, R182 ;  /* 0x00000004c7d27825 */ /* 0x000fc600078e02b6 */
[----:B------:R-:W-:Y:S04]  /*2a860*/  STL.64 [R1+0x1030], R74 ;  /* 0x0010304a01007387 */ /* 0x000fe80000100a00 */
[----:B------:R1:W-:Y:S04]  /*2a870*/  STL.64 [R1+0x688], R2 ;  /* 0x0006880201007387 */ /* 0x0003e80000100a00 */
[----:B------:R-:W2:Y:S01]  /*2a880*/  LDL.LU.64 R182, [R1+0x1e0] ;  /* 0x0001e00001b67983 */ /* 0x000ea20000300a00 */
[----:B------:R-:W-:-:S03]  /*2a890*/  IMAD.WIDE R162, R199, 0x4, R184 ;  /* 0x00000004c7a27825 */ /* 0x000fc600078e02b8 */
[----:B------:R-:W2:Y:S04]  /*2a8a0*/  LDL.LU.64 R184, [R1+0x1d8] ;  /* 0x0001d80001b87983 */ /* 0x000ea80000300a00 */
[----:B------:R-:W-:Y:S04]  /*2a8b0*/  STL.64 [R1+0x690], R210 ;  /* 0x000690d201007387 */ /* 0x000fe80000100a00 */
[----:B------:R-:W-:Y:S01]  /*2a8c0*/  STL.64 [R1+0x1038], R210 ;  /* 0x001038d201007387 */ /* 0x000fe20000100a00 */
[----:B------:R-:W-:-:S04]  /*2a8d0*/  IMAD.WIDE R72, R199, 0x4, R186 ;  /* 0x00000004c7487825 */ /* 0x000fc800078e02ba */
[C---:B-1----:R-:W-:Y:S02]  /*2a8e0*/  IMAD.WIDE R2, R199.reuse, 0x4, R188 ;  /* 0x00000004c7027825 */ /* 0x042fe400078e02bc */
[----:B------:R-:W2:Y:S04]  /*2a8f0*/  LDL.LU.64 R188, [R1+0x1d0] ;  /* 0x0001d00001bc7983 */ /* 0x000ea80000300a00 */
[----:B------:R-:W-:Y:S04]  /*2a900*/  STL.64 [R1+0x698], R162 ;  /* 0x000698a201007387 */ /* 0x000fe80000100a00 */
[----:B------:R4:W-:Y:S04]  /*2a910*/  STL.64 [R1+0x6b0], R2 ;  /* 0x0006b00201007387 */ /* 0x0009e80000100a00 */
[----:B------:R-:W-:Y:S04]  /*2a920*/  STL.64 [R1+0x1040], R162 ;  /* 0x001040a201007387 */ /* 0x000fe80000100a00 */
[----:B------:R-:W2:Y:S01]  /*2a930*/  LDL.LU.64 R186, [R1+0x1c8] ;  /* 0x0001c80001ba7983 */ /* 0x000ea20000300a00 */
[----:B------:R-:W-:-:S05]  /*2a940*/  IMAD.WIDE R202, R199, 0x4, R202 ;  /* 0x00000004c7ca7825 */ /* 0x000fca00078e02ca */
[----:B------:R-:W-:Y:S04]  /*2a950*/  STL.64 [R1+0x6a0], R202 ;  /* 0x0006a0ca01007387 */ /* 0x000fe80000100a00 */
[----:B------:R1:W-:Y:S01]  /*2a960*/  STL.64 [R1+0x1048], R202 ;  /* 0x001048ca01007387 */ /* 0x0003e20000100a00 */
[----:B---3--:R-:W-:-:S03]  /*2a970*/  IMAD.WIDE R220, R199, 0x4, R190 ;  /* 0x00000004c7dc7825 */ /* 0x008fc600078e02be */
[----:B------:R-:W3:Y:S04]  /*2a980*/  LDL.LU.64 R190, [R1+0x1c0] ;  /* 0x0001c00001be7983 */ /* 0x000ee80000300a00 */
[----:B------:R-:W3:Y:S01]  /*2a990*/  LDL.LU.64 R10, [R1+0x1b8] ;  /* 0x0001b800010a7983 */ /* 0x000ee20000300a00 */
[----:B----4-:R-:W-:-:S05]  /*2a9a0*/  IMAD.WIDE R2, R199, 0x4, R192 ;  /* 0x00000004c7027825 */ /* 0x010fca00078e02c0 */
[----:B------:R4:W-:Y:S04]  /*2a9b0*/  STL.64 [R1+0x6c0], R2 ;  /* 0x0006c00201007387 */ /* 0x0009e80000100a00 */
[----:B------:R-:W3:Y:S04]  /*2a9c0*/  LDL.LU.64 R30, [R1+0x1b0] ;  /* 0x0001b000011e7983 */ /* 0x000ee80000300a00 */
[----:B------:R-:W3:Y:S04]  /*2a9d0*/  LDL.LU.64 R192, [R1+0x168] ;  /* 0x0001680001c07983 */ /* 0x000ee80000300a00 */
[----:B------:R-:W-:Y:S04]  /*2a9e0*/  STL.64 [R1+0x6b8], R220 ;  /* 0x0006b8dc01007387 */ /* 0x000fe80000100a00 */
[----:B------:R-:W-:Y:S01]  /*2a9f0*/  STL.64 [R1+0x1168], R220 ;  /* 0x001168dc01007387 */ /* 0x000fe20000100a00 */
[----:B-1----:R-:W-:-:S03]  /*2aa00*/  IMAD.WIDE R202, R199, 0x4, R28 ;  /* 0x00000004c7ca7825 */ /* 0x002fc600078e021c */
[----:B------:R-:W-:Y:S01]  /*2aa10*/  STL.64 [R1+0x6a8], R72 ;  /* 0x0006a84801007387 */ /* 0x000fe20000100a00 */
[----:B------:R-:W-:-:S03]  /*2aa20*/  IMAD.WIDE R158, R199, 0x4, R56 ;  /* 0x00000004c79e7825 */ /* 0x000fc600078e0238 */
[----:B------:R-:W-:Y:S04]  /*2aa30*/  STL.64 [R1+0x1050], R72 ;  /* 0x0010504801007387 */ /* 0x000fe80000100a00 */
[----:B------:R-:W3:Y:S01]  /*2aa40*/  LDL.LU.64 R56, [R1+0x148] ;  /* 0x0001480001387983 */ /* 0x000ee20000300a00 */
[----:B------:R-:W-:-:S03]  /*2aa50*/  IMAD.WIDE R232, R199, 0x4, R58 ;  /* 0x00000004c7e87825 */ /* 0x000fc600078e023a */
[----:B------:R-:W3:Y:S04]  /*2aa60*/  LDL.LU.64 R28, [R1+0x130] ;  /* 0x00013000011c7983 */ /* 0x000ee80000300a00 */
[----:B------:R-:W-:Y:S04]  /*2aa70*/  STL.64 [R1+0x6c8], R202 ;  /* 0x0006c8ca01007387 */ /* 0x000fe80000100a00 */
[----:B------:R-:W-:Y:S01]  /*2aa80*/  STL.64 [R1+0x1058], R202 ;  /* 0x001058ca01007387 */ /* 0x000fe20000100a00 */
[----:B------:R-:W-:-:S04]  /*2aa90*/  IMAD.WIDE R200, R199, 0x4, R200 ;  /* 0x00000004c7c87825 */ /* 0x000fc800078e02c8 */
[C---:B--2---:R-:W-:Y:S02]  /*2aaa0*/  IMAD.WIDE R58, R199.reuse, 0x4, R182 ;  /* 0x00000004c73a7825 */ /* 0x044fe400078e02b6 */
[----:B------:R-:W2:Y:S02]  /*2aab0*/  LDL.LU.64 R182, [R1+0x118] ;  /* 0x0001180001b67983 */ /* 0x000ea40000300a00 */
[C---:B----4-:R-:W-:Y:S02]  /*2aac0*/  IMAD.WIDE R2, R199.reuse, 0x4, R184 ;  /* 0x00000004c7027825 */ /* 0x050fe400078e02b8 */
[----:B------:R-:W-:Y:S04]  /*2aad0*/  STL.64 [R1+0x6d0], R158 ;  /* 0x0006d09e01007387 */ /* 0x000fe80000100a00 */
[----:B------:R-:W-:Y:S04]  /*2aae0*/  STL.64 [R1+0x1060], R158 ;  /* 0x0010609e01007387 */ /* 0x000fe80000100a00 */
[----:B------:R-:W-:Y:S04]  /*2aaf0*/  STL.64 [R1+0x6d8], R232 ;  /* 0x0006d8e801007387 */ /* 0x000fe80000100a00 */
[----:B------:R-:W-:Y:S04]  /*2ab00*/  STL.64 [R1+0x1088], R232 ;  /* 0x001088e801007387 */ /* 0x000fe80000100a00 */
[----:B------:R1:W-:Y:S02]  /*2ab10*/  STL.64 [R1+0x6f0], R2 ;  /* 0x0006f00201007387 */ /* 0x0003e40000100a00 */
[----:B-1----:R-:W-:-:S02]  /*2ab20*/  IMAD.WIDE R2, R199, 0x4, R188 ;  /* 0x00000004c7027825 */ /* 0x002fc400078e02bc */
[----:B------:R-:W4:Y:S04]  /*2ab30*/  LDL.LU.64 R188, [R1+0x108] ;  /* 0x0001080001bc7983 */ /* 0x000f280000300a00 */
[----:B------:R-:W-:Y:S04]  /*2ab40*/  STL.64 [R1+0x6e0], R200 ;  /* 0x0006e0c801007387 */ /* 0x000fe80000100a00 */
[----:B------:R1:W-:Y:S04]  /*2ab50*/  STL.64 [R1+0x6f8], R2 ;  /* 0x0006f80201007387 */ /* 0x0003e80000100a00 */
[----:B------:R-:W-:Y:S04]  /*2ab60*/  STL.64 [R1+0x1090], R200 ;  /* 0x001090c801007387 */ /* 0x000fe80000100a00 */
[----:B------:R-:W4:Y:S01]  /*2ab70*/  LDL.LU.64 R236, [R1+0xf8] ;  /* 0x0000f80001ec7983 */ /* 0x000f220000300a00 */
[----:B-1----:R-:W-:-:S03]  /*2ab80*/  IMAD.WIDE R2, R199, 0x4, R186 ;  /* 0x00000004c7027825 */ /* 0x002fc600078e02ba */
[----:B------:R-:W4:Y:S04]  /*2ab90*/  LDL.LU.64 R184, [R1+0xe8] ;  /* 0x0000e80001b87983 */ /* 0x000f280000300a00 */
[----:B------:R1:W-:Y:S04]  /*2aba0*/  STL.64 [R1+0x700], R2 ;  /* 0x0007000201007387 */ /* 0x0003e80000100a00 */
[----:B------:R-:W-:Y:S04]  /*2abb0*/  STL.64 [R1+0x6e8], R58 ;  /* 0x0006e83a01007387 */ /* 0x000fe80000100a00 */
[----:B------:R-:W-:Y:S04]  /*2abc0*/  STL.64 [R1+0x1098], R58 ;  /* 0x0010983a01007387 */ /* 0x000fe80000100a00 */
[----:B------:R-:W4:Y:S01]  /*2abd0*/  LDL.LU.64 R186, [R1+0xd8] ;  /* 0x0000d80001ba7983 */ /* 0x000f220000300a00 */
[----:B---3--:R-:W-:-:S03]  /*2abe0*/  IMAD.WIDE R162, R199, 0x4, R190 ;  /* 0x00000004c7a27825 */ /* 0x008fc600078e02be */
[----:B------:R-:W3:Y:S01]  /*2abf0*/  LDL.LU.64 R190, [R1+0xc8] ;  /* 0x0000c80001be7983 */ /* 0x000ee20000300a00 */
[----:B------:R-:W-:-:S04]  /*2ac00*/  IMAD.WIDE R110, R199, 0x4, R10 ;  /* 0x00000004c76e7825 */ /* 0x000fc800078e020a */
[C---:B------:R-:W-:Y:S02]  /*2ac10*/  IMAD.WIDE R176, R199.reuse, 0x4, R30 ;  /* 0x00000004c7b07825 */ /* 0x040fe400078e021e */
[----:B------:R-:W3:Y:S04]  /*2ac20*/  LDL.LU.64 R30, [R1+0xb8] ;  /* 0x0000b800011e7983 */ /* 0x000ee80000300a00 */
[----:B------:R-:W3:Y:S04]  /*2ac30*/  LDL.LU.64 R180, [R1+0xa8] ;  /* 0x0000a80001b47983 */ /* 0x000ee80000300a00 */
[----:B------:R-:W-:Y:S04]  /*2ac40*/  STL.64 [R1+0x708], R162 ;  /* 0x000708a201007387 */ /* 0x000fe80000100a00 */
[----:B------:R-:W-:Y:S04]  /*2ac50*/  STL.64 [R1+0x10a0], R162 ;  /* 0x0010a0a201007387 */ /* 0x000fe80000100a00 */
[----:B------:R-:W3:Y:S04]  /*2ac60*/  LDL.LU.64 R250, [R1+0x98] ;  /* 0x0000980001fa7983 */ /* 0x000ee80000300a00 */
[----:B------:R-:W-:Y:S01]  /*2ac70*/  STL.64 [R1+0x710], R110 ;  /* 0x0007106e01007387 */ /* 0x000fe20000100a00 */
[----:B------:R-:W-:-:S03]  /*2ac80*/  IMAD.WIDE R192, R199, 0x4, R192 ;  /* 0x00000004c7c07825 */ /* 0x000fc600078e02c0 */
[----:B------:R-:W-:Y:S01]  /*2ac90*/  STL.64 [R1+0x10a8], R110 ;  /* 0x0010a86e01007387 */ /* 0x000fe20000100a00 */
[----:B------:R-:W-:-:S03]  /*2aca0*/  IMAD.WIDE R8, R199, 0x4, R28 ;  /* 0x00000004c7087825 */ /* 0x000fc600078e021c */
[----:B-1----:R-:W3:Y:S04]  /*2acb0*/  LDL.LU.64 R2, [R1+0x88] ;  /* 0x0000880001027983 */ /* 0x002ee80000300a00 */
[----:B------:R-:W-:Y:S04]  /*2acc0*/  STL.64 [R1+0x718], R176 ;  /* 0x000718b001007387 */ /* 0x000fe80000100a00 */
[----:B------:R1:W-:Y:S04]  /*2acd0*/  STL.64 [R1+0x950], R8 ;  /* 0x0009500801007387 */ /* 0x0003e80000100a00 */
[----:B------:R-:W-:Y:S01]  /*2ace0*/  STL.64 [R1+0x10b0], R176 ;  /* 0x0010b0b001007387 */ /* 0x000fe20000100a00 */
[----:B------:R-:W-:-:S03]  /*2acf0*/  IMAD.WIDE R56, R199, 0x4, R56 ;  /* 0x00000004c7387825 */ /* 0x000fc600078e0238 */
[----:B-1----:R-:W3:Y:S04]  /*2ad00*/  LDL.LU.64 R8, [R1+0x78] ;  /* 0x0000780001087983 */ /* 0x002ee80000300a00 */
[----:B------:R-:W3:Y:S01]  /*2ad10*/  LDL.LU.64 R10, [R1+0x68] ;  /* 0x00006800010a7983 */ /* 0x000ee20000300a00 */
[----:B--2---:R-:W-:-:S05]  /*2ad20*/  IMAD.WIDE R28, R199, 0x4, R182 ;  /* 0x00000004c71c7825 */ /* 0x004fca00078e02b6 */
[----:B------:R1:W-:Y:S04]  /*2ad30*/  STL.64 [R1+0x958], R28 ;  /* 0x0009581c01007387 */ /* 0x0003e80000100a00 */
[----:B------:R-:W-:Y:S04]  /*2ad40*/  STL.64 [R1+0x720], R192 ;  /* 0x000720c001007387 */ /* 0x000fe80000100a00 */
[----:B------:R-:W-:Y:S04]  /*2ad50*/  STL.64 [R1+0x10b8], R192 ;  /* 0x0010b8c001007387 */ /* 0x000fe80000100a00 */
[----:B-1----:R-:W2:Y:S01]  /*2ad60*/  LDL.LU.64 R28, [R1+0x58] ;  /* 0x00005800011c7983 */ /* 0x002ea20000300a00 */
[----:B----4-:R-:W-:-:S03]  /*2ad70*/  IMAD.WIDE R58, R199, 0x4, R188 ;  /* 0x00000004c73a7825 */ /* 0x010fc600078e02bc */
[----:B------:R-:W4:Y:S04]  /*2ad80*/  LDL.LU.64 R188, [R1+0x48] ;  /* 0x0000480001bc7983 */ /* 0x000f280000300a00 */
[----:B------:R-:W-:Y:S04]  /*2ad90*/  STL.64 [R1+0x960], R58 ;  /* 0x0009603a01007387 */ /* 0x000fe80000100a00 */
[----:B------:R-:W4:Y:S04]  /*2ada0*/  LDL.LU.64 R182, [R1+0x38] ;  /* 0x0000380001b67983 */ /* 0x000f280000300a00 */
[----:B------:R-:W-:Y:S04]  /*2adb0*/  STL.64 [R1+0x728], R56 ;  /* 0x0007283801007387 */ /* 0x000fe80000100a00 */
[----:B------:R1:W-:Y:S01]  /*2adc0*/  STL.64 [R1+0x10c0], R56 ;  /* 0x0010c03801007387 */ /* 0x0003e20000100a00 */
[----:B------:R-:W-:-:S03]  /*2add0*/  IMAD.WIDE R212, R199, 0x4, R184 ;  /* 0x00000004c7d47825 */ /* 0x000fc600078e02b8 */
[----:B------:R-:W4:Y:S01]  /*2ade0*/  LDL.LU.64 R184, [R1+0x28] ;  /* 0x0000280001b87983 */ /* 0x000f220000300a00 */
[----:B------:R-:W-:-:S03]  /*2adf0*/  IMAD.WIDE R234, R199, 0x4, R186 ;  /* 0x00000004c7ea7825 */ /* 0x000fc600078e02ba */
[----:B------:R-:W4:Y:S01]  /*2ae00*/  LDL.LU.64 R186, [R1+0x18] ;  /* 0x0000180001ba7983 */ /* 0x000f220000300a00 */
[----:B------:R-:W-:-:S05]  /*2ae10*/  IMAD.WIDE R210, R199, 0x4, R236 ;  /* 0x00000004c7d27825 */ /* 0x000fca00078e02ec */
[----:B------:R-:W-:Y:S04]  /*2ae20*/  STL.64 [R1+0x968], R210 ;  /* 0x000968d201007387 */ /* 0x000fe80000100a00 */
[----:B------:R-:W-:Y:S04]  /*2ae30*/  STL.64 [R1+0x10c8], R210 ;  /* 0x0010c8d201007387 */ /* 0x000fe80000100a00 */
[----:B------:R-:W-:Y:S04]  /*2ae40*/  STL.64 [R1+0x970], R212 ;  /* 0x000970d401007387 */ /* 0x000fe80000100a00 */
[----:B------:R1:W-:Y:S04]  /*2ae50*/  STL.64 [R1+0x10d0], R212 ;  /* 0x0010d0d401007387 */ /* 0x0003e80000100a00 */
[----:B------:R-:W-:Y:S04]  /*2ae60*/  STL.64 [R1+0x978], R234 ;  /* 0x000978ea01007387 */ /* 0x000fe80000100a00 */
[----:B------:R-:W-:Y:S01]  /*2ae70*/  STL.64 [R1+0x10d8], R234 ;  /* 0x0010d8ea01007387 */ /* 0x000fe20000100a00 */
[----:B---3--:R-:W-:-:S04]  /*2ae80*/  IMAD.WIDE R190, R199, 0x4, R190 ;  /* 0x00000004c7be7825 */ /* 0x008fc800078e02be */
[----:B------:R-:W-:-:S04]  /*2ae90*/  IMAD.WIDE R222, R199, 0x4, R180 ;  /* 0x00000004c7de7825 */ /* 0x000fc800078e02b4 */
[C---:B------:R-:W-:Y:S01]  /*2aea0*/  IMAD.WIDE R30, R199.reuse, 0x4, R30 ;  /* 0x00000004c71e7825 */ /* 0x040fe200078e021e */
[----:B------:R-:W-:Y:S03]  /*2aeb0*/  STL.64 [R1+0x990], R222 ;  /* 0x000990de01007387 */ /* 0x000fe60000100a00 */
[C---:B-1----:R-:W-:Y:S01]  /*2aec0*/  IMAD.WIDE R56, R199.reuse, 0x4, R250 ;  /* 0x00000004c7387825 */ /* 0x042fe200078e02fa */
[----:B------:R-:W-:Y:S04]  /*2aed0*/  STL.64 [R1+0x1198], R222 ;  /* 0x001198de01007387 */ /* 0x000fe80000100a00 */
[----:B------:R-:W-:Y:S04]  /*2aee0*/  STL.64 [R1+0x998], R56 ;  /* 0x0009983801007387 */ /* 0x000fe80000100a00 */
[----:B------:R-:W-:Y:S01]  /*2aef0*/  STL.64 [R1+0x980], R190 ;  /* 0x000980be01007387 */ /* 0x000fe20000100a00 */
[----:B------:R-:W-:-:S03]  /*2af00*/  IMAD.WIDE R212, R199, 0x4, R2 ;  /* 0x00000004c7d47825 */ /* 0x000fc600078e0202 */
[----:B------:R1:W-:Y:S04]  /*2af10*/  STL.64 [R1+0x10e0], R190 ;  /* 0x0010e0be01007387 */ /* 0x0003e80000100a00 */
[----:B------:R-:W-:Y:S04]  /*2af20*/  STL.64 [R1+0x988], R30 ;  /* 0x0009881e01007387 */ /* 0x000fe80000100a00 */
[----:B------:R4:W-:Y:S04]  /*2af30*/  STL.64 [R1+0x10e8], R30 ;  /* 0x0010e81e01007387 */ /* 0x0009e80000100a00 */
[----:B------:R-:W-:Y:S01]  /*2af40*/  STL.64 [R1+0x9a0], R212 ;  /* 0x0009a0d401007387 */ /* 0x000fe20000100a00 */
[----:B------:R-:W-:-:S03]  /*2af50*/  IMAD.WIDE R228, R199, 0x4, R8 ;  /* 0x00000004c7e47825 */ /* 0x000fc600078e0208 */
[----:B------:R-:W-:Y:S01]  /*2af60*/  STL.64 [R1+0x10f0], R212 ;  /* 0x0010f0d401007387 */ /* 0x000fe20000100a00 */
[----:B------:R-:W-:-:S03]  /*2af70*/  IMAD.WIDE R226, R199, 0x4, R10 ;  /* 0x00000004c7e27825 */ /* 0x000fc600078e020a */
[----:B------:R-:W-:Y:S04]  /*2af80*/  STL.64 [R1+0x9a8], R228 ;  /* 0x0009a8e401007387 */ /* 0x000fe80000100a00 */
[----:B------:R-:W-:Y:S04]  /*2af90*/  STL.64 [R1+0x10f8], R228 ;  /* 0x0010f8e401007387 */ /* 0x000fe80000100a00 */
[----:B------:R-:W-:Y:S04]  /*2afa0*/  STL.64 [R1+0x9b0], R226 ;  /* 0x0009b0e201007387 */ /* 0x000fe80000100a00 */
[----:B------:R-:W-:Y:S01]  /*2afb0*/  STL.64 [R1+0x1120], R226 ;  /* 0x001120e201007387 */ /* 0x000fe20000100a00 */
[----:B--2---:R-:W-:-:S05]  /*2afc0*/  IMAD.WIDE R178, R199, 0x4, R28 ;  /* 0x00000004c7b27825 */ /* 0x004fca00078e021c */
[----:B------:R-:W-:Y:S04]  /*2afd0*/  STL.64 [R1+0x9b8], R178 ;  /* 0x0009b8b201007387 */ /* 0x000fe80000100a00 */
[----:B------:R-:W-:Y:S04]  /*2afe0*/  STL.64 [R1+0x1128], R178 ;  /* 0x001128b201007387 */ /* 0x000fe80000100a00 */
[----:B-1----:R-:W2:Y:S04]  /*2aff0*/  LDL.LU.64 R190, [R1+0x788] ;  /* 0x0007880001be7983 */ /* 0x002ea80000300a00 */
[----:B------:R-:W3:Y:S01]  /*2b000*/  LDL.LU.64 R222, [R1+0x780] ;  /* 0x0007800001de7983 */ /* 0x000ee20000300a00 */
[----:B----4-:R-:W-:-:S04]  /*2b010*/  IMAD.WIDE R30, R199, 0x4, R184 ;  /* 0x00000004c71e7825 */ /* 0x010fc800078e02b8 */
[----:B------:R-:W-:-:S05]  /*2b020*/  IMAD.WIDE R2, R199, 0x4, R186 ;  /* 0x00000004c7027825 */ /* 0x000fca00078e02ba */
[----:B------:R-:W-:Y:S04]  /*2b030*/  STL.64 [R1+0x9d8], R2 ;  /* 0x0009d80201007387 */ /* 0x000fe80000100a00 */
[----:B------:R-:W2:Y:S04]  /*2b040*/  LDL.LU.64 R234, [R1+0x778] ;  /* 0x0007780001ea7983 */ /* 0x000ea80000300a00 */
[----:B------:R-:W2:Y:S04]  /*2b050*/  LDL.LU.64 R220, [R1+0x770] ;  /* 0x0007700001dc7983 */ /* 0x000ea80000300a00 */
[----:B------:R-:W-:Y:S04]  /*2b060*/  STL.64 [R1+0x9d0], R30 ;  /* 0x0009d01e01007387 */ /* 0x000fe80000100a00 */
[----:B------:R1:W-:Y:S04]  /*2b070*/  STL.64 [R1+0x11a0], R30 ;  /* 0x0011a01e01007387 */ /* 0x0003e80000100a00 */
[----:B-1----:R-:W2:Y:S01]  /*2b080*/  LDL.LU.64 R30, [R1+0x790] ;  /* 0x00079000011e7983 */ /* 0x002ea20000300a00 */
[----:B------:R-:W-:-:S04]  /*2b090*/  IMAD.WIDE R188, R199, 0x4, R188 ;  /* 0x00000004c7bc7825 */ /* 0x000fc800078e02bc */
[C---:B------:R-:W-:Y:S01]  /*2b0a0*/  IMAD.WIDE R28, R199.reuse, 0x4, R182 ;  /* 0x00000004c71c7825 */ /* 0x040fe200078e02b6 */
[----:B------:R-:W-:Y:S03]  /*2b0b0*/  STL.64 [R1+0x9c0], R188 ;  /* 0x0009c0bc01007387 */ /* 0x000fe60000100a00 */
[C---:B------:R-:W-:Y:S01]  /*2b0c0*/  IMAD.WIDE R210, R199.reuse, 0x4, R248 ;  /* 0x00000004c7d27825 */ /* 0x040fe200078e02f8 */
[----:B------:R-:W-:Y:S03]  /*2b0d0*/  STL.64 [R1+0x1130], R188 ;  /* 0x001130bc01007387 */ /* 0x000fe60000100a00 */
[C---:B------:R-:W-:Y:S01]  /*2b0e0*/  IMAD.WIDE R208, R199.reuse, 0x4, R246 ;  /* 0x00000004c7d07825 */ /* 0x040fe200078e02f6 */
[----:B------:R-:W2:Y:S03]  /*2b0f0*/  LDL.LU.64 R248, [R1+0x798] ;  /* 0x0007980001f87983 */ /* 0x000ea60000300a00 */
[C---:B------:R-:W-:Y:S01]  /*2b100*/  IMAD.WIDE R116, R199.reuse, 0x4, R244 ;  /* 0x00000004c7747825 */ /* 0x040fe200078e02f4 */
[----:B------:R-:W-:Y:S04]  /*2b110*/  STL.64 [R1+0x9c8], R28 ;  /* 0x0009c81c01007387 */ /* 0x000fe80000100a00 */
[----:B------:R1:W-:Y:S01]  /*2b120*/  STL.64 [R1+0x1138], R28 ;  /* 0x0011381c01007387 */ /* 0x0003e20000100a00 */
        /* <DEDUP_REMOVED lines=9> */
[----:B------:R-:W-:Y:S01]  /*2b1c0*/  STL.64 [R1+0x1150], R116 ;  /* 0x0011507401007387 */ /* 0x000fe20000100a00 */
[----:B-1----:R-:W-:-:S03]  /*2b1d0*/  IMAD.WIDE R28, R199, 0x4, R172 ;  /* 0x00000004c71c7825 */ /* 0x002fc600078e02ac */
[----:B------:R-:W-:Y:S04]  /*2b1e0*/  STL.64 [R1+0x9f8], R236 ;  /* 0x0009f8ec01007387 */ /* 0x000fe80000100a00 */
[----:B------:R-:W-:Y:S01]  /*2b1f0*/  STL.64 [R1+0x1158], R236 ;  /* 0x001158ec01007387 */ /* 0x000fe20000100a00 */
[----:B------:R-:W-:-:S03]  /*2b200*/  IMAD.WIDE R56, R199, 0x4, R170 ;  /* 0x00000004c7387825 */ /* 0x000fc600078e02aa */
        /* <DEDUP_REMOVED lines=16> */
[----:B------:R1:W-:Y:S01]  /*2b310*/  STL.64 [R1+0x1190], R206 ;  /* 0x001190ce01007387 */ /* 0x0003e20000100a00 */
[----:B------:R-:W-:-:S03]  /*2b320*/  IMAD.WIDE R8, R199, 0x4, R152 ;  /* 0x00000004c7087825 */ /* 0x000fc600078e0298 */
[----:B------:R-:W-:Y:S04]  /*2b330*/  STL.64 [R1+0xa30], R214 ;  /* 0x000a30d601007387 */ /* 0x000fe80000100a00 */
[----:B------:R-:W-:Y:S01]  /*2b340*/  STL.64 [R1+0x11b0], R214 ;  /* 0x0011b0d601007387 */ /* 0x000fe20000100a00 */
[----:B------:R-:W-:-:S03]  /*2b350*/  IMAD.WIDE R188, R199, 0x4, R144 ;  /* 0x00000004c7bc7825 */ /* 0x000fc600078e0290 */
[----:B------:R-:W-:Y:S04]  /*2b360*/  STL.64 [R1+0xa38], R250 ;  /* 0x000a38fa01007387 */ /* 0x000fe80000100a00 */
        /* <DEDUP_REMOVED lines=16> */
[----:B------:R1:W-:Y:S01]  /*2b470*/  STL.64 [R1+0x11d8], R188 ;  /* 0x0011d8bc01007387 */ /* 0x0003e20000100a00 */
        /* <DEDUP_REMOVED lines=10> */
[----:B-1----:R-:W-:-:S03]  /*2b520*/  IMAD.WIDE R206, R199, 0x4, R102 ;  /* 0x00000004c7ce7825 */ /* 0x002fc600078e0266 */
        /* <DEDUP_REMOVED lines=80> */
[----:B------:R1:W-:Y:S04]  /*2ba30*/  STL.64 [R1+0xbd0], R10 ;  /* 0x000bd00a01007387 */ /* 0x0003e80000100a00 */
[----:B------:R-:W-:Y:S04]  /*2ba40*/  STL.64 [R1+0xbc8], R24 ;  /* 0x000bc81801007387 */ /* 0x000fe80000100a00 */
[----:B------:R1:W-:Y:S04]  /*2ba50*/  STL.64 [R1+0xbd8], R228 ;  /* 0x000bd8e401007387 */ /* 0x0003e80000100a00 */
[----:B------:R1:W-:Y:S04]  /*2ba60*/  STL.64 [R1+0xbe0], R162 ;  /* 0x000be0a201007387 */ /* 0x0003e80000100a00 */
[----:B------:R1:W-:Y:S04]  /*2ba70*/  STL.64 [R1+0xbe8], R96 ;  /* 0x000be86001007387 */ /* 0x0003e80000100a00 */
[----:B------:R1:W-:Y:S04]  /*2ba80*/  STL.64 [R1+0xbf0], R150 ;  /* 0x000bf09601007387 */ /* 0x0003e80000100a00 */
[----:B------:R-:W-:Y:S04]  /*2ba90*/  STL.64 [R1+0xbf8], R122 ;  /* 0x000bf87a01007387 */ /* 0x000fe80000100a00 */
[----:B------:R-:W-:Y:S04]  /*2baa0*/  STL.64 [R1+0xc08], R138 ;  /* 0x000c088a01007387 */ /* 0x000fe80000100a00 */
[----:B------:R1:W-:Y:S04]  /*2bab0*/  STL.64 [R1+0xc00], R168 ;  /* 0x000c00a801007387 */ /* 0x0003e80000100a00 */
[----:B------:R-:W4:Y:S04]  /*2bac0*/  LDL.64 R188, [R1+0x50] ;  /* 0x0000500001bc7983 */ /* 0x000f280000100a00 */
[----:B------:R-:W4:Y:S04]  /*2bad0*/  LDL.64 R8, [R1+0xd0] ;  /* 0x0000d00001087983 */ /* 0x000f280000100a00 */
[----:B------:R-:W4:Y:S01]  /*2bae0*/  LDL.64 R200, [R1+0x140] ;  /* 0x0001400001c87983 */ /* 0x000f220000100a00 */
[----:B--2---:R-:W-:-:S03]  /*2baf0*/  IMAD.WIDE R244, R0, 0x4, R30 ;  /* 0x0000000400f47825 */ /* 0x004fc600078e021e */
[----:B------:R-:W2:Y:S01]  /*2bb00*/  LDL.64 R184, [R1+0x190] ;  /* 0x0001900001b87983 */ /* 0x000ea20000100a00 */
[----:B---3--:R-:W-:-:S03]  /*2bb10*/  IMAD.WIDE R240, R0, 0x4, R222 ;  /* 0x0000000400f07825 */ /* 0x008fc600078e02de */
[----:B------:R-:W2:Y:S04]  /*2bb20*/  LDL.64 R250, [R1+0x298] ;  /* 0x0002980001fa7983 */ /* 0x000ea80000100a00 */
[----:B------:R-:W2:Y:S04]  /*2bb30*/  LDL.64 R214, [R1+0x318] ;  /* 0x0003180001d67983 */ /* 0x000ea80000100a00 */
[----:B------:R-:W2:Y:S04]  /*2bb40*/  LDL.64 R232, [R1+0x398] ;  /* 0x0003980001e87983 */ /* 0x000ea80000100a00 */
[----:B------:R-:W2:Y:S04]  /*2bb50*/  LDL.64 R30, [R1+0x418] ;  /* 0x00041800011e7983 */ /* 0x000ea80000100a00 */
[----:B------:R-:W2:Y:S01]  /*2bb60*/  LDL.64 R222, [R1+0x498] ;  /* 0x0004980001de7983 */ /* 0x000ea20000100a00 */
[----:B------:R-:W-:Y:S01]  /*2bb70*/  SEL R4, R194, RZ, P3 ;  /* 0x000000ffc2047207 */ /* 0x000fe20001800000 */
[----:B------:R-:W-:Y:S01]  /*2bb80*/  IMAD.WIDE R246, R0, 0x4, R248 ;  /* 0x0000000400f67825 */ /* 0x000fe200078e02f8 */
[----:B------:R-:W-:Y:S01]  /*2bb90*/  IADD3 R5, R252, 0x100000, RZ ;  /* 0x00100000fc057810 */ /* 0x000fe20007ffe0ff */
[----:B------:R-:W2:Y:S01]  /*2bba0*/  LDL.64 R76, [R1+0x510] ;  /* 0x00051000014c7983 */ /* 0x000ea20000100a00 */
[----:B------:R-:W-:Y:S01]  /*2bbb0*/  ISETP.NE.U32.AND P3, PT, R4, RZ, PT ;  /* 0x000000ff0400720c */ /* 0x000fe20003f65070 */
[----:B------:R-:W-:Y:S01]  /*2bbc0*/  IMAD.WIDE R242, R0, 0x4, R190 ;  /* 0x0000000400f27825 */ /* 0x000fe200078e02be */
[C---:B------:R-:W-:Y:S01]  /*2bbd0*/  IADD3 R7, R252.reuse, 0x100000, RZ ;  /* 0x00100000fc077810 */ /* 0x040fe20007ffe0ff */
[----:B------:R1:W-:Y:S01]  /*2bbe0*/  LDGSTS.E [R5+-0x61600], [R246.64], P1 ;  /* 0x9ea00000f6057fae */ /* 0x0003e2000892184c */
[----:B------:R-:W-:Y:S01]  /*2bbf0*/  IADD3 R6, R252, 0x100000, RZ ;  /* 0x00100000fc067810 */ /* 0x000fe20007ffe0ff */
[----:B------:R-:W-:Y:S01]  /*2bc00*/  IMAD.WIDE R238, R0, 0x4, R234 ;  /* 0x0000000400ee7825 */ /* 0x000fe200078e02ea */
[----:B------:R-:W-:Y:S01]  /*2bc10*/  IADD3 R4, R252, 0x100000, RZ ;  /* 0x00100000fc047810 */ /* 0x000fe20007ffe0ff */
[----:B------:R1:W-:Y:S02]  /*2bc20*/  LDGSTS.E [R7+-0x61200], [R244.64], P0 ;  /* 0x9ee00000f4077fae */ /* 0x0003e4000812184c */
[----:B------:R-:W-:Y:S01]  /*2bc30*/  IMAD.WIDE R248, R0, 0x4, R220 ;  /* 0x0000000400f87825 */ /* 0x000fe200078e02dc */
[----:B------:R-:W-:Y:S01]  /*2bc40*/  IADD3 R0, R252, 0x100000, RZ ;  /* 0x00100000fc007810 */ /* 0x000fe20007ffe0ff */
[----:B------:R-:W2:Y:S02]  /*2bc50*/  LDL.64 R78, [R1+0x590] ;  /* 0x00059000014e7983 */ /* 0x000ea40000100a00 */
[----:B------:R-:W-:-:S02]  /*2bc60*/  IMAD.MOV.U32 R235, RZ, RZ, 0x7f ;  /* 0x0000007fffeb7424 */ /* 0x000fc400078e00ff */
[----:B------:R1:W-:Y:S04]  /*2bc70*/  LDGSTS.E [R6+-0x60e00], [R242.64], P2 ;  /* 0x9f200000f2067fae */ /* 0x0003e8000912184c */
[----:B------:R-:W2:Y:S04]  /*2bc80*/  LDL.64 R80, [R1+0x5e8] ;  /* 0x0005e80001507983 */ /* 0x000ea80000100a00 */
[----:B------:R1:W-:Y:S04]  /*2bc90*/  LDGSTS.E [R5+-0x60a00], [R240.64], P6 ;  /* 0x9f600000f0057fae */ /* 0x0003e8000b12184c */
[----:B------:R-:W2:Y:S04]  /*2bca0*/  LDL.64 R82, [R1+0x568] ;  /* 0x0005680001527983 */ /* 0x000ea80000100a00 */
[----:B------:R1:W-:Y:S04]  /*2bcb0*/  LDGSTS.E [R4+-0x60600], [R238.64], P4 ;  /* 0x9fa00000ee047fae */ /* 0x0003e8000a12184c */
[----:B------:R-:W2:Y:S04]  /*2bcc0*/  LDL.64 R100, [R1+0x4e8] ;  /* 0x0004e80001647983 */ /* 0x000ea80000100a00 */
[----:B------:R1:W-:Y:S04]  /*2bcd0*/  LDGSTS.E [R0+-0x60200], [R248.64], P5 ;  /* 0x9fe00000f8007fae */ /* 0x0003e8000a92184c */
[----:B------:R-:W2:Y:S04]  /*2bce0*/  LDL.64 R186, [R1+0x460] ;  /* 0x0004600001ba7983 */ /* 0x000ea80000100a00 */
[----:B------:R-:W0:Y:S01]  /*2bcf0*/  LDGDEPBAR ;  /* 0x00000000000079af */ /* 0x000e220000000000 */
[----:B-1----:R-:W-:-:S03]  /*2bd00*/  IADD3 R0, R235, c[0x0][0x180], RZ ;  /* 0x00006000eb007a10 */ /* 0x002fc60007ffe0ff */
[----:B------:R-:W2:Y:S04]  /*2bd10*/  LDL.64 R236, [R1+0x3e0] ;  /* 0x0003e00001ec7983 */ /* 0x000ea80000100a00 */
[----:B------:R-:W2:Y:S04]  /*2bd20*/  LDL.64 R116, [R1+0x360] ;  /* 0x0003600001747983 */ /* 0x000ea80000100a00 */
[----:B------:R-:W2:Y:S04]  /*2bd30*/  LDL.64 R208, [R1+0x630] ;  /* 0x0006300001d07983 */ /* 0x000ea80000100a00 */
[----:B------:R-:W2:Y:S04]  /*2bd40*/  LDL.64 R210, [R1+0x670] ;  /* 0x0006700001d27983 */ /* 0x000ea80000100a00 */
[----:B------:R-:W2:Y:S04]  /*2bd50*/  LDL.64 R220, [R1+0x6b0] ;  /* 0x0006b00001dc7983 */ /* 0x000ea80000100a00 */
[----:B------:R-:W2:Y:S04]  /*2bd60*/  LDL.64 R190, [R1+0x6f0] ;  /* 0x0006f00001be7983 */ /* 0x000ea80000100a00 */
[----:B------:R-:W2:Y:S04]  /*2bd70*/  LDL.64 R234, [R1+0x950] ;  /* 0x0009500001ea7983 */ /* 0x000ea80000100a00 */
[----:B----4-:R1:W-:Y:S04]  /*2bd80*/  LDGSTS.E [R197+0x60000], [R188.64], P3 ;  /* 0x60000000bcc57fae */ /* 0x0103e8000992184c */
[----:B------:R4:W-:Y:S04]  /*2bd90*/  LDGSTS.E [R197+0x61000], [R8.64], P3 ;  /* 0x6100000008c57fae */ /* 0x0009e8000992184c */
[----:B------:R2:W-:Y:S04]  /*2bda0*/  LDGSTS.E [R197+0x62000], [R200.64], P3 ;  /* 0x62000000c8c57fae */ /* 0x0005e8000992184c */
[----:B-1----:R-:W3:Y:S04]  /*2bdb0*/  LDL.LU.64 R188, [R1+0x11d8] ;  /* 0x0011d80001bc7983 */ /* 0x002ee80000300a00 */
[----:B----4-:R-:W3:Y:S04]  /*2bdc0*/  LDL.LU.64 R8, [R1+0x11d0] ;  /* 0x0011d00001087983 */ /* 0x010ee80000300a00 */
[----:B--2---:R-:W2:Y:S04]  /*2bdd0*/  LDL.LU.64 R200, [R1+0x11c8] ;  /* 0x0011c80001c87983 */ /* 0x004ea80000300a00 */
        /* <DEDUP_REMOVED lines=23> */
[----:B-1----:R-:W3:Y:S04]  /*2bf50*/  LDL.64 R186, [R1+0x60] ;  /* 0x0000600001ba7983 */ /* 0x002ee80000100a00 */
[----:B------:R-:W3:Y:S04]  /*2bf60*/  LDL.64 R236, [R1+0x150] ;  /* 0x0001500001ec7983 */ /* 0x000ee80000100a00 */
[----:B------:R-:W3:Y:S04]  /*2bf70*/  LDL.64 R220, [R1+0xe0] ;  /* 0x0000e00001dc7983 */ /* 0x000ee80000100a00 */
[----:B------:R-:W3:Y:S04]  /*2bf80*/  LDL.64 R116, [R1+0x198] ;  /* 0x0001980001747983 */ /* 0x000ee80000100a00 */
[----:B------:R1:W-:Y:S04]  /*2bf90*/  LDGSTS.E [R197+0x74000], [R190.64], P3 ;  /* 0x74000000bec57fae */ /* 0x0003e8000992184c */
[----:B------:R-:W3:Y:S04]  /*2bfa0*/  LDL.64 R208, [R1+0x2a8] ;  /* 0x0002a80001d07983 */ /* 0x000ee80000100a00 */
[----:B------:R1:W-:Y:S04]  /*2bfb0*/  LDGSTS.E [R197+0x75000], [R234.64], P3 ;  /* 0x75000000eac57fae */ /* 0x0003e8000992184c */
[----:B------:R-:W3:Y:S04]  /*2bfc0*/  LDL.64 R210, [R1+0x328] ;  /* 0x0003280001d27983 */ /* 0x000ee80000100a00 */
[----:B------:R-:W3:Y:S04]  /*2bfd0*/  LDL.64 R76, [R1+0x428] ;  /* 0x00042800014c7983 */ /* 0x000ee80000100a00 */
[----:B------:R-:W3:Y:S04]  /*2bfe0*/  LDL.64 R78, [R1+0x4a8] ;  /* 0x0004a800014e7983 */ /* 0x000ee80000100a00 */
[----:B------:R-:W3:Y:S04]  /*2bff0*/  LDL.64 R80, [R1+0x520] ;  /* 0x0005200001507983 */ /* 0x000ee80000100a00 */
[----:B------:R-:W3:Y:S04]  /*2c000*/  LDL.64 R82, [R1+0x5a0] ;  /* 0x0005a00001527983 */ /* 0x000ee80000100a00 */
[----:B------:R-:W3:Y:S04]  /*2c010*/  LDL.64 R100, [R1+0x5d8] ;  /* 0x0005d80001647983 */ /* 0x000ee80000100a00 */
[----:B-1----:R-:W3:Y:S04]  /*2c020*/  LDL.64 R190, [R1+0x4d8] ;  /* 0x0004d80001be7983 */ /* 0x002ee80000100a00 */
[----:B------:R-:W3:Y:S04]  /*2c030*/  LDL.64 R234, [R1+0x450] ;  /* 0x0004500001ea7983 */ /* 0x000ee80000100a00 */
[----:B--2---:R1:W-:Y:S04]  /*2c040*/  LDGSTS.E [R197+0x76000], [R222.64], P3 ;  /* 0x76000000dec57fae */ /* 0x0043e8000992184c */
[----:B------:R2:W-:Y:S04]  /*2c050*/  LDGSTS.E [R197+0x77000], [R30.64], P3 ;  /* 0x770000001ec57fae */ /* 0x0005e8000992184c */
[----:B------:R2:W-:Y:S04]  /*2c060*/  LDGSTS.E [R197+0x78000], [R232.64], P3 ;  /* 0x78000000e8c57fae */ /* 0x0005e8000992184c */
[----:B-1----:R-:W4:Y:S04]  /*2c070*/  LDL.64 R222, [R1+0x3a8] ;  /* 0x0003a80001de7983 */ /* 0x002f280000100a00 */
[----:B------:R1:W-:Y:S04]  /*2c080*/  LDGSTS.E [R197+0x79000], [R200.64], P3 ;  /* 0x79000000c8c57fae */ /* 0x0003e8000992184c */
[----:B------:R1:W-:Y:S04]  /*2c090*/  LDGSTS.E [R197+0x7a000], [R58.64], P3 ;  /* 0x7a0000003ac57fae */ /* 0x0003e8000992184c */
[----:B------:R1:W-:Y:S04]  /*2c0a0*/  LDGSTS.E [R197+0x7b000], [R206.64], P3 ;  /* 0x7b000000cec57fae */ /* 0x0003e8000992184c */
[----:B------:R1:W-:Y:S04]  /*2c0b0*/  LDGSTS.E [R197+0x7c000], [R212.64], P3 ;  /* 0x7c000000d4c57fae */ /* 0x0003e8000992184c */
[----:B------:R3:W-:Y:S04]  /*2c0c0*/  LDGSTS.E [R197+0x7d000], [R56.64], P3 ;  /* 0x7d00000038c57fae */ /* 0x0007e8000992184c */
[----:B------:R3:W-:Y:S01]  /*2c0d0*/  LDGSTS.E [R197+0x7e000], [R28.64], P3 ;  /* 0x7e0000001cc57fae */ /* 0x0007e2000992184c */
[----:B-1----:R-:W-:-:S03]  /*2c0e0*/  LOP3.LUT R213, R197, 0x10, RZ, 0x3c, !PT ;  /* 0x00000010c5d57812 */ /* 0x002fc600078e3cff */
[----:B--2---:R-:W2:Y:S04]  /*2c0f0*/  LDL.64 R30, [R1+0x558] ;  /* 0x00055800011e7983 */ /* 0x004ea80000100a00 */
[----:B------:R-:W2:Y:S04]  /*2c100*/  LDL.64 R58, [R1+0x3d0] ;  /* 0x0003d000013a7983 */ /* 0x000ea80000100a00 */
[----:B------:R-:W2:Y:S04]  /*2c110*/  LDL.64 R200, [R1+0x350] ;  /* 0x0003500001c87983 */ /* 0x000ea80000100a00 */
[----:B------:R-:W2:Y:S04]  /*2c120*/  LDL.64 R232, [R1+0x638] ;  /* 0x0006380001e87983 */ /* 0x000ea80000100a00 */
[----:B------:R1:W-:Y:S04]  /*2c130*/  LDGSTS.E [R197+0x7f000], [R10.64], P3 ;  /* 0x7f0000000ac57fae */ /* 0x0003e8000992184c */
[----:B------:R-:W2:Y:S04]  /*2c140*/  LDL.LU.64 R206, [R1+0x1190] ;  /* 0x0011900001ce7983 */ /* 0x000ea80000300a00 */
[----:B---3--:R3:W-:Y:S04]  /*2c150*/  LDGSTS.E [R213+0x60200], [R186.64], P3 ;  /* 0x60200000bad57fae */ /* 0x0087e8000992184c */
[----:B------:R-:W2:Y:S04]  /*2c160*/  LDL.LU.64 R56, [R1+0x1188] ;  /* 0x0011880001387983 */ /* 0x000ea80000300a00 */
[----:B------:R1:W-:Y:S04]  /*2c170*/  LDGSTS.E [R213+0x61200], [R220.64], P3 ;  /* 0x61200000dcd57fae */ /* 0x0003e8000992184c */
[----:B------:R-:W2:Y:S04]  /*2c180*/  LDL.LU.64 R28, [R1+0x1180] ;  /* 0x00118000011c7983 */ /* 0x000ea80000300a00 */
[----:B------:R3:W-:Y:S04]  /*2c190*/  LDGSTS.E [R213+0x62200], [R236.64], P3 ;  /* 0x62200000ecd57fae */ /* 0x0007e8000992184c */
[----:B-1----:R-:W2:Y:S04]  /*2c1a0*/  LDL.LU.64 R10, [R1+0x1178] ;  /* 0x00117800010a7983 */ /* 0x002ea80000300a00 */
[----:B------:R1:W-:Y:S04]  /*2c1b0*/  LDGSTS.E [R213+0x63200], [R116.64], P3 ;  /* 0x6320000074d57fae */ /* 0x0003e8000992184c */
[----:B---3--:R-:W3:Y:S04]  /*2c1c0*/  LDL.LU.64 R186, [R1+0x1170] ;  /* 0x0011700001ba7983 */ /* 0x008ee80000300a00 */
[----:B------:R1:W-:Y:S04]  /*2c1d0*/  LDGSTS.E [R213+0x64200], [R208.64], P3 ;  /* 0x64200000d0d57fae */ /* 0x0003e8000992184c */
[----:B------:R-:W3:Y:S04]  /*2c1e0*/  LDL.LU.64 R220, [R1+0x1168] ;  /* 0x0011680001dc7983 */ /* 0x000ee80000300a00 */
[----:B------:R1:W-:Y:S04]  /*2c1f0*/  LDGSTS.E [R213+0x65200], [R210.64], P3 ;  /* 0x65200000d2d57fae */ /* 0x0003e8000992184c */
[----:B------:R-:W3:Y:S04]  /*2c200*/  LDL.64 R236, [R1+0x6f8] ;  /* 0x0006f80001ec7983 */ /* 0x000ee80000100a00 */
[----:B-1----:R-:W3:Y:S04]  /*2c210*/  LDL.64 R116, [R1+0x958] ;  /* 0x0009580001747983 */ /* 0x002ee80000100a00 */
[----:B------:R-:W3:Y:S04]  /*2c220*/  LDL.64 R208, [R1+0x998] ;  /* 0x0009980001d07983 */ /* 0x000ee80000100a00 */
[----:B------:R-:W3:Y:S04]  /*2c230*/  LDL.64 R210, [R1+0x9d8] ;  /* 0x0009d80001d27983 */ /* 0x000ee80000100a00 */
[----:B----4-:R1:W-:Y:S04]  /*2c240*/  LDGSTS.E [R213+0x66200], [R222.64], P3 ;  /* 0x66200000ded57fae */ /* 0x0103e8000992184c */
[----:B------:R4:W-:Y:S04]  /*2c250*/  LDGSTS.E [R213+0x67200], [R76.64], P3 ;  /* 0x672000004cd57fae */ /* 0x0009e8000992184c */
[----:B------:R2:W-:Y:S04]  /*2c260*/  LDGSTS.E [R213+0x68200], [R78.64], P3 ;  /* 0x682000004ed57fae */ /* 0x0005e8000992184c */
[----:B-1----:R-:W3:Y:S04]  /*2c270*/  LDL.LU.64 R222, [R1+0x1160] ;  /* 0x0011600001de7983 */ /* 0x002ee80000300a00 */
[----:B------:R1:W-:Y:S04]  /*2c280*/  LDGSTS.E [R213+0x69200], [R80.64], P3 ;  /* 0x6920000050d57fae */ /* 0x0003e8000992184c */
[----:B------:R1:W-:Y:S04]  /*2c290*/  LDGSTS.E [R213+0x6a200], [R82.64], P3 ;  /* 0x6a20000052d57fae */ /* 0x0003e8000992184c */
[----:B------:R1:W-:Y:S04]  /*2c2a0*/  LDGSTS.E [R213+0x6b200], [R100.64], P3 ;  /* 0x6b20000064d57fae */ /* 0x0003e8000992184c */
[----:B----4-:R-:W4:Y:S04]  /*2c2b0*/  LDL.64 R76, [R1+0x338] ;  /* 0x00033800014c7983 */ /* 0x010f280000100a00 */
[----:B--2---:R2:W-:Y:S04]  /*2c2c0*/  LDGSTS.E [R213+0x6c200], [R30.64], P3 ;  /* 0x6c2000001ed57fae */ /* 0x0045e8000992184c */
[----:B------:R1:W-:Y:S04]  /*2c2d0*/  LDGSTS.E [R213+0x6d200], [R190.64], P3 ;  /* 0x6d200000bed57fae */ /* 0x0003e8000992184c */
[----:B------:R1:W-:Y:S04]  /*2c2e0*/  LDGSTS.E [R213+0x6e200], [R234.64], P3 ;  /* 0x6e200000ead57fae */ /* 0x0003e8000992184c */
[----:B------:R1:W-:Y:S04]  /*2c2f0*/  LDGSTS.E [R213+0x6f200], [R58.64], P3 ;  /* 0x6f2000003ad57fae */ /* 0x0003e8000992184c */
[----:B------:R1:W-:Y:S04]  /*2c300*/  LDGSTS.E [R213+0x70200], [R200.64], P3 ;  /* 0x70200000c8d57fae */ /* 0x0003e8000992184c */
[----:B--2---:R-:W4:Y:S04]  /*2c310*/  LDL.64 R30, [R1+0x70] ;  /* 0x00007000011e7983 */ /* 0x004f280000100a00 */
[----:B------:R1:W-:Y:S04]  /*2c320*/  LDGSTS.E [R213+0x71200], [R232.64], P3 ;  /* 0x71200000e8d57fae */ /* 0x0003e8000992184c */
[----:B-1----:R-:W4:Y:S04]  /*2c330*/  LDL.64 R190, [R1+0xf0] ;  /* 0x0000f00001be7983 */ /* 0x002f280000100a00 */
[----:B------:R-:W4:Y:S04]  /*2c340*/  LDL.64 R234, [R1+0x158] ;  /* 0x0001580001ea7983 */ /* 0x000f280000100a00 */
[----:B------:R-:W4:Y:S04]  /*2c350*/  LDL.64 R78, [R1+0x3b8] ;  /* 0x0003b800014e7983 */ /* 0x000f280000100a00 */
[----:B------:R-:W4:Y:S04]  /*2c360*/  LDL.64 R80, [R1+0x438] ;  /* 0x0004380001507983 */ /* 0x000f280000100a00 */
[----:B------:R-:W4:Y:S04]  /*2c370*/  LDL.64 R82, [R1+0x4b8] ;  /* 0x0004b80001527983 */ /* 0x000f280000100a00 */
[----:B------:R-:W4:Y:S04]  /*2c380*/  LDL.64 R100, [R1+0x530] ;  /* 0x0005300001647983 */ /* 0x000f280000100a00 */
[----:B------:R-:W4:Y:S04]  /*2c390*/  LDL.64 R58, [R1+0x5b0] ;  /* 0x0005b000013a7983 */ /* 0x000f280000100a00 */
[----:B------:R-:W4:Y:S04]  /*2c3a0*/  LDL.64 R200, [R1+0x5c8] ;  /* 0x0005c80001c87983 */ /* 0x000f280000100a00 */
[----:B------:R-:W4:Y:S04]  /*2c3b0*/  LDL.64 R232, [R1+0x548] ;  /* 0x0005480001e87983 */ /* 0x000f280000100a00 */
[----:B---3--:R1:W-:Y:S04]  /*2c3c0*/  LDGSTS.E [R213+0x72200], [R222.64], P3 ;  /* 0x72200000ded57fae */ /* 0x0083e8000992184c */
[----:B------:R3:W-:Y:S04]  /*2c3d0*/  LDGSTS.E [R213+0x73200], [R220.64], P3 ;  /* 0x73200000dcd57fae */ /* 0x0007e8000992184c */
[----:B------:R4:W-:Y:S04]  /*2c3e0*/  LDGSTS.E [R213+0x74200], [R236.64], P3 ;  /* 0x74200000ecd57fae */ /* 0x0009e8000992184c */
[----:B-1----:R-:W2:Y:S04]  /*2c3f0*/  LDL.64 R222, [R1+0x2b8] ;  /* 0x0002b80001de7983 */ /* 0x002ea80000100a00 */
[----:B---3--:R-:W3:Y:S04]  /*2c400*/  LDL.64 R220, [R1+0x1a0] ;  /* 0x0001a00001dc7983 */ /* 0x008ee80000100a00 */
[----:B------:R1:W-:Y:S04]  /*2c410*/  LDGSTS.E [R213+0x75200], [R116.64], P3 ;  /* 0x7520000074d57fae */ /* 0x0003e8000992184c */
[----:B------:R1:W-:Y:S04]  /*2c420*/  LDGSTS.E [R213+0x76200], [R208.64], P3 ;  /* 0x76200000d0d57fae */ /* 0x0003e8000992184c */
[----:B------:R1:W-:Y:S04]  /*2c430*/  LDGSTS.E [R213+0x77200], [R210.64], P3 ;  /* 0x77200000d2d57fae */ /* 0x0003e8000992184c */
[----:B------:R1:W-:Y:S04]  /*2c440*/  LDGSTS.E [R213+0x78200], [R28.64], P3 ;  /* 0x782000001cd57fae */ /* 0x0003e8000992184c */
[----:B------:R1:W-:Y:S04]  /*2c450*/  LDGSTS.E [R213+0x79200], [R188.64], P3 ;  /* 0x79200000bcd57fae */ /* 0x0003e8000992184c */
[----:B------:R1:W-:Y:S04]  /*2c460*/  LDGSTS.E [R213+0x7a200], [R178.64], P3 ;  /* 0x7a200000b2d57fae */ /* 0x0003e8000992184c */
[----:B----4-:R-:W4:Y:S04]  /*2c470*/  LDL.LU.64 R236, [R1+0x1158] ;  /* 0x0011580001ec7983 */ /* 0x010f280000300a00 */
[----:B------:R1:W-:Y:S04]  /*2c480*/  LDGSTS.E [R213+0x7b200], [R226.64], P3 ;  /* 0x7b200000e2d57fae */ /* 0x0003e8000992184c */
[----:B-1----:R-:W4:Y:S04]  /*2c490*/  LDL.LU.64 R116, [R1+0x1150] ;  /* 0x0011500001747983 */ /* 0x002f280000300a00 */
[----:B------:R1:W-:Y:S04]  /*2c4a0*/  LDGSTS.E [R213+0x7c200], [R170.64], P3 ;  /* 0x7c200000aad57fae */ /* 0x0003e8000992184c */
[----:B------:R-:W4:Y:S04]  /*2c4b0*/  LDL.LU.64 R208, [R1+0x1148] ;  /* 0x0011480001d07983 */ /* 0x000f280000300a00 */
[----:B------:R-:W4:Y:S01]  /*2c4c0*/  LDL.LU.64 R210, [R1+0x1140] ;  /* 0x0011400001d27983 */ /* 0x000f220000300a00 */
[----:B-1----:R-:W-:-:S03]  /*2c4d0*/  LOP3.LUT R170, R197, 0x20, RZ, 0x3c, !PT ;  /* 0x00000020c5aa7812 */ /* 0x002fc600078e3cff */
[----:B------:R-:W4:Y:S04]  /*2c4e0*/  LDL.LU.64 R28, [R1+0x1138] ;  /* 0x00113800011c7983 */ /* 0x000f280000300a00 */
[----:B------:R1:W-:Y:S04]  /*2c4f0*/  LDGSTS.E [R213+0x7d200], [R126.64], P3 ;  /* 0x7d2000007ed57fae */ /* 0x0003e8000992184c */
[----:B------:R-:W4:Y:S04]  /*2c500*/  LDL.LU.64 R188, [R1+0x1130] ;  /* 0x0011300001bc7983 */ /* 0x000f280000300a00 */
[----:B------:R1:W-:Y:S04]  /*2c510*/  LDGSTS.E [R213+0x7e200], [R148.64], P3 ;  /* 0x7e20000094d57fae */ /* 0x0003e8000992184c */
[----:B------:R-:W4:Y:S04]  /*2c520*/  LDL.LU.64 R178, [R1+0x1128] ;  /* 0x0011280001b27983 */ /* 0x000f280000300a00 */
[----:B------:R1:W-:Y:S04]  /*2c530*/  LDGSTS.E [R213+0x7f200], [R228.64], P3 ;  /* 0x7f200000e4d57fae */ /* 0x0003e8000992184c */
[----:B------:R-:W4:Y:S04]  /*2c540*/  LDL.LU.64 R226, [R1+0x1120] ;  /* 0x0011200001e27983 */ /* 0x000f280000300a00 */
[----:B------:R1:W-:Y:S04]  /*2c550*/  LDGSTS.E [R170+0x60400], [R30.64], P3 ;  /* 0x604000001eaa7fae */ /* 0x0003e8000992184c */
[----:B-1----:R-:W4:Y:S04]  /*2c560*/  LDL.LU.64 R126, [R1+0x1118] ;  /* 0x00111800017e7983 */ /* 0x002f280000300a00 */
[----:B------:R1:W-:Y:S04]  /*2c570*/  LDGSTS.E [R170+0x61400], [R190.64], P3 ;  /* 0x61400000beaa7fae */ /* 0x0003e8000992184c */
[----:B------:R-:W4:Y:S04]  /*2c580*/  LDL.LU.64 R148, [R1+0x1110] ;  /* 0x0011100001947983 */ /* 0x000f280000300a00 */
[----:B------:R1:W-:Y:S04]  /*2c590*/  LDGSTS.E [R170+0x62400], [R234.64], P3 ;  /* 0x62400000eaaa7fae */ /* 0x0003e8000992184c */
[----:B------:R-:W4:Y:S04]  /*2c5a0*/  LDL.64 R228, [R1+0x640] ;  /* 0x0006400001e47983 */ /* 0x000f280000100a00 */
[----:B------:R-:W4:Y:S04]  /*2c5b0*/  LDL.64 R212, [R1+0x680] ;  /* 0x0006800001d47983 */ /* 0x000f280000100a00 */
[----:B------:R-:W4:Y:S04]  /*2c5c0*/  LDL.64 R30, [R1+0x6c0] ;  /* 0x0006c000011e7983 */ /* 0x000f280000100a00 */
[----:B-1----:R-:W4:Y:S04]  /*2c5d0*/  LDL.64 R190, [R1+0x700] ;  /* 0x0007000001be7983 */ /* 0x002f280000100a00 */
[----:B------:R-:W4:Y:S04]  /*2c5e0*/  LDL.64 R234, [R1+0x960] ;  /* 0x0009600001ea7983 */ /* 0x000f280000100a00 */
[----:B---3--:R1:W-:Y:S04]  /*2c5f0*/  LDGSTS.E [R170+0x63400], [R220.64], P3 ;  /* 0x63400000dcaa7fae */ /* 0x0083e8000992184c */
[----:B--2---:R2:W-:Y:S04]  /*2c600*/  LDGSTS.E [R170+0x64400], [R222.64], P3 ;  /* 0x64400000deaa7fae */ /* 0x0045e8000992184c */
[----:B------:R3:W-:Y:S04]  /*2c610*/  LDGSTS.E [R170+0x65400], [R76.64], P3 ;  /* 0x654000004caa7fae */ /* 0x0007e8000992184c */
[----:B-1----:R-:W4:Y:S04]  /*2c620*/  LDL.LU.64 R220, [R1+0x1108] ;  /* 0x0011080001dc7983 */ /* 0x002f280000300a00 */
[----:B--2---:R-:W2:Y:S04]  /*2c630*/  LDL.LU.64 R222, [R1+0x1100] ;  /* 0x0011000001de7983 */ /* 0x004ea80000300a00 */
[----:B------:R1:W-:Y:S04]  /*2c640*/  LDGSTS.E [R170+0x66400], [R78.64], P3 ;  /* 0x664000004eaa7fae */ /* 0x0003e8000992184c */
[----:B------:R1:W-:Y:S04]  /*2c650*/  LDGSTS.E [R170+0x67400], [R80.64], P3 ;  /* 0x6740000050aa7fae */ /* 0x0003e8000992184c */
[----:B------:R1:W-:Y:S04]  /*2c660*/  LDGSTS.E [R170+0x68400], [R82.64], P3 ;  /* 0x6840000052aa7fae */ /* 0x0003e8000992184c */
[----:B------:R1:W-:Y:S04]  /*2c670*/  LDGSTS.E [R170+0x69400], [R100.64], P3 ;  /* 0x6940000064aa7fae */ /* 0x0003e8000992184c */
[----:B------:R1:W-:Y:S04]  /*2c680*/  LDGSTS.E [R170+0x6a400], [R58.64], P3 ;  /* 0x6a4000003aaa7fae */ /* 0x0003e8000992184c */
[----:B------:R3:W-:Y:S04]  /*2c690*/  LDGSTS.E [R170+0x6b400], [R200.64], P3 ;  /* 0x6b400000c8aa7fae */ /* 0x0007e8000992184c */
[----:B------:R3:W-:Y:S04]  /*2c6a0*/  LDGSTS.E [R170+0x6c400], [R232.64], P3 ;  /* 0x6c400000e8aa7fae */ /* 0x0007e8000992184c */
[----:B-1----:R-:W4:Y:S04]  /*2c6b0*/  LDL.64 R58, [R1+0x80] ;  /* 0x00008000013a7983 */ /* 0x002f280000100a00 */
[----:B---3--:R-:W3:Y:S04]  /*2c6c0*/  LDL.64 R200, [R1+0x100] ;  /* 0x0001000001c87983 */ /* 0x008ee80000100a00 */
[----:B------:R-:W3:Y:S04]  /*2c6d0*/  LDL.64 R232, [R1+0x160] ;  /* 0x0001600001e87983 */ /* 0x000ee80000100a00 */
[----:B------:R-:W3:Y:S04]  /*2c6e0*/  LDL.64 R76, [R1+0x448] ;  /* 0x00044800014c7983 */ /* 0x000ee80000100a00 */
[----:B------:R-:W3:Y:S04]  /*2c6f0*/  LDL.64 R78, [R1+0x4c0] ;  /* 0x0004c000014e7983 */ /* 0x000ee80000100a00 */
[----:B------:R-:W3:Y:S04]  /*2c700*/  LDL.64 R80, [R1+0x540] ;  /* 0x0005400001507983 */ /* 0x000ee80000100a00 */
[----:B------:R-:W3:Y:S04]  /*2c710*/  LDL.64 R82, [R1+0x5c0] ;  /* 0x0005c00001527983 */ /* 0x000ee80000100a00 */
[----:B------:R-:W3:Y:S04]  /*2c720*/  LDL.64 R100, [R1+0x5b8] ;  /* 0x0005b80001647983 */ /* 0x000ee80000100a00 */
[----:B--2---:R1:W-:Y:S04]  /*2c730*/  LDGSTS.E [R170+0x6d400], [R222.64], P3 ;  /* 0x6d400000deaa7fae */ /* 0x0043e8000992184c */
[----:B----4-:R2:W-:Y:S04]  /*2c740*/  LDGSTS.E [R170+0x6e400], [R220.64], P3 ;  /* 0x6e400000dcaa7fae */ /* 0x0105e8000992184c */
[----:B------:R4:W-:Y:S04]  /*2c750*/  LDGSTS.E [R170+0x6f400], [R148.64], P3 ;  /* 0x6f40000094aa7fae */ /* 0x0009e8000992184c */
[----:B------:R1:W-:Y:S04]  /*2c760*/  LDGSTS.E [R170+0x70400], [R126.64], P3 ;  /* 0x704000007eaa7fae */ /* 0x0003e8000992184c */
[----:B--2---:R-:W2:Y:S04]  /*2c770*/  LDL.64 R220, [R1+0x348] ;  /* 0x0003480001dc7983 */ /* 0x004ea80000100a00 */
[----:B----4-:R-:W4:Y:S04]  /*2c780*/  LDL.64 R148, [R1+0x2c8] ;  /* 0x0002c80001947983 */ /* 0x010f280000100a00 */
[----:B-1----:R-:W2:Y:S04]  /*2c790*/  LDL.64 R126, [R1+0x1a8] ;  /* 0x0001a800017e7983 */ /* 0x002ea80000100a00 */
[----:B------:R-:W2:Y:S04]  /*2c7a0*/  LDL.64 R222, [R1+0x3c8] ;  /* 0x0003c80001de7983 */ /* 0x000ea80000100a00 */
[----:B------:R1:W-:Y:S04]  /*2c7b0*/  LDGSTS.E [R170+0x71400], [R228.64], P3 ;  /* 0x71400000e4aa7fae */ /* 0x0003e8000992184c */
[----:B------:R1:W-:Y:S04]  /*2c7c0*/  LDGSTS.E [R170+0x72400], [R212.64], P3 ;  /* 0x72400000d4aa7fae */ /* 0x0003e8000992184c */
[----:B------:R3:W-:Y:S04]  /*2c7d0*/  LDGSTS.E [R170+0x73400], [R30.64], P3 ;  /* 0x734000001eaa7fae */ /* 0x0007e8000992184c */
[----:B-1----:R-:W2:Y:S04]  /*2c7e0*/  LDL.LU.64 R228, [R1+0x10f8] ;  /* 0x0010f80001e47983 */ /* 0x002ea80000300a00 */
[----:B------:R-:W2:Y:S04]  /*2c7f0*/  LDL.LU.64 R212, [R1+0x10f0] ;  /* 0x0010f00001d47983 */ /* 0x000ea80000300a00 */
[----:B------:R1:W-:Y:S04]  /*2c800*/  LDGSTS.E [R170+0x74400], [R190.64], P3 ;  /* 0x74400000beaa7fae */ /* 0x0003e8000992184c */
[----:B------:R1:W-:Y:S04]  /*2c810*/  LDGSTS.E [R170+0x75400], [R234.64], P3 ;  /* 0x75400000eaaa7fae */ /* 0x0003e8000992184c */
[----:B---3--:R-:W3:Y:S04]  /*2c820*/  LDL.LU.64 R30, [R1+0x10e8] ;  /* 0x0010e800011e7983 */ /* 0x008ee80000300a00 */
[----:B-1----:R-:W3:Y:S01]  /*2c830*/  LDL.LU.64 R190, [R1+0x10e0] ;  /* 0x0010e00001be7983 */ /* 0x002ee20000300a00 */
[----:B------:R-:W-:-:S03]  /*2c840*/  LOP3.LUT R171, R197, 0x30, RZ, 0x3c, !PT ;  /* 0x00000030c5ab7812 */ /* 0x000fc600078e3cff */
[----:B------:R-:W3:Y:S04]  /*2c850*/  LDL.LU.64 R234, [R1+0x10d8] ;  /* 0x0010d80001ea7983 */ /* 0x000ee80000300a00 */
[----:B--2---:R1:W-:Y:S04]  /*2c860*/  LDGSTS.E [R170+0x76400], [R212.64], P3 ;  /* 0x76400000d4aa7fae */ /* 0x0043e8000992184c */
[----:B------:R2:W-:Y:S04]  /*2c870*/  LDGSTS.E [R170+0x77400], [R210.64], P3 ;  /* 0x77400000d2aa7fae */ /* 0x0005e8000992184c */
[----:B------:R2:W-:Y:S04]  /*2c880*/  LDGSTS.E [R170+0x78400], [R56.64], P3 ;  /* 0x7840000038aa7fae */ /* 0x0005e8000992184c */
[----:B-1----:R-:W3:Y:S04]  /*2c890*/  LDL.LU.64 R212, [R1+0x10d0] ;  /* 0x0010d00001d47983 */ /* 0x002ee80000300a00 */
[----:B------:R1:W-:Y:S04]  /*2c8a0*/  LDGSTS.E [R170+0x79400], [R192.64], P3 ;  /* 0x79400000c0aa7fae */ /* 0x0003e8000992184c */
[----:B--2---:R-:W2:Y:S04]  /*2c8b0*/  LDL.LU.64 R210, [R1+0x10c8] ;  /* 0x0010c80001d27983 */ /* 0x004ea80000300a00 */
[----:B------:R1:W-:Y:S04]  /*2c8c0*/  LDGSTS.E [R170+0x7a400], [R202.64], P3 ;  /* 0x7a400000caaa7fae */ /* 0x0003e8000992184c */
[----:B------:R-:W2:Y:S04]  /*2c8d0*/  LDL.LU.64 R56, [R1+0x10c0] ;  /* 0x0010c00001387983 */ /* 0x000ea80000300a00 */
[----:B------:R4:W-:Y:S04]  /*2c8e0*/  LDGSTS.E [R170+0x7b400], [R158.64], P3 ;  /* 0x7b4000009eaa7fae */ /* 0x0009e8000992184c */
[----:B-1----:R-:W2:Y:S04]  /*2c8f0*/  LDL.LU.64 R192, [R1+0x10b8] ;  /* 0x0010b80001c07983 */ /* 0x002ea80000300a00 */
[----:B------:R1:W-:Y:S04]  /*2c900*/  LDGSTS.E [R170+0x7c400], [R72.64], P3 ;  /* 0x7c40000048aa7fae */ /* 0x0003e8000992184c */
[----:B----4-:R-:W4:Y:S04]  /*2c910*/  LDL.64 R158, [R1+0x608] ;  /* 0x00060800019e7983 */ /* 0x010f280000100a00 */
[----:B------:R-:W2:Y:S04]  /*2c920*/  LDL.64 R202, [R1+0x648] ;  /* 0x0006480001ca7983 */ /* 0x000ea80000100a00 */
[----:B-1----:R-:W2:Y:S04]  /*2c930*/  LDL.64 R72, [R1+0x688] ;  /* 0x0006880001487983 */ /* 0x002ea80000100a00 */
        /* <DEDUP_REMOVED lines=22> */
[----:B------:R1:W-:Y:S04]  /*2caa0*/  LDGSTS.E [R171+0x69600], [R80.64], P3 ;  /* 0x6960000050ab7fae */ /* 0x0003e8000992184c */
[----:B------:R1:W-:Y:S04]  /*2cab0*/  LDGSTS.E [R171+0x6a600], [R82.64], P3 ;  /* 0x6a60000052ab7fae */ /* 0x0003e8000992184c */
[----:B------:R1:W-:Y:S04]  /*2cac0*/  LDGSTS.E [R171+0x6b600], [R100.64], P3 ;  /* 0x6b60000064ab7fae */ /* 0x0003e8000992184c */
[----:B------:R-:W3:Y:S04]  /*2cad0*/  LDL.64 R76, [R1+0x170] ;  /* 0x00017000014c7983 */ /* 0x000ee80000100a00 */
[----:B------:R-:W3:Y:S04]  /*2cae0*/  LDL.64 R78, [R1+0x258] ;  /* 0x00025800014e7983 */ /* 0x000ee80000100a00 */
[----:B-1----:R-:W3:Y:S04]  /*2caf0*/  LDL.64 R80, [R1+0x2d8] ;  /* 0x0002d80001507983 */ /* 0x002ee80000100a00 */
[----:B------:R-:W3:Y:S04]  /*2cb00*/  LDL.64 R82, [R1+0x358] ;  /* 0x0003580001527983 */ /* 0x000ee80000100a00 */
[----:B------:R-:W3:Y:S04]  /*2cb10*/  LDL.64 R100, [R1+0x3d8] ;  /* 0x0003d80001647983 */ /* 0x000ee80000100a00 */
[----:B--2---:R1:W-:Y:S04]  /*2cb20*/  LDGSTS.E [R171+0x6c600], [R222.64], P3 ;  /* 0x6c600000deab7fae */ /* 0x0043e8000992184c */
[----:B------:R2:W-:Y:S04]  /*2cb30*/  LDGSTS.E [R171+0x6d600], [R220.64], P3 ;  /* 0x6d600000dcab7fae */ /* 0x0005e8000992184c */
[----:B------:R1:W-:Y:S04]  /*2cb40*/  LDGSTS.E [R171+0x6e600], [R148.64], P3 ;  /* 0x6e60000094ab7fae */ /* 0x0003e8000992184c */
[----:B------:R4:W-:Y:S04]  /*2cb50*/  LDGSTS.E [R171+0x6f600], [R126.64], P3 ;  /* 0x6f6000007eab7fae */ /* 0x0009e8000992184c */
[----:B--2---:R-:W2:Y:S04]  /*2cb60*/  LDL.64 R220, [R1+0x458] ;  /* 0x0004580001dc7983 */ /* 0x004ea80000100a00 */
[----:B-1----:R-:W2:Y:S04]  /*2cb70*/  LDL.64 R148, [R1+0x110] ;  /* 0x0001100001947983 */ /* 0x002ea80000100a00 */
[----:B----4-:R-:W2:Y:S04]  /*2cb80*/  LDL.64 R126, [R1+0x90] ;  /* 0x00009000017e7983 */ /* 0x010ea80000100a00 */
[----:B------:R-:W2:Y:S04]  /*2cb90*/  LDL.64 R222, [R1+0x4d0] ;  /* 0x0004d00001de7983 */ /* 0x000ea80000100a00 */
[----:B------:R1:W-:Y:S04]  /*2cba0*/  LDGSTS.E [R171+0x70600], [R158.64], P3 ;  /* 0x706000009eab7fae */ /* 0x0003e8000992184c */
[----:B------:R3:W-:Y:S04]  /*2cbb0*/  LDGSTS.E [R171+0x71600], [R202.64], P3 ;  /* 0x71600000caab7fae */ /* 0x0007e8000992184c */
[----:B------:R3:W-:Y:S04]  /*2cbc0*/  LDGSTS.E [R171+0x72600], [R72.64], P3 ;  /* 0x7260000048ab7fae */ /* 0x0007e8000992184c */
[----:B-1----:R-:W2:Y:S04]  /*2cbd0*/  LDL.LU.64 R158, [R1+0x1060] ;  /* 0x00106000019e7983 */ /* 0x002ea80000300a00 */
[----:B---3--:R-:W3:Y:S04]  /*2cbe0*/  LDL.LU.64 R202, [R1+0x1058] ;  /* 0x0010580001ca7983 */ /* 0x008ee80000300a00 */
[----:B------:R-:W2:Y:S01]  /*2cbf0*/  LDL.LU.64 R72, [R1+0x1050] ;  /* 0x0010500001487983 */ /* 0x000ea20000300a00 */
[----:B------:R-:W-:-:S03]  /*2cc00*/  LOP3.LUT R170, R197, 0x40, RZ, 0x3c, !PT ;  /* 0x00000040c5aa7812 */ /* 0x000fc600078e3cff */
[----:B---3--:R1:W-:Y:S04]  /*2cc10*/  LDGSTS.E [R171+0x73600], [R202.64], P3 ;  /* 0x73600000caab7fae */ /* 0x0083e8000992184c */
[----:B------:R3:W-:Y:S04]  /*2cc20*/  LDGSTS.E [R171+0x74600], [R162.64], P3 ;  /* 0x74600000a2ab7fae */ /* 0x0007e8000992184c */
[----:B------:R1:W-:Y:S04]  /*2cc30*/  LDGSTS.E [R171+0x75600], [R210.64], P3 ;  /* 0x75600000d2ab7fae */ /* 0x0003e8000992184c */
[----:B------:R2:W-:Y:S04]  /*2cc40*/  LDGSTS.E [R171+0x76600], [R228.64], P3 ;  /* 0x76600000e4ab7fae */ /* 0x0005e8000992184c */
[----:B------:R2:W-:Y:S04]  /*2cc50*/  LDGSTS.E [R171+0x77600], [R208.64], P3 ;  /* 0x77600000d0ab7fae */ /* 0x0005e8000992184c */
[----:B-1----:R-:W2:Y:S04]  /*2cc60*/  LDL.LU.64 R202, [R1+0x1048] ;  /* 0x0010480001ca7983 */ /* 0x002ea80000300a00 */
[----:B------:R1:W-:Y:S04]  /*2cc70*/  LDGSTS.E [R171+0x78600], [R206.64], P3 ;  /* 0x78600000ceab7fae */ /* 0x0003e8000992184c */
[----:B---3--:R-:W3:Y:S04]  /*2cc80*/  LDL.LU.64 R162, [R1+0x1040] ;  /* 0x0010400001a27983 */ /* 0x008ee80000300a00 */
[----:B------:R1:W-:Y:S04]  /*2cc90*/  LDGSTS.E [R171+0x79600], [R160.64], P3 ;  /* 0x79600000a0ab7fae */ /* 0x0003e8000992184c */
[----:B------:R-:W3:Y:S04]  /*2cca0*/  LDL.LU.64 R210, [R1+0x1038] ;  /* 0x0010380001d27983 */ /* 0x000ee80000300a00 */
[----:B------:R2:W-:Y:S04]  /*2ccb0*/  LDGSTS.E [R171+0x7a600], [R98.64], P3 ;  /* 0x7a60000062ab7fae */ /* 0x0005e8000992184c */
[----:B-1----:R-:W3:Y:S04]  /*2ccc0*/  LDL.64 R206, [R1+0x5a8] ;  /* 0x0005a80001ce7983 */ /* 0x002ee80000100a00 */
[----:B------:R-:W3:Y:S04]  /*2ccd0*/  LDL.64 R160, [R1+0x528] ;  /* 0x0005280001a07983 */ /* 0x000ee80000100a00 */
[----:B--2---:R-:W2:Y:S04]  /*2cce0*/  LDL.64 R228, [R1+0x4a0] ;  /* 0x0004a00001e47983 */ /* 0x004ea80000100a00 */
[----:B------:R-:W2:Y:S04]  /*2ccf0*/  LDL.64 R98, [R1+0x420] ;  /* 0x0004200001627983 */ /* 0x000ea80000100a00 */
[----:B------:R-:W2:Y:S04]  /*2cd00*/  LDL.64 R208, [R1+0x3a0] ;  /* 0x0003a00001d07983 */ /* 0x000ea80000100a00 */
        /* <DEDUP_REMOVED lines=28> */
[----:B--2---:R1:W-:Y:S04]  /*2ced0*/  LDGSTS.E [R170+0x69800], [R148.64], P3 ;  /* 0x6980000094aa7fae */ /* 0x0043e8000992184c */
[----:B------:R2:W-:Y:S04]  /*2cee0*/  LDGSTS.E [R170+0x6a800], [R126.64], P3 ;  /* 0x6a8000007eaa7fae */ /* 0x0005e8000992184c */
[----:B---3--:R3:W-:Y:S04]  /*2cef0*/  LDGSTS.E [R170+0x6b800], [R206.64], P3 ;  /* 0x6b800000ceaa7fae */ /* 0x0087e8000992184c */
[----:B-1----:R-:W2:Y:S04]  /*2cf00*/  LDL.64 R148, [R1+0x268] ;  /* 0x0002680001947983 */ /* 0x002ea80000100a00 */
[----:B--2---:R-:W2:Y:S04]  /*2cf10*/  LDL.64 R126, [R1+0xa0] ;  /* 0x0000a000017e7983 */ /* 0x004ea80000100a00 */
[----:B---3--:R-:W3:Y:S04]  /*2cf20*/  LDL.LU.64 R206, [R1+0xff8] ;  /* 0x000ff80001ce7983 */ /* 0x008ee80000300a00 */
[----:B------:R1:W-:Y:S04]  /*2cf30*/  LDGSTS.E [R170+0x6c800], [R160.64], P3 ;  /* 0x6c800000a0aa7fae */ /* 0x0003e8000992184c */
[----:B------:R1:W-:Y:S04]  /*2cf40*/  LDGSTS.E [R170+0x6d800], [R228.64], P3 ;  /* 0x6d800000e4aa7fae */ /* 0x0003e8000992184c */
[----:B------:R1:W-:Y:S04]  /*2cf50*/  LDGSTS.E [R170+0x6e800], [R98.64], P3 ;  /* 0x6e80000062aa7fae */ /* 0x0003e8000992184c */
[----:B-1----:R-:W2:Y:S04]  /*2cf60*/  LDL.LU.64 R160, [R1+0xff0] ;  /* 0x000ff00001a07983 */ /* 0x002ea80000300a00 */
[----:B------:R-:W2:Y:S04]  /*2cf70*/  LDL.LU.64 R228, [R1+0xfe8] ;  /* 0x000fe80001e47983 */ /* 0x000ea80000300a00 */
[----:B------:R-:W3:Y:S04]  /*2cf80*/  LDL.LU.64 R98, [R1+0xfe0] ;  /* 0x000fe00001627983 */ /* 0x000ee80000300a00 */
[----:B------:R1:W-:Y:S01]  /*2cf90*/  LDGSTS.E [R170+0x6f800], [R208.64], P3 ;  /* 0x6f800000d0aa7fae */ /* 0x0003e2000992184c */
[----:B------:R-:W-:-:S03]  /*2cfa0*/  LOP3.LUT R171, R197, 0x50, RZ, 0x3c, !PT ;  /* 0x00000050c5ab7812 */ /* 0x000fc600078e3cff */
[----:B-1----:R-:W3:Y:S04]  /*2cfb0*/  LDL.LU.64 R208, [R1+0xfd8] ;  /* 0x000fd80001d07983 */ /* 0x002ee80000300a00 */
[----:B--2---:R1:W-:Y:S04]  /*2cfc0*/  LDGSTS.E [R170+0x70800], [R228.64], P3 ;  /* 0x70800000e4aa7fae */ /* 0x0043e8000992184c */
[----:B------:R2:W-:Y:S04]  /*2cfd0*/  LDGSTS.E [R170+0x71800], [R108.64], P3 ;  /* 0x718000006caa7fae */ /* 0x0005e8000992184c */
[----:B------:R3:W-:Y:S04]  /*2cfe0*/  LDGSTS.E [R170+0x72800], [R210.64], P3 ;  /* 0x72800000d2aa7fae */ /* 0x0007e8000992184c */
[----:B-1----:R-:W4:Y:S04]  /*2cff0*/  LDL.LU.64 R228, [R1+0xfd0] ;  /* 0x000fd00001e47983 */ /* 0x002f280000300a00 */
        /* <DEDUP_REMOVED lines=40> */
[----:B------:R-:W3:Y:S04]  /*2d280*/  LDL.LU.64 R148, [R1+0xf38] ;  /* 0x000f380001947983 */ /* 0x000ee80000300a00 */
[----:B--2---:R2:W-:Y:S04]  /*2d290*/  LDGSTS.E [R171+0x69a00], [R222.64], P3 ;  /* 0x69a00000deab7fae */ /* 0x0045e8000992184c */
[----:B------:R1:W-:Y:S04]  /*2d2a0*/  LDGSTS.E [R171+0x6aa00], [R150.64], P3 ;  /* 0x6aa0000096ab7fae */ /* 0x0003e8000992184c */
[----:B------:R3:W-:Y:S04]  /*2d2b0*/  LDGSTS.E [R171+0x6ba00], [R224.64], P3 ;  /* 0x6ba00000e0ab7fae */ /* 0x0007e8000992184c */
[----:B--2---:R-:W2:Y:S04]  /*2d2c0*/  LDL.LU.64 R222, [R1+0xf30] ;  /* 0x000f300001de7983 */ /* 0x004ea80000300a00 */
[----:B-1----:R-:W2:Y:S04]  /*2d2d0*/  LDL.LU.64 R150, [R1+0xf28] ;  /* 0x000f280001967983 */ /* 0x002ea80000300a00 */
[----:B---3--:R-:W3:Y:S04]  /*2d2e0*/  LDL.LU.64 R224, [R1+0xf20] ;  /* 0x000f200001e07983 */ /* 0x008ee80000300a00 */
[----:B------:R1:W-:Y:S04]  /*2d2f0*/  LDGSTS.E [R171+0x6ca00], [R156.64], P3 ;  /* 0x6ca000009cab7fae */ /* 0x0003e8000992184c */
[----:B------:R4:W-:Y:S04]  /*2d300*/  LDGSTS.E [R171+0x6da00], [R226.64], P3 ;  /* 0x6da00000e2ab7fae */ /* 0x0009e8000992184c */
[----:B------:R4:W-:Y:S04]  /*2d310*/  LDGSTS.E [R171+0x6ea00], [R158.64], P3 ;  /* 0x6ea000009eab7fae */ /* 0x0009e8000992184c */
[----:B-1----:R-:W2:Y:S04]  /*2d320*/  LDL.LU.64 R156, [R1+0xf18] ;  /* 0x000f1800019c7983 */ /* 0x002ea80000300a00 */
[----:B----4-:R-:W4:Y:S04]  /*2d330*/  LDL.LU.64 R226, [R1+0xf10] ;  /* 0x000f100001e27983 */ /* 0x010f280000300a00 */
        /* <DEDUP_REMOVED lines=20> */
[----:B------:R1:W-:Y:S01]  /*2d480*/  LDGSTS.E [R171+0x79a00], [R180.64], P3 ;  /* 0x79a00000b4ab7fae */ /* 0x0003e2000992184c */
[----:B------:R-:W-:-:S03]  /*2d490*/  LOP3.LUT R170, R197, 0x60, RZ, 0x3c, !PT ;  /* 0x00000060c5aa7812 */ /* 0x000fc600078e3cff */
[----:B------:R1:W-:Y:S04]  /*2d4a0*/  LDGSTS.E [R171+0x7aa00], [R2.64], P3 ;  /* 0x7aa0000002ab7fae */ /* 0x0003e8000992184c */
[----:B-1----:R-:W2:Y:S04]  /*2d4b0*/  LDL.LU.64 R250, [R1+0xeb8] ;  /* 0x000eb80001fa7983 */ /* 0x002ea80000300a00 */
[----:B------:R-:W3:Y:S04]  /*2d4c0*/  LDL.LU.64 R180, [R1+0xeb0] ;  /* 0x000eb00001b47983 */ /* 0x000ee80000300a00 */
[----:B------:R1:W-:Y:S04]  /*2d4d0*/  LDGSTS.E [R171+0x7ba00], [R102.64], P3 ;  /* 0x7ba0000066ab7fae */ /* 0x0003e8000992184c */
[----:B------:R1:W-:Y:S04]  /*2d4e0*/  LDGSTS.E [R171+0x7ca00], [R112.64], P3 ;  /* 0x7ca0000070ab7fae */ /* 0x0003e8000992184c */
[----:B------:R1:W-:Y:S04]  /*2d4f0*/  LDGSTS.E [R171+0x7da00], [R114.64], P3 ;  /* 0x7da0000072ab7fae */ /* 0x0003e8000992184c */
[----:B------:R1:W-:Y:S04]  /*2d500*/  LDGSTS.E [R171+0x7ea00], [R120.64], P3 ;  /* 0x7ea0000078ab7fae */ /* 0x0003e8000992184c */
[----:B------:R1:W-:Y:S04]  /*2d510*/  LDGSTS.E [R171+0x7fa00], [R122.64], P3 ;  /* 0x7fa000007aab7fae */ /* 0x0003e8000992184c */
[----:B------:R1:W5:Y:S02]  /*2d520*/  LDL.LU.64 R2, [R1+0xea8] ;  /* 0x000ea80001027983 */ /* 0x0003640000300a00 */
[----:B-1----:R-:W-:-:S02]  /*2d530*/  LOP3.LUT R171, R197, 0x70, RZ, 0x3c, !PT ;  /* 0x00000070c5ab7812 */ /* 0x002fc400078e3cff */
[----:B--2---:R1:W-:Y:S04]  /*2d540*/  LDGSTS.E [R170+0x60c00], [R250.64], P3 ;  /* 0x60c00000faaa7fae */ /* 0x0043e8000992184c */
[----:B------:R2:W-:Y:S04]  /*2d550*/  LDGSTS.E [R170+0x61c00], [R236.64], P3 ;  /* 0x61c00000ecaa7fae */ /* 0x0005e8000992184c */
[----:B------:R1:W-:Y:S04]  /*2d560*/  LDGSTS.E [R170+0x62c00], [R234.64], P3 ;  /* 0x62c00000eaaa7fae */ /* 0x0003e8000992184c */
[----:B------:R1:W-:Y:S04]  /*2d570*/  LDGSTS.E [R170+0x63c00], [R232.64], P3 ;  /* 0x63c00000e8aa7fae */ /* 0x0003e8000992184c */
[----:B------:R1:W-:Y:S04]  /*2d580*/  LDGSTS.E [R170+0x64c00], [R230.64], P3 ;  /* 0x64c00000e6aa7fae */ /* 0x0003e8000992184c */
[----:B------:R2:W-:Y:S04]  /*2d590*/  LDGSTS.E [R170+0x65c00], [R228.64], P3 ;  /* 0x65c00000e4aa7fae */ /* 0x0005e8000992184c */
[----:B----4-:R4:W-:Y:S04]  /*2d5a0*/  LDGSTS.E [R170+0x66c00], [R226.64], P3 ;  /* 0x66c00000e2aa7fae */ /* 0x0109e8000992184c */
[----:B-1----:R1:W5:Y:S04]  /*2d5b0*/  LDL.LU.64 R250, [R1+0xea0] ;  /* 0x000ea00001fa7983 */ /* 0x0023680000300a00 */
[----:B---3--:R3:W-:Y:S04]  /*2d5c0*/  LDGSTS.E [R170+0x67c00], [R224.64], P3 ;  /* 0x67c00000e0aa7fae */ /* 0x0087e8000992184c */
[----:B--2---:R1:W5:Y:S04]  /*2d5d0*/  LDL.LU.64 R236, [R1+0xe98] ;  /* 0x000e980001ec7983 */ /* 0x0043680000300a00 */
[----:B------:R2:W-:Y:S04]  /*2d5e0*/  LDGSTS.E [R170+0x68c00], [R222.64], P3 ;  /* 0x68c00000deaa7fae */ /* 0x0005e8000992184c */
[----:B------:R1:W5:Y:S04]  /*2d5f0*/  LDL.LU.64 R234, [R1+0xe90] ;  /* 0x000e900001ea7983 */ /* 0x0003680000300a00 */
[----:B------:R1:W-:Y:S04]  /*2d600*/  LDGSTS.E [R170+0x69c00], [R220.64], P3 ;  /* 0x69c00000dcaa7fae */ /* 0x0003e8000992184c */
[----:B------:R1:W5:Y:S04]  /*2d610*/  LDL.LU.64 R232, [R1+0xe88] ;  /* 0x000e880001e87983 */ /* 0x0003680000300a00 */
[----:B------:R1:W-:Y:S04]  /*2d620*/  LDGSTS.E [R170+0x6ac00], [R218.64], P3 ;  /* 0x6ac00000daaa7fae */ /* 0x0003e8000992184c */
[----:B------:R1:W5:Y:S04]  /*2d630*/  LDL.LU.64 R230, [R1+0xe80] ;  /* 0x000e800001e67983 */ /* 0x0003680000300a00 */
[----:B------:R1:W-:Y:S04]  /*2d640*/  LDGSTS.E [R170+0x6bc00], [R216.64], P3 ;  /* 0x6bc00000d8aa7fae */ /* 0x0003e8000992184c */
[----:B------:R1:W5:Y:S04]  /*2d650*/  LDL.LU.64 R228, [R1+0xe78] ;  /* 0x000e780001e47983 */ /* 0x0003680000300a00 */
[----:B------:R1:W-:Y:S04]  /*2d660*/  LDGSTS.E [R170+0x6cc00], [R214.64], P3 ;  /* 0x6cc00000d6aa7fae */ /* 0x0003e8000992184c */
[----:B----4-:R4:W5:Y:S04]  /*2d670*/  LDL.LU.64 R226, [R1+0xe70] ;  /* 0x000e700001e27983 */ /* 0x0109680000300a00 */
[----:B------:R1:W-:Y:S04]  /*2d680*/  LDGSTS.E [R170+0x6dc00], [R212.64], P3 ;  /* 0x6dc00000d4aa7fae */ /* 0x0003e8000992184c */
[----:B---3--:R4:W5:Y:S04]  /*2d690*/  LDL.LU.64 R224, [R1+0xe68] ;  /* 0x000e680001e07983 */ /* 0x0089680000300a00 */
[----:B------:R3:W-:Y:S04]  /*2d6a0*/  LDGSTS.E [R170+0x6ec00], [R210.64], P3 ;  /* 0x6ec00000d2aa7fae */ /* 0x0007e8000992184c */
[----:B--2---:R4:W5:Y:S04]  /*2d6b0*/  LDL.LU.64 R222, [R1+0xe60] ;  /* 0x000e600001de7983 */ /* 0x0049680000300a00 */
[----:B------:R2:W-:Y:S04]  /*2d6c0*/  LDGSTS.E [R170+0x6fc00], [R208.64], P3 ;  /* 0x6fc00000d0aa7fae */ /* 0x0005e8000992184c */
[----:B-1----:R4:W5:Y:S04]  /*2d6d0*/  LDL.LU.64 R220, [R1+0xe58] ;  /* 0x000e580001dc7983 */ /* 0x0029680000300a00 */
        /* <DEDUP_REMOVED lines=33> */
[----:B------:R1:W-:Y:S04]  /*2d8f0*/  LDGSTS.E [R171+0x61e00], [R178.64], P3 ;  /* 0x61e00000b2ab7fae */ /* 0x0003e8000992184c */
[----:B------:R3:W-:Y:S04]  /*2d900*/  LDGSTS.E [R171+0x62e00], [R176.64], P3 ;  /* 0x62e00000b0ab7fae */ /* 0x0007e8000992184c */
[----:B--2---:R4:W5:Y:S04]  /*2d910*/  LDL.LU.64 R180, [R1+0xdd0] ;  /* 0x000dd00001b47983 */ /* 0x0049680000300a00 */
[----:B-1----:R4:W5:Y:S04]  /*2d920*/  LDL.LU.64 R178, [R1+0xdc8] ;  /* 0x000dc80001b27983 */ /* 0x0029680000300a00 */
[----:B---3--:R4:W5:Y:S04]  /*2d930*/  LDL.LU.64 R176, [R1+0xdc0] ;  /* 0x000dc00001b07983 */ /* 0x0089680000300a00 */
[----:B------:R1:W-:Y:S04]  /*2d940*/  LDGSTS.E [R171+0x63e00], [R162.64], P3 ;  /* 0x63e00000a2ab7fae */ /* 0x0003e8000992184c */
[----:B------:R2:W-:Y:S04]  /*2d950*/  LDGSTS.E [R171+0x64e00], [R160.64], P3 ;  /* 0x64e00000a0ab7fae */ /* 0x0005e8000992184c */
[----:B------:R3:W-:Y:S04]  /*2d960*/  LDGSTS.E [R171+0x65e00], [R158.64], P3 ;  /* 0x65e000009eab7fae */ /* 0x0007e8000992184c */
[----:B-1----:R4:W5:Y:S04]  /*2d970*/  LDL.LU.64 R162, [R1+0xdb8] ;  /* 0x000db80001a27983 */ /* 0x0029680000300a00 */
[----:B--2---:R4:W5:Y:S04]  /*2d980*/  LDL.LU.64 R160, [R1+0xdb0] ;  /* 0x000db00001a07983 */ /* 0x0049680000300a00 */
        /* <DEDUP_REMOVED lines=37> */
[----:B------:R1:W-:Y:S01]  /*2dbe0*/  LDGSTS.E [R171+0x78e00], [R8.64], P3 ;  /* 0x78e0000008ab7fae */ /* 0x0003e2000992184c */
[----:B------:R-:W-:-:S03]  /*2dbf0*/  ISETP.GE.AND P0, PT, R0, 0x80, PT ;  /* 0x000000800000780c */ /* 0x000fc60003f06270 */
[----:B------:R2:W-:Y:S04]  /*2dc00*/  LDGSTS.E [R171+0x79e00], [R144.64], P3 ;  /* 0x79e0000090ab7fae */ /* 0x0005e8000992184c */
[----:B------:R2:W-:Y:S04]  /*2dc10*/  LDGSTS.E [R171+0x7ae00], [R146.64], P3 ;  /* 0x7ae0000092ab7fae */ /* 0x0005e8000992184c */
[----:B-1----:R4:W5:Y:S04]  /*2dc20*/  LDL.LU.64 R8, [R1+0xd10] ;  /* 0x000d100001087983 */ /* 0x0029680000300a00 */
[----:B------:R1:W-:Y:S04]  /*2dc30*/  LDGSTS.E [R171+0x7be00], [R84.64], P3 ;  /* 0x7be0000054ab7fae */ /* 0x0003e8000992184c */
[----:B------:R3:W-:Y:S04]  /*2dc40*/  LDGSTS.E [R171+0x7ce00], [R164.64], P3 ;  /* 0x7ce00000a4ab7fae */ /* 0x0007e8000992184c */
[----:B------:R1:W-:Y:S04]  /*2dc50*/  LDGSTS.E [R171+0x7de00], [R166.64], P3 ;  /* 0x7de00000a6ab7fae */ /* 0x0003e8000992184c */
[----:B------:R1:W-:Y:S04]  /*2dc60*/  LDGSTS.E [R171+0x7ee00], [R24.64], P3 ;  /* 0x7ee0000018ab7fae */ /* 0x0003e8000992184c */
[----:B------:R1:W-:Y:S01]  /*2dc70*/  LDGSTS.E [R171+0x7fe00], [R168.64], P3 ;  /* 0x7fe00000a8ab7fae */ /* 0x0003e2000992184c */
[----:B------:R-:W-:-:S03]  /*2dc80*/  CS2R R92, SRZ ;  /* 0x00000000005c7805 */ /* 0x000fc6000001ff00 */
[----:B------:R-:W0:Y:S01]  /*2dc90*/  LDGDEPBAR ;  /* 0x00000000000079af */ /* 0x000e220000000000 */
[----:B------:R-:W-:Y:S01]  /*2dca0*/  CS2R R94, SRZ ;  /* 0x00000000005e7805 */ /* 0x000fe2000001ff00 */
        /* <DEDUP_REMOVED lines=38> */
[----:B-1----:R-:W-:Y:S01]  /*2df10*/  CS2R R24, SRZ ;  /* 0x0000000000187805 */ /* 0x002fe2000001ff00 */
[----:B------:R-:W-:Y:S01]  /*2df20*/  CS2R R26, SRZ ;  /* 0x00000000001a7805 */ /* 0x000fe2000001ff00 */
[----:B------:R-:W-:Y:S01]  /*2df30*/  CS2R R80, SRZ ;  /* 0x0000000000507805 */ /* 0x000fe2000001ff00 */
[----:B------:R-:W-:Y:S01]  /*2df40*/  CS2R R82, SRZ ;  /* 0x0000000000527805 */ /* 0x000fe2000001ff00 */
[----:B------:R-:W-:Y:S01]  /*2df50*/  CS2R R84, SRZ ;  /* 0x0000000000547805 */ /* 0x000fe2000001ff00 */
[----:B------:R-:W-:Y:S01]  /*2df60*/  CS2R R86, SRZ ;  /* 0x0000000000567805 */ /* 0x000fe2000001ff00 */
[----:B---3--:R-:W-:Y:S01]  /*2df70*/  CS2R R164, SRZ ;  /* 0x0000000000a47805 */ /* 0x008fe2000001ff00 */
[----:B------:R-:W-:Y:S01]  /*2df80*/  CS2R R166, SRZ ;  /* 0x0000000000a67805 */ /* 0x000fe2000001ff00 */
[----:B------:R-:W-:Y:S01]  /*2df90*/  CS2R R76, SRZ ;  /* 0x00000000004c7805 */ /* 0x000fe2000001ff00 */
[----:B------:R-:W-:Y:S01]  /*2dfa0*/  CS2R R78, SRZ ;  /* 0x00000000004e7805 */ /* 0x000fe2000001ff00 */
[----:B------:R-:W-:Y:S01]  /*2dfb0*/  CS2R R168, SRZ ;  /* 0x0000000000a87805 */ /* 0x000fe2000001ff00 */
[----:B--2---:R-:W-:Y:S01]  /*2dfc0*/  CS2R R170, SRZ ;  /* 0x0000000000aa7805 */ /* 0x004fe2000001ff00 */
        /* <DEDUP_REMOVED lines=12> */
[----:B------:R-:W-:Y:S05]  /*2e090*/  @!P0 BRA `(.L_x_0) ;  /* 0x00014e6000008947 */ /* 0x000fea0003800000 */
[----:B----4-:R-:W2:Y:S04]  /*2e0a0*/  LDL.LU.64 R114, [R1+0x10] ;  /* 0x0000100001727983 */ /* 0x010ea80000300a00 */
[----:B------:R-:W3:Y:S04]  /*2e0b0*/  LDL.LU.64 R100, [R1+0x8] ;  /* 0x0000080001647983 */ /* 0x000ee80000300a00 */
[----:B------:R-:W4:Y:S01]  /*2e0c0*/  LDL.LU.64 R102, [R1] ;  /* 0x0000000001667983 */ /* 0x000f220000300a00 */
[----:B--2---:R-:W-:-:S03]  /*2e0d0*/  IMAD.MOV.U32 R4, RZ, RZ, R115 ;  /* 0x000000ffff047224 */ /* 0x004fc600078e0073 */
[----:B------:R-:W-:Y:S04]  /*2e0e0*/  STL [R1+0x928], R114 ;  /* 0x0009287201007387 */ /* 0x000fe80000100800 */
[----:B---3--:R-:W-:Y:S04]  /*2e0f0*/  STL [R1+0x924], R100 ;  /* 0x0009246401007387 */ /* 0x008fe80000100800 */
[----:B------:R1:W-:Y:S04]  /*2e100*/  STL [R1+0x920], R4 ;  /* 0x0009200401007387 */ /* 0x0003e80000100800 */
[----:B----4-:R-:W-:Y:S01]  /*2e110*/  STL [R1+0x91c], R102 ;  /* 0x00091c6601007387 */ /* 0x010fe20000100800 */
[----:B-1----:R-:W-:-:S05]  /*2e120*/  IMAD.MOV.U32 R4, RZ, RZ, R101 ;  /* 0x000000ffff047224 */ /* 0x002fca00078e0065 */
[----:B------:R1:W-:Y:S04]  /*2e130*/  STL [R1+0x918], R4 ;  /* 0x0009180401007387 */ /* 0x0003e80000100800 */
[----:B-----5:R-:W-:Y:S01]  /*2e140*/  STL [R1+0x914], R250 ;  /* 0x000914fa01007387 */ /* 0x020fe20000100800 */
[----:B-1----:R-:W-:-:S05]  /*2e150*/  IMAD.MOV.U32 R4, RZ, RZ, R103 ;  /* 0x000000ffff047224 */ /* 0x002fca00078e0067 */
[----:B------:R-:W-:Y:S04]  /*2e160*/  STL [R1+0x910], R4 ;  /* 0x0009100401007387 */ /* 0x000fe80000100800 */
        /* <DEDUP_REMOVED lines=88> */
[----:B------:R-:W2:Y:S04]  /*2e6f0*/  LDL.LU.64 R128, [R1+0x5f0] ;  /* 0x0005f00001807983 */ /* 0x000ea80000300a00 */
[----:B------:R-:W3:Y:S04]  /*2e700*/  LDL.LU.64 R102, [R1+0x478] ;  /* 0x0004780001667983 */ /* 0x000ee80000300a00 */
        /* <DEDUP_REMOVED lines=18> */
[----:B------:R-:W-:Y:S04]  /*2e830*/  STL [R1+0x7a8], R11 ;  /* 0x0007a80b01007387 */ /* 0x000fe80000100800 */
[----:B------:R-:W3:Y:S04]  /*2e840*/  LDL.LU.64 R82, [R1+0xc0] ;  /* 0x0000c00001527983 */ /* 0x000ee80000300a00 */
[----:B------:R-:W4:Y:S04]  /*2e850*/  LDL.LU.64 R84, [R1+0x128] ;  /* 0x0001280001547983 */ /* 0x000f280000300a00 */
[----:B------:R-:W-:Y:S04]  /*2e860*/  STL [R1+0x7ac], R186 ;  /* 0x0007acba01007387 */ /* 0x000fe80000100800 */
[----:B------:R-:W-:Y:S04]  /*2e870*/  STL [R1+0x7a0], R187 ;  /* 0x0007a0bb01007387 */ /* 0x000fe80000100800 */
[----:B------:R-:W-:Y:S04]  /*2e880*/  STL [R1+0x7a4], R8 ;  /* 0x0007a40801007387 */ /* 0x000fe80000100800 */
[----:B------:R-:W4:Y:S04]  /*2e890*/  LDL.LU.64 R24, [R1+0x40] ;  /* 0x0000400001187983 */ /* 0x000f280000300a00 */
[----:B------:R-:W-:Y:S04]  /*2e8a0*/  STL [R1+0x798], R9 ;  /* 0x0007980901007387 */ /* 0x000fe80000100800 */
[----:B------:R-:W-:Y:S04]  /*2e8b0*/  STL [R1+0x79c], R184 ;  /* 0x00079cb801007387 */ /* 0x000fe80000100800 */
[----:B------:R-:W-:Y:S04]  /*2e8c0*/  STL [R1+0x790], R185 ;  /* 0x000790b901007387 */ /* 0x000fe80000100800 */
[----:B------:R1:W-:Y:S04]  /*2e8d0*/  STL [R1+0x794], R2 ;  /* 0x0007940201007387 */ /* 0x0003e80000100800 */
[----:B------:R-:W-:Y:S04]  /*2e8e0*/  STL [R1+0x788], R3 ;  /* 0x0007880301007387 */ /* 0x000fe80000100800 */
[----:B------:R-:W-:Y:S04]  /*2e8f0*/  STL [R1+0x78c], R182 ;  /* 0x00078cb601007387 */ /* 0x000fe80000100800 */
[----:B------:R-:W-:Y:S04]  /*2e900*/  STL [R1+0x780], R183 ;  /* 0x000780b701007387 */ /* 0x000fe80000100800 */
[----:B------:R-:W-:Y:S04]  /*2e910*/  STL [R1+0x784], R246 ;  /* 0x000784f601007387 */ /* 0x000fe80000100800 */
[----:B------:R-:W-:Y:S04]  /*2e920*/  STL [R1+0x778], R247 ;  /* 0x000778f701007387 */ /* 0x000fe80000100800 */
[----:B------:R-:W-:Y:S04]  /*2e930*/  STL [R1+0x77c], R180 ;  /* 0x00077cb401007387 */ /* 0x000fe80000100800 */
[----:B------:R-:W1:Y:S04]  /*2e940*/  LDL.LU.64 R34, [R1+0x20] ;  /* 0x0000200001227983 */ /* 0x000e680000300a00 */
[----:B------:R-:W-:Y:S04]  /*2e950*/  STL [R1+0x770], R181 ;  /* 0x000770b501007387 */ /* 0x000fe80000100800 */
[----:B------:R-:W-:Y:S04]  /*2e960*/  STL [R1+0x774], R244 ;  /* 0x000774f401007387 */ /* 0x000fe80000100800 */
[----:B------:R-:W-:Y:S01]  /*2e970*/  STL [R1+0x768], R245 ;  /* 0x000768f501007387 */ /* 0x000fe20000100800 */
[----:B--2---:R-:W-:-:S02]  /*2e980*/  IMAD.MOV.U32 R26, RZ, RZ, R80 ;  /* 0x000000ffff1a7224 */ /* 0x004fc400078e0050 */
[----:B------:R-:W-:Y:S02]  /*2e990*/  IMAD.MOV.U32 R27, RZ, RZ, R81 ;  /* 0x000000ffff1b7224 */ /* 0x000fe400078e0051 */
[----:B---3--:R-:W-:Y:S02]  /*2e9a0*/  IMAD.MOV.U32 R80, RZ, RZ, R82 ;  /* 0x000000ffff507224 */ /* 0x008fe400078e0052 */
[----:B------:R-:W-:Y:S02]  /*2e9b0*/  IMAD.MOV.U32 R81, RZ, RZ, R83 ;  /* 0x000000ffff517224 */ /* 0x000fe400078e0053 */
[----:B----4-:R-:W-:Y:S02]  /*2e9c0*/  IMAD.MOV.U32 R82, RZ, RZ, R84 ;  /* 0x000000ffff527224 */ /* 0x010fe400078e0054 */
[----:B------:R-:W-:Y:S02]  /*2e9d0*/  IMAD.MOV.U32 R83, RZ, RZ, R85 ;  /* 0x000000ffff537224 */ /* 0x000fe400078e0055 */
[----:B------:R-:W2:Y:S04]  /*2e9e0*/  LDL.LU.64 R84, [R1+0x30] ;  /* 0x0000300001547983 */ /* 0x000ea80000300a00 */
[----:B------:R-:W-:Y:S04]  /*2e9f0*/  STL [R1+0x76c], R178 ;  /* 0x00076cb201007387 */ /* 0x000fe80000100800 */
[----:B------:R-:W-:Y:S04]  /*2ea00*/  STL [R1+0x760], R179 ;  /* 0x000760b301007387 */ /* 0x000fe80000100800 */
[----:B------:R-:W-:Y:S04]  /*2ea10*/  STL [R1+0x764], R242 ;  /* 0x000764f201007387 */ /* 0x000fe80000100800 */
[----:B------:R-:W-:Y:S01]  /*2ea20*/  STL [R1+0x750], R243 ;  /* 0x000750f301007387 */ /* 0x000fe20000100800 */
[----:B-1----:R-:W-:-:S03]  /*2ea30*/  IMAD.MOV.U32 R2, RZ, RZ, R35 ;  /* 0x000000ffff027224 */ /* 0x002fc600078e0023 */
[----:B------:R1:W-:Y:S04]  /*2ea40*/  STL [R1+0x758], R34 ;  /* 0x0007582201007387 */ /* 0x0003e80000100800 */
[----:B------:R-:W-:Y:S04]  /*2ea50*/  STL [R1+0x75c], R240 ;  /* 0x00075cf001007387 */ /* 0x000fe80000100800 */
[----:B------:R2:W-:Y:S04]  /*2ea60*/  STL [R1+0x754], R2 ;  /* 0x0007540201007387 */ /* 0x0005e80000100800 */
[----:B------:R-:W-:Y:S01]  /*2ea70*/  STL [R1+0x740], R241 ;  /* 0x000740f101007387 */ /* 0x000fe20000100800 */
[----:B-1----:R-:W-:-:S02]  /*2ea80*/  IMAD.MOV.U32 R34, RZ, RZ, R26 ;  /* 0x000000ffff227224 */ /* 0x002fc400078e001a */
[----:B------:R-:W-:Y:S02]  /*2ea90*/  IMAD.MOV.U32 R35, RZ, RZ, R27 ;  /* 0x000000ffff237224 */ /* 0x000fe400078e001b */
[----:B------:R-:W-:Y:S02]  /*2eaa0*/  IMAD.MOV.U32 R26, RZ, RZ, R80 ;  /* 0x000000ffff1a7224 */ /* 0x000fe400078e0050 */
[----:B------:R-:W-:Y:S02]  /*2eab0*/  IMAD.MOV.U32 R27, RZ, RZ, R81 ;  /* 0x000000ffff1b7224 */ /* 0x000fe400078e0051 */
[----:B------:R-:W-:Y:S02]  /*2eac0*/  IMAD.MOV.U32 R80, RZ, RZ, R82 ;  /* 0x000000ffff507224 */ /* 0x000fe400078e0052 */
[----:B------:R-:W-:Y:S02]  /*2ead0*/  IMAD.MOV.U32 R81, RZ, RZ, R83 ;  /* 0x000000ffff517224 */ /* 0x000fe400078e0053 */
[----:B--2---:R-:W-:Y:S01]  /*2eae0*/  IMAD.MOV.U32 R2, RZ, RZ, R85 ;  /* 0x000000ffff027224 */ /* 0x004fe200078e0055 */
[----:B------:R1:W-:Y:S04]  /*2eaf0*/  STL [R1+0x748], R84 ;  /* 0x0007485401007387 */ /* 0x0003e80000100800 */
[----:B-1----:R-:W2:Y:S04]  /*2eb00*/  LDL.LU.64 R84, [R1+0x180] ;  /* 0x0001800001547983 */ /* 0x002ea80000300a00 */
[----:B------:R1:W-:Y:S04]  /*2eb10*/  STL [R1+0x744], R2 ;  /* 0x0007440201007387 */ /* 0x0003e80000100800 */
[----:B------:R-:W3:Y:S04]  /*2eb20*/  LDL.LU.64 R82, [R1+0x138] ;  /* 0x0001380001527983 */ /* 0x000ee80000300a00 */
[----:B------:R-:W-:Y:S01]  /*2eb30*/  STL [R1+0x74c], R238 ;  /* 0x00074cee01007387 */ /* 0x000fe20000100800 */
[----:B-1----:R-:W-:-:S03]  /*2eb40*/  IMAD.MOV.U32 R2, RZ, RZ, R25 ;  /* 0x000000ffff027224 */ /* 0x002fc600078e0019 */
[----:B------:R-:W-:Y:S04]  /*2eb50*/  STL [R1+0x730], R239 ;  /* 0x000730ef01007387 */ /* 0x000fe80000100800 */
[----:B------:R-:W4:Y:S04]  /*2eb60*/  LDL.LU.64 R32, [R1+0x50] ;  /* 0x0000500001207983 */ /* 0x000f280000300a00 */
[----:B------:R1:W-:Y:S04]  /*2eb70*/  STL [R1+0x738], R24 ;  /* 0x0007381801007387 */ /* 0x0003e80000100800 */
[----:B------:R-:W-:Y:S04]  /*2eb80*/  STL [R1+0x734], R2 ;  /* 0x0007340201007387 */ /* 0x000fe80000100800 */
[----:B------:R2:W-:Y:S01]  /*2eb90*/  STL [R1+0x73c], R248 ;  /* 0x00073cf801007387 */ /* 0x0005e20000100800 */
[----:B-1----:R-:W-:-:S02]  /*2eba0*/  IMAD.MOV.U32 R24, RZ, RZ, R26 ;  /* 0x000000ffff187224 */ /* 0x002fc400078e001a */
[----:B------:R-:W-:Y:S02]  /*2ebb0*/  IMAD.MOV.U32 R25, RZ, RZ, R27 ;  /* 0x000000ffff197224 */ /* 0x000fe400078e001b */
[----:B------:R-:W2:Y:S04]  /*2ebc0*/  LDL.LU.64 R26, [R1+0x60] ;  /* 0x00006000011a7983 */ /* 0x000ea80000300a00 */
[----:B------:R-:W3:Y:S01]  /*2ebd0*/  LDL.LU.64 R36, [R1+0x70] ;  /* 0x0000700001247983 */ /* 0x000ee20000300a00 */
[----:B------:R-:W-:-:S03]  /*2ebe0*/  IMAD.MOV.U32 R199, RZ, RZ, R249 ;  /* 0x000000ffffc77224 */ /* 0x000fc600078e00f9 */
[----:B------:R-:W3:Y:S01]  /*2ebf0*/  LDL.LU.64 R38, [R1+0x80] ;  /* 0x0000800001267983 */ /* 0x000ee20000300a00 */
[----:B----4-:R-:W-:Y:S02]  /*2ec00*/  IMAD.MOV.U32 R201, RZ, RZ, R32 ;  /* 0x000000ffffc97224 */ /* 0x010fe400078e0020 */
[----:B------:R-:W-:Y:S02]  /*2ec10*/  IMAD.MOV.U32 R200, RZ, RZ, R33 ;  /* 0x000000ffffc87224 */ /* 0x000fe400078e0021 */
[----:B------:R-:W4:Y:S01]  /*2ec20*/  LDL.LU.64 R32, [R1+0x90] ;  /* 0x0000900001207983 */ /* 0x000f220000300a00 */
[----:B--2---:R-:W-:Y:S02]  /*2ec30*/  IMAD.MOV.U32 R203, RZ, RZ, R26 ;  /* 0x000000ffffcb7224 */ /* 0x004fe400078e001a */
[----:B------:R-:W-:Y:S02]  /*2ec40*/  IMAD.MOV.U32 R202, RZ, RZ, R27 ;  /* 0x000000ffffca7224 */ /* 0x000fe400078e001b */
[----:B------:R-:W2:Y:S01]  /*2ec50*/  LDL.LU.64 R26, [R1+0xa0] ;  /* 0x0000a000011a7983 */ /* 0x000ea20000300a00 */
[----:B------:R-:W-:-:S02]  /*2ec60*/  IMAD.MOV.U32 R213, RZ, RZ, R34 ;  /* 0x000000ffffd57224 */ /* 0x000fc400078e0022 */
[----:B---3--:R-:W-:Y:S02]  /*2ec70*/  IMAD.MOV.U32 R207, RZ, RZ, R38 ;  /* 0x000000ffffcf7224 */ /* 0x008fe400078e0026 */
[----:B--2---:R-:W-:Y:S02]  /*2ec80*/  IMAD.MOV.U32 R211, RZ, RZ, R26 ;  /* 0x000000ffffd37224 */ /* 0x004fe400078e001a */
[----:B------:R-:W-:Y:S02]  /*2ec90*/  IMAD.MOV.U32 R210, RZ, RZ, R27 ;  /* 0x000000ffffd27224 */ /* 0x000fe400078e001b */
[----:B------:R-:W2:Y:S01]  /*2eca0*/  LDL.LU.64 R26, [R1+0xd0] ;  /* 0x0000d000011a7983 */ /* 0x000ea20000300a00 */
[----:B------:R-:W-:Y:S02]  /*2ecb0*/  IMAD.MOV.U32 R206, RZ, RZ, R39 ;  /* 0x000000ffffce7224 */ /* 0x000fe400078e0027 */
[----:B----4-:R-:W-:Y:S01]  /*2ecc0*/  IMAD.MOV.U32 R209, RZ, RZ, R32 ;  /* 0x000000ffffd17224 */ /* 0x010fe200078e0020 */
[----:B------:R-:W3:Y:S01]  /*2ecd0*/  LDL.LU.64 R38, [R1+0xe0] ;  /* 0x0000e00001267983 */ /* 0x000ee20000300a00 */
[----:B------:R-:W-:-:S02]  /*2ece0*/  IMAD.MOV.U32 R208, RZ, RZ, R33 ;  /* 0x000000ffffd07224 */ /* 0x000fc400078e0021 */
[----:B------:R-:W-:Y:S01]  /*2ecf0*/  IMAD.MOV.U32 R212, RZ, RZ, R35 ;  /* 0x000000ffffd47224 */ /* 0x000fe200078e0023 */
[----:B------:R-:W4:Y:S01]  /*2ed00*/  LDL.LU.64 R32, [R1+0xf0] ;  /* 0x0000f00001207983 */ /* 0x000f220000300a00 */
[----:B------:R-:W-:Y:S02]  /*2ed10*/  IMAD.MOV.U32 R215, RZ, RZ, R24 ;  /* 0x000000ffffd77224 */ /* 0x000fe400078e0018 */
[----:B------:R-:W-:Y:S01]  /*2ed20*/  IMAD.MOV.U32 R214, RZ, RZ, R25 ;  /* 0x000000ffffd67224 */ /* 0x000fe200078e0019 */
[----:B------:R-:W3:Y:S04]  /*2ed30*/  LDL.LU.64 R34, [R1+0x100] ;  /* 0x0001000001227983 */ /* 0x000ee80000300a00 */
[----:B------:R-:W3:Y:S01]  /*2ed40*/  LDL.LU.64 R24, [R1+0x110] ;  /* 0x0001100001187983 */ /* 0x000ee20000300a00 */
[----:B--2---:R-:W-:-:S02]  /*2ed50*/  IMAD.MOV.U32 R217, RZ, RZ, R26 ;  /* 0x000000ffffd97224 */ /* 0x004fc400078e001a */
[----:B------:R-:W-:Y:S02]  /*2ed60*/  IMAD.MOV.U32 R216, RZ, RZ, R27 ;  /* 0x000000ffffd87224 */ /* 0x000fe400078e001b */
[----:B------:R-:W2:Y:S01]  /*2ed70*/  LDL.LU.64 R26, [R1+0x120] ;  /* 0x00012000011a7983 */ /* 0x000ea20000300a00 */
[----:B----4-:R-:W-:Y:S02]  /*2ed80*/  IMAD.MOV.U32 R221, RZ, RZ, R32 ;  /* 0x000000ffffdd7224 */ /* 0x010fe400078e0020 */
[----:B------:R-:W-:Y:S02]  /*2ed90*/  IMAD.MOV.U32 R220, RZ, RZ, R33 ;  /* 0x000000ffffdc7224 */ /* 0x000fe400078e0021 */
[----:B---3--:R-:W-:Y:S01]  /*2eda0*/  IMAD.MOV.U32 R223, RZ, RZ, R34 ;  /* 0x000000ffffdf7224 */ /* 0x008fe200078e0022 */
[----:B------:R-:W3:Y:S01]  /*2edb0*/  LDL.LU.64 R32, [R1+0x140] ;  /* 0x0001400001207983 */ /* 0x000ee20000300a00 */
[----:B------:R-:W-:Y:S02]  /*2edc0*/  IMAD.MOV.U32 R222, RZ, RZ, R35 ;  /* 0x000000ffffde7224 */ /* 0x000fe400078e0023 */
[----:B------:R-:W-:Y:S01]  /*2edd0*/  IMAD.MOV.U32 R225, RZ, RZ, R24 ;  /* 0x000000ffffe17224 */ /* 0x000fe200078e0018 */
[----:B------:R-:W4:Y:S01]  /*2ede0*/  LDL.LU.64 R34, [R1+0x150] ;  /* 0x0001500001227983 */ /* 0x000f220000300a00 */
[----:B------:R-:W-:-:S02]  /*2edf0*/  IMAD.MOV.U32 R224, RZ, RZ, R25 ;  /* 0x000000ffffe07224 */ /* 0x000fc400078e0019 */
[----:B------:R-:W-:Y:S01]  /*2ee00*/  IMAD.MOV.U32 R229, RZ, RZ, R80 ;  /* 0x000000ffffe57224 */ /* 0x000fe200078e0050 */
[----:B------:R-:W3:Y:S01]  /*2ee10*/  LDL.LU.64 R24, [R1+0x158] ;  /* 0x0001580001187983 */ /* 0x000ee20000300a00 */
        /* <DEDUP_REMOVED lines=13> */
[----:B--2---:R-:W-:Y:S02]  /*2eef0*/  IMAD.MOV.U32 R227, RZ, RZ, R26 ;  /* 0x000000ffffe37224 */ /* 0x004fe400078e001a */
[----:B------:R-:W-:Y:S02]  /*2ef00*/  IMAD.MOV.U32 R226, RZ, RZ, R27 ;  /* 0x000000ffffe27224 */ /* 0x000fe400078e001b */
[----:B------:R-:W2:Y:S04]  /*2ef10*/  LDL.LU.64 R26, [R1+0x160] ;  /* 0x00016000011a7983 */ /* 0x000ea80000300a00 */
[----:B------:R-:W2:Y:S04]  /*2ef20*/  LDL.LU.64 R82, [R1+0x170] ;  /* 0x0001700001527983 */ /* 0x000ea80000300a00 */
[----:B------:R-:W2:Y:S01]  /*2ef30*/  LDL.LU.64 R170, [R1+0x178] ;  /* 0x0001780001aa7983 */ /* 0x000ea20000300a00 */
[----:B----4-:R-:W-:-:S02]  /*2ef40*/  IMAD.MOV.U32 R235, RZ, RZ, R34 ;  /* 0x000000ffffeb7224 */ /* 0x010fc400078e0022 */
[----:B------:R-:W-:Y:S01]  /*2ef50*/  IMAD.MOV.U32 R234, RZ, RZ, R35 ;  /* 0x000000ffffea7224 */ /* 0x000fe200078e0023 */
[----:B------:R-:W4:Y:S01]  /*2ef60*/  LDL.LU.64 R106, [R1+0x1a0] ;  /* 0x0001a000016a7983 */ /* 0x000f220000300a00 */
[----:B------:R-:W-:Y:S02]  /*2ef70*/  IMAD.MOV.U32 R34, RZ, RZ, R86 ;  /* 0x000000ffff227224 */ /* 0x000fe400078e0056 */
[----:B------:R-:W-:Y:S02]  /*2ef80*/  IMAD.MOV.U32 R35, RZ, RZ, R87 ;  /* 0x000000ffff237224 */ /* 0x000fe400078e0057 */
[----:B------:R-:W-:Y:S02]  /*2ef90*/  IMAD.MOV.U32 R86, RZ, RZ, R166 ;  /* 0x000000ffff567224 */ /* 0x000fe400078e00a6 */
[----:B------:R-:W-:Y:S02]  /*2efa0*/  IMAD.MOV.U32 R87, RZ, RZ, R167 ;  /* 0x000000ffff577224 */ /* 0x000fe400078e00a7 */
[----:B------:R-:W-:-:S02]  /*2efb0*/  IMAD.MOV.U32 R166, RZ, RZ, R102 ;  /* 0x000000ffffa67224 */ /* 0x000fc400078e0066 */
[----:B------:R-:W-:Y:S02]  /*2efc0*/  IMAD.MOV.U32 R167, RZ, RZ, R103 ;  /* 0x000000ffffa77224 */ /* 0x000fe400078e0067 */
[----:B---3--:R-:W-:Y:S01]  /*2efd0*/  IMAD.MOV.U32 R233, RZ, RZ, R32 ;  /* 0x000000ffffe97224 */ /* 0x008fe200078e0020 */
[----:B------:R-:W3:Y:S01]  /*2efe0*/  LDL.LU.64 R102, [R1+0x6a8] ;  /* 0x0006a80001667983 */ /* 0x000ee20000300a00 */
        /* <DEDUP_REMOVED lines=19> */
[----:B--2---:R-:W-:Y:S02]  /*2f120*/  IMAD.MOV.U32 R239, RZ, RZ, R26 ;  /* 0x000000ffffef7224 */ /* 0x004fe400078e001a */
[----:B------:R-:W-:Y:S02]  /*2f130*/  IMAD.MOV.U32 R238, RZ, RZ, R27 ;  /* 0x000000ffffee7224 */ /* 0x000fe400078e001b */
[----:B------:R-:W-:-:S02]  /*2f140*/  IMAD.MOV.U32 R241, RZ, RZ, R82 ;  /* 0x000000fffff17224 */ /* 0x000fc400078e0052 */
[----:B------:R-:W-:Y:S02]  /*2f150*/  IMAD.MOV.U32 R240, RZ, RZ, R83 ;  /* 0x000000fffff07224 */ /* 0x000fe400078e0053 */
[----:B------:R-:W-:Y:S01]  /*2f160*/  IMAD.MOV.U32 R26, RZ, RZ, R84 ;  /* 0x000000ffff1a7224 */ /* 0x000fe200078e0054 */
[----:B------:R-:W2:Y:S01]  /*2f170*/  LDL.LU.64 R82, [R1+0x388] ;  /* 0x0003880001527983 */ /* 0x000ea20000300a00 */
[----:B------:R-:W-:Y:S02]  /*2f180*/  IMAD.MOV.U32 R27, RZ, RZ, R85 ;  /* 0x000000ffff1b7224 */ /* 0x000fe400078e0055 */
[----:B------:R-:W-:Y:S01]  /*2f190*/  IMAD.MOV.U32 R84, RZ, RZ, R136 ;  /* 0x000000ffff547224 */ /* 0x000fe200078e0088 */
[----:B------:R-:W2:Y:S01]  /*2f1a0*/  LDL.LU.64 R80, [R1+0x308] ;  /* 0x0003080001507983 */ /* 0x000ea20000300a00 */
[----:B------:R-:W-:Y:S02]  /*2f1b0*/  IMAD.MOV.U32 R85, RZ, RZ, R137 ;  /* 0x000000ffff557224 */ /* 0x000fe400078e0089 */
[----:B------:R-:W-:Y:S01]  /*2f1c0*/  IMAD.MOV.U32 R243, RZ, RZ, R170 ;  /* 0x000000fffff37224 */ /* 0x000fe200078e00aa */
[----:B------:R-:W2:Y:S01]  /*2f1d0*/  LDL.LU.64 R136, [R1+0x578] ;  /* 0x0005780001887983 */ /* 0x000ea20000300a00 */
[----:B------:R-:W-:-:S03]  /*2f1e0*/  IMAD.MOV.U32 R242, RZ, RZ, R171 ;  /* 0x000000fffff27224 */ /* 0x000fc600078e00ab */
[----:B------:R-:W2:Y:S04]  /*2f1f0*/  LDL.LU.64 R138, [R1+0x5f8] ;  /* 0x0005f800018a7983 */ /* 0x000ea80000300a00 */
[----:B------:R-:W2:Y:S04]  /*2f200*/  LDL.LU.64 R170, [R1+0x408] ;  /* 0x0004080001aa7983 */ /* 0x000ea80000300a00 */
[----:B------:R-:W2:Y:S04]  /*2f210*/  LDL.LU.64 R122, [R1+0x668] ;  /* 0x00066800017a7983 */ /* 0x000ea80000300a00 */
[----:B------:R-:W2:Y:S04]  /*2f220*/  LDL.LU.64 R38, [R1+0x190] ;  /* 0x0001900001267983 */ /* 0x000ea80000300a00 */
[----:B------:R-:W3:Y:S01]  /*2f230*/  LDL.LU.64 R36, [R1+0x198] ;  /* 0x0001980001247983 */ /* 0x000ee20000300a00 */
[----:B------:R-:W-:-:S02]  /*2f240*/  IMAD.MOV.U32 R245, RZ, RZ, R32 ;  /* 0x000000fffff57224 */ /* 0x000fc400078e0020 */
[----:B------:R-:W-:Y:S02]  /*2f250*/  IMAD.MOV.U32 R244, RZ, RZ, R33 ;  /* 0x000000fffff47224 */ /* 0x000fe400078e0021 */
[----:B------:R-:W-:Y:S02]  /*2f260*/  IMAD.MOV.U32 R32, RZ, RZ, R34 ;  /* 0x000000ffff207224 */ /* 0x000fe400078e0022 */
[----:B------:R-:W-:Y:S02]  /*2f270*/  IMAD.MOV.U32 R33, RZ, RZ, R35 ;  /* 0x000000ffff217224 */ /* 0x000fe400078e0023 */
[----:B------:R-:W4:Y:S01]  /*2f280*/  LDL.LU.64 R34, [R1+0x258] ;  /* 0x0002580001227983 */ /* 0x000f220000300a00 */
[----:B--2---:R-:W-:Y:S02]  /*2f290*/  IMAD.MOV.U32 R249, RZ, RZ, R38 ;  /* 0x000000fffff97224 */ /* 0x004fe400078e0026 */
[----:B------:R-:W-:Y:S02]  /*2f2a0*/  IMAD.MOV.U32 R248, RZ, RZ, R39 ;  /* 0x000000fffff87224 */ /* 0x000fe400078e0027 */
[----:B------:R-:W2:Y:S01]  /*2f2b0*/  LDL.LU.64 R38, [R1+0x1a8] ;  /* 0x0001a80001267983 */ /* 0x000ea20000300a00 */
[----:B---3--:R-:W-:-:S02]  /*2f2c0*/  IMAD.MOV.U32 R251, RZ, RZ, R36 ;  /* 0x000000fffffb7224 */ /* 0x008fc400078e0024 */
[----:B------:R-:W-:Y:S01]  /*2f2d0*/  IMAD.MOV.U32 R250, RZ, RZ, R37 ;  /* 0x000000fffffa7224 */ /* 0x000fe200078e0025 */
[----:B----4-:R-:W-:Y:S04]  /*2f2e0*/  STL [R1+0x4], R106 ;  /* 0x0000046a01007387 */ /* 0x010fe80000100800 */
[----:B------:R-:W3:Y:S01]  /*2f2f0*/  LDL.LU.64 R36, [R1+0x268] ;  /* 0x0002680001247983 */ /* 0x000ee20000300a00 */
[----:B------:R-:W-:-:S03]  /*2f300*/  IMAD.MOV.U32 R2, RZ, RZ, R107 ;  /* 0x000000ffff027224 */ /* 0x000fc600078e006b */
[----:B--2---:R-:W-:Y:S04]  /*2f310*/  STL [R1+0xc], R38 ;  /* 0x00000c2601007387 */ /* 0x004fe80000100800 */
[----:B------:R1:W-:Y:S02]  /*2f320*/  STL [R1], R2 ;  /* 0x0000000201007387 */ /* 0x0003e40000100800 */
[----:B-1----:R-:W-:-:S05]  /*2f330*/  IMAD.MOV.U32 R2, RZ, RZ, R39 ;  /* 0x000000ffff027224 */ /* 0x002fca00078e0027 */
[----:B------:R1:W-:Y:S01]  /*2f340*/  STL [R1+0x8], R2 ;  /* 0x0000080201007387 */ /* 0x0003e20000100800 */
[----:B------:R-:W-:Y:S02]  /*2f350*/  IMAD.MOV.U32 R38, RZ, RZ, R32 ;  /* 0x000000ffff267224 */ /* 0x000fe400078e0020 */
[----:B------:R-:W-:Y:S01]  /*2f360*/  IMAD.MOV.U32 R39, RZ, RZ, R33 ;  /* 0x000000ffff277224 */ /* 0x000fe200078e0021 */
[----:B------:R2:W-:Y:S04]  /*2f370*/  STL [R1+0x14], R34 ;  /* 0x0000142201007387 */ /* 0x0005e80000100800 */
[----:B------:R-:W4:Y:S01]  /*2f380*/  LDL.LU.64 R32, [R1+0x2b8] ;  /* 0x0002b80001207983 */ /* 0x000f220000300a00 */
[----:B-1----:R-:W-:-:S05]  /*2f390*/  IMAD.MOV.U32 R2, RZ, RZ, R35 ;  /* 0x000000ffff027224 */ /* 0x002fca00078e0023 */
[----:B------:R1:W-:Y:S04]  /*2f3a0*/  STL [R1+0x10], R2 ;  /* 0x0000100201007387 */ /* 0x0003e80000100800 */
[----:B--2---:R-:W2:Y:S04]  /*2f3b0*/  LDL.LU.64 R34, [R1+0x2c8] ;  /* 0x0002c80001227983 */ /* 0x004ea80000300a00 */
[----:B---3--:R3:W-:Y:S01]  /*2f3c0*/  STL [R1+0x1c], R36 ;  /* 0x00001c2401007387 */ /* 0x0087e20000100800 */
[----:B-1----:R-:W-:-:S03]  /*2f3d0*/  IMAD.MOV.U32 R2, RZ, RZ, R37 ;  /* 0x000000ffff027224 */ /* 0x002fc600078e0025 */
[----:B------:R-:W2:Y:S04]  /*2f3e0*/  LDL.LU.64 R106, [R1+0x298] ;  /* 0x00029800016a7983 */ /* 0x000ea80000300a00 */
[----:B------:R1:W-:Y:S04]  /*2f3f0*/  STL [R1+0x18], R2 ;  /* 0x0000180201007387 */ /* 0x0003e80000100800 */
[----:B------:R-:W-:Y:S01]  /*2f400*/  STL [R1+0x24], R24 ;  /* 0x0000241801007387 */ /* 0x000fe20000100800 */
[----:B---3--:R-:W-:Y:S02]  /*2f410*/  IMAD.MOV.U32 R36, RZ, RZ, R38 ;  /* 0x000000ffff247224 */ /* 0x008fe400078e0026 */
[----:B------:R-:W-:-:S02]  /*2f420*/  IMAD.MOV.U32 R37, RZ, RZ, R39 ;  /* 0x000000ffff257224 */ /* 0x000fc400078e0027 */
[----:B------:R-:W3:Y:S01]  /*2f430*/  LDL.LU.64 R38, [R1+0x2a8] ;  /* 0x0002a80001267983 */ /* 0x000ee20000300a00 */
[----:B-1----:R-:W-:-:S05]  /*2f440*/  IMAD.MOV.U32 R2, RZ, RZ, R25 ;  /* 0x000000ffff027224 */ /* 0x002fca00078e0019 */
[----:B------:R1:W-:Y:S04]  /*2f450*/  STL [R1+0x20], R2 ;  /* 0x0000200201007387 */ /* 0x0003e80000100800 */
[----:B------:R1:W-:Y:S02]  /*2f460*/  STL [R1+0x2c], R26 ;  /* 0x00002c1a01007387 */ /* 0x0003e40000100800 */
[----:B-1----:R-:W-:-:S05]  /*2f470*/  IMAD.MOV.U32 R2, RZ, RZ, R27 ;  /* 0x000000ffff027224 */ /* 0x002fca00078e001b */
[----:B------:R2:W-:Y:S04]  /*2f480*/  STL [R1+0x28], R2 ;  /* 0x0000280201007387 */ /* 0x0005e80000100800 */
[----:B------:R-:W4:Y:S04]  /*2f490*/  LDL.LU.64 R26, [R1+0x2d8] ;  /* 0x0002d800011a7983 */ /* 0x000f280000300a00 */
[----:B------:R-:W4:Y:S01]  /*2f4a0*/  LDL.LU.64 R24, [R1+0x2e8] ;  /* 0x0002e80001187983 */ /* 0x000f220000300a00 */
[----:B--2---:R-:W-:-:S03]  /*2f4b0*/  IMAD.MOV.U32 R2, RZ, RZ, R107 ;  /* 0x000000ffff027224 */ /* 0x004fc600078e006b */
[----:B------:R-:W-:Y:S04]  /*2f4c0*/  STL [R1+0x34], R106 ;  /* 0x0000346a01007387 */ /* 0x000fe80000100800 */
[----:B------:R3:W-:Y:S02]  /*2f4d0*/  STL [R1+0x30], R2 ;  /* 0x0000300201007387 */ /* 0x0007e40000100800 */
[----:B---3--:R-:W-:Y:S02]  /*2f4e0*/  IMAD.MOV.U32 R2, RZ, RZ, R39 ;  /* 0x000000ffff027224 */ /* 0x008fe400078e0027 */
[----:B------:R-:W-:Y:S04]  /*2f4f0*/  STL [R1+0x3c], R38 ;  /* 0x00003c2601007387 */ /* 0x000fe80000100800 */
[----:B------:R1:W-:Y:S04]  /*2f500*/  STL [R1+0x38], R2 ;  /* 0x0000380201007387 */ /* 0x0003e80000100800 */
[----:B----4-:R-:W-:Y:S01]  /*2f510*/  STL [R1+0x44], R32 ;  /* 0x0000442001007387 */ /* 0x010fe20000100800 */
[----:B-1----:R-:W-:-:S05]  /*2f520*/  IMAD.MOV.U32 R2, RZ, RZ, R33 ;  /* 0x000000ffff027224 */ /* 0x002fca00078e0021 */
[----:B------:R1:W-:Y:S04]  /*2f530*/  STL [R1+0x40], R2 ;  /* 0x0000400201007387 */ /* 0x0003e80000100800 */
[----:B------:R-:W-:Y:S04]  /*2f540*/  STL [R1+0x4c], R34 ;  /* 0x00004c2201007387 */ /* 0x000fe80000100800 */
[----:B------:R-:W2:Y:S01]  /*2f550*/  LDL.LU.64 R38, [R1+0x318] ;  /* 0x0003180001267983 */ /* 0x000ea20000300a00 */
[----:B-1----:R-:W-:-:S03]  /*2f560*/  IMAD.MOV.U32 R2, RZ, RZ, R35 ;  /* 0x000000ffff027224 */ /* 0x002fc600078e0023 */
[----:B------:R-:W-:Y:S04]  /*2f570*/  STL [R1+0x54], R26 ;  /* 0x0000541a01007387 */ /* 0x000fe80000100800 */
[----:B------:R1:W-:Y:S02]  /*2f580*/  STL [R1+0x48], R2 ;  /* 0x0000480201007387 */ /* 0x0003e40000100800 */
[----:B-1----:R-:W-:Y:S02]  /*2f590*/  IMAD.MOV.U32 R2, RZ, RZ, R27 ;  /* 0x000000ffff027224 */ /* 0x002fe400078e001b */
[----:B------:R-:W3:Y:S04]  /*2f5a0*/  LDL.LU.64 R26, [R1+0x338] ;  /* 0x00033800011a7983 */ /* 0x000ee80000300a00 */
[----:B------:R1:W-:Y:S04]  /*2f5b0*/  STL [R1+0x50], R2 ;  /* 0x0000500201007387 */ /* 0x0003e80000100800 */
[----:B------:R4:W-:Y:S01]  /*2f5c0*/  STL [R1+0x5c], R24 ;  /* 0x00005c1801007387 */ /* 0x0009e20000100800 */
[----:B-1----:R-:W-:-:S05]  /*2f5d0*/  IMAD.MOV.U32 R2, RZ, RZ, R25 ;  /* 0x000000ffff027224 */ /* 0x002fca00078e0019 */
[----:B------:R1:W-:Y:S04]  /*2f5e0*/  STL [R1+0x58], R2 ;  /* 0x0000580201007387 */ /* 0x0003e80000100800 */
[----:B----4-:R-:W4:Y:S04]  /*2f5f0*/  LDL.LU.64 R24, [R1+0x328] ;  /* 0x0003280001187983 */ /* 0x010f280000300a00 */
[----:B------:R-:W3:Y:S04]  /*2f600*/  LDL.LU.64 R34, [R1+0x368] ;  /* 0x0003680001227983 */ /* 0x000ee80000300a00 */
[----:B------:R-:W-:Y:S04]  /*2f610*/  STL [R1+0x64], R36 ;  /* 0x0000642401007387 */ /* 0x000fe80000100800 */
[----:B------:R-:W3:Y:S01]  /*2f620*/  LDL.LU.64 R32, [R1+0x348] ;  /* 0x0003480001207983 */ /* 0x000ee20000300a00 */
[----:B-1----:R-:W-:-:S03]  /*2f630*/  IMAD.MOV.U32 R2, RZ, RZ, R37 ;  /* 0x000000ffff027224 */ /* 0x002fc600078e0025 */
[----:B------:R-:W-:Y:S04]  /*2f640*/  STL [R1+0x6c], R80 ;  /* 0x00006c5001007387 */ /* 0x000fe80000100800 */
[----:B------:R1:W-:Y:S02]  /*2f650*/  STL [R1+0x60], R2 ;  /* 0x0000600201007387 */ /* 0x0003e40000100800 */
[----:B-1----:R-:W-:Y:S02]  /*2f660*/  IMAD.MOV.U32 R2, RZ, RZ, R81 ;  /* 0x000000ffff027224 */ /* 0x002fe400078e0051 */
[----:B------:R-:W3:Y:S04]  /*2f670*/  LDL.LU.64 R80, [R1+0x358] ;  /* 0x0003580001507983 */ /* 0x000ee80000300a00 */
[----:B------:R2:W-:Y:S02]  /*2f680*/  STL [R1+0x68], R2 ;  /* 0x0000680201007387 */ /* 0x0005e40000100800 */
[----:B--2---:R-:W-:-:S02]  /*2f690*/  IMAD.MOV.U32 R2, RZ, RZ, R39 ;  /* 0x000000ffff027224 */ /* 0x004fc400078e0027 */
[----:B------:R-:W-:Y:S04]  /*2f6a0*/  STL [R1+0x74], R38 ;  /* 0x0000742601007387 */ /* 0x000fe80000100800 */
[----:B------:R4:W-:Y:S02]  /*2f6b0*/  STL [R1+0x70], R2 ;  /* 0x0000700201007387 */ /* 0x0009e40000100800 */
[----:B----4-:R-:W-:Y:S02]  /*2f6c0*/  IMAD.MOV.U32 R2, RZ, RZ, R25 ;  /* 0x000000ffff027224 */ /* 0x010fe400078e0019 */
[----:B------:R-:W-:Y:S04]  /*2f6d0*/  STL [R1+0x7c], R24 ;  /* 0x00007c1801007387 */ /* 0x000fe80000100800 */
[----:B------:R1:W-:Y:S04]  /*2f6e0*/  STL [R1+0x78], R2 ;  /* 0x0000780201007387 */ /* 0x0003e80000100800 */
[----:B---3--:R2:W-:Y:S01]  /*2f6f0*/  STL [R1+0x84], R26 ;  /* 0x0000841a01007387 */ /* 0x0085e20000100800 */
[----:B-1----:R-:W-:-:S02]  /*2f700*/  IMAD.MOV.U32 R2, RZ, RZ, R27 ;  /* 0x000000ffff027224 */ /* 0x002fc400078e001b */
[----:B------:R-:W-:Y:S02]  /*2f710*/  IMAD.MOV.U32 R24, RZ, RZ, R82 ;  /* 0x000000ffff187224 */ /* 0x000fe400078e0052 */
[----:B------:R-:W-:Y:S01]  /*2f720*/  IMAD.MOV.U32 R25, RZ, RZ, R83 ;  /* 0x000000ffff197224 */ /* 0x000fe200078e0053 */
[----:B------:R1:W-:Y:S04]  /*2f730*/  STL [R1+0x80], R2 ;  /* 0x0000800201007387 */ /* 0x0003e80000100800 */
[----:B------:R-:W3:Y:S04]  /*2f740*/  LDL.LU.64 R82, [R1+0x398] ;  /* 0x0003980001527983 */ /* 0x000ee80000300a00 */
[----:B------:R-:W-:Y:S04]  /*2f750*/  STL [R1+0x8c], R32 ;  /* 0x00008c2001007387 */ /* 0x000fe80000100800 */
[----:B--2---:R-:W2:Y:S01]  /*2f760*/  LDL.LU.64 R26, [R1+0x3a8] ;  /* 0x0003a800011a7983 */ /* 0x004ea20000300a00 */
[----:B-1----:R-:W-:-:S03]  /*2f770*/  IMAD.MOV.U32 R2, RZ, RZ, R33 ;  /* 0x000000ffff027224 */ /* 0x002fc600078e0021 */
[----:B------:R-:W-:Y:S04]  /*2f780*/  STL [R1+0x94], R80 ;  /* 0x0000945001007387 */ /* 0x000fe80000100800 */
[----:B------:R1:W-:Y:S02]  /*2f790*/  STL [R1+0x88], R2 ;  /* 0x0000880201007387 */ /* 0x0003e40000100800 */
[----:B-1----:R-:W-:-:S05]  /*2f7a0*/  IMAD.MOV.U32 R2, RZ, RZ, R81 ;  /* 0x000000ffff027224 */ /* 0x002fca00078e0051 */
[----:B------:R1:W-:Y:S04]  /*2f7b0*/  STL [R1+0x90], R2 ;  /* 0x0000900201007387 */ /* 0x0003e80000100800 */
[----:B------:R-:W-:Y:S04]  /*2f7c0*/  STL [R1+0x9c], R34 ;  /* 0x00009c2201007387 */ /* 0x000fe80000100800 */
[----:B------:R-:W4:Y:S01]  /*2f7d0*/  LDL.LU.64 R80, [R1+0x3b8] ;  /* 0x0003b80001507983 */ /* 0x000f220000300a00 */
[----:B-1----:R-:W-:-:S05]  /*2f7e0*/  IMAD.MOV.U32 R2, RZ, RZ, R35 ;  /* 0x000000ffff027224 */ /* 0x002fca00078e0023 */
[----:B------:R1:W-:Y:S04]  /*2f7f0*/  STL [R1+0x98], R2 ;  /* 0x0000980201007387 */ /* 0x0003e80000100800 */
[----:B------:R1:W-:Y:S02]  /*2f800*/  STL [R1+0xa4], R86 ;  /* 0x0000a45601007387 */ /* 0x0003e40000100800 */
[----:B-1----:R-:W-:Y:S02]  /*2f810*/  IMAD.MOV.U32 R2, RZ, RZ, R87 ;  /* 0x000000ffff027224 */ /* 0x002fe400078e0057 */
[----:B------:R-:W4:Y:S04]  /*2f820*/  LDL.LU.64 R86, [R1+0x3c8] ;  /* 0x0003c80001567983 */ /* 0x000f280000300a00 */
[----:B------:R1:W-:Y:S04]  /*2f830*/  STL [R1+0xa0], R2 ;  /* 0x0000a00201007387 */ /* 0x0003e80000100800 */
[----:B------:R-:W-:Y:S01]  /*2f840*/  STL [R1+0xac], R24 ;  /* 0x0000ac1801007387 */ /* 0x000fe20000100800 */
[----:B-1----:R-:W-:-:S03]  /*2f850*/  IMAD.MOV.U32 R2, RZ, RZ, R25 ;  /* 0x000000ffff027224 */ /* 0x002fc600078e0019 */
[----:B---3--:R-:W-:Y:S04]  /*2f860*/  STL [R1+0xb4], R82 ;  /* 0x0000b45201007387 */ /* 0x008fe80000100800 */
[----:B------:R1:W-:Y:S04]  /*2f870*/  STL [R1+0xa8], R2 ;  /* 0x0000a80201007387 */ /* 0x0003e80000100800 */
[----:B------:R-:W3:Y:S01]  /*2f880*/  LDL.LU.64 R34, [R1+0x3d8] ;  /* 0x0003d80001227983 */ /* 0x000ee20000300a00 */
[----:B-1----:R-:W-:Y:S02]  /*2f890*/  IMAD.MOV.U32 R2, RZ, RZ, R83 ;  /* 0x000000ffff027224 */ /* 0x002fe400078e0053 */
[----:B------:R-:W-:-:S02]  /*2f8a0*/  IMAD.MOV.U32 R82, RZ, RZ, R76 ;  /* 0x000000ffff527224 */ /* 0x000fc400078e004c */
[----:B------:R-:W-:Y:S01]  /*2f8b0*/  IMAD.MOV.U32 R83, RZ, RZ, R77 ;  /* 0x000000ffff537224 */ /* 0x000fe200078e004d */
[----:B------:R1:W-:Y:S01]  /*2f8c0*/  STL [R1+0xb0], R2 ;  /* 0x0000b00201007387 */ /* 0x0003e20000100800 */
[----:B------:R-:W-:Y:S02]  /*2f8d0*/  IMAD.MOV.U32 R76, RZ, RZ, R78 ;  /* 0x000000ffff4c7224 */ /* 0x000fe400078e004e */
[----:B------:R-:W-:Y:S01]  /*2f8e0*/  IMAD.MOV.U32 R77, RZ, RZ, R79 ;  /* 0x000000ffff4d7224 */ /* 0x000fe200078e004f */
[----:B--2---:R-:W-:Y:S01]  /*2f8f0*/  STL [R1+0xbc], R26 ;  /* 0x0000bc1a01007387 */ /* 0x004fe20000100800 */
[----:B------:R-:W-:Y:S02]  /*2f900*/  IMAD.MOV.U32 R78, RZ, RZ, R168 ;  /* 0x000000ffff4e7224 */ /* 0x000fe400078e00a8 */
[----:B------:R-:W-:Y:S02]  /*2f910*/  IMAD.MOV.U32 R79, RZ, RZ, R169 ;  /* 0x000000ffff4f7224 */ /* 0x000fe400078e00a9 */
[----:B------:R-:W2:Y:S01]  /*2f920*/  LDL.LU.64 R168, [R1+0x3e8] ;  /* 0x0003e80001a87983 */ /* 0x000ea20000300a00 */
[----:B-1----:R-:W-:-:S05]  /*2f930*/  IMAD.MOV.U32 R2, RZ, RZ, R27 ;  /* 0x000000ffff027224 */ /* 0x002fca00078e001b */
[----:B------:R1:W-:Y:S01]  /*2f940*/  STL [R1+0xb8], R2 ;  /* 0x0000b80201007387 */ /* 0x0003e20000100800 */
[----:B------:R-:W-:-:S03]  /*2f950*/  IMAD.MOV.U32 R24, RZ, RZ, R170 ;  /* 0x000000ffff187224 */ /* 0x000fc600078e00aa */
[----:B----4-:R-:W-:Y:S01]  /*2f960*/  STL [R1+0xc4], R80 ;  /* 0x0000c45001007387 */ /* 0x010fe20000100800 */
[----:B-1----:R-:W-:Y:S02]  /*2f970*/  IMAD.MOV.U32 R2, RZ, RZ, R81 ;  /* 0x000000ffff027224 */ /* 0x002fe400078e0051 */
[----:B------:R-:W-:-:S03]  /*2f980*/  IMAD.MOV.U32 R25, RZ, RZ, R171 ;  /* 0x000000ffff197224 */ /* 0x000fc600078e00ab */
[----:B------:R1:W-:Y:S04]  /*2f990*/  STL [R1+0xc0], R2 ;  /* 0x0000c00201007387 */ /* 0x0003e80000100800 */
[----:B------:R-:W4:Y:S04]  /*2f9a0*/  LDL.LU.64 R26, [R1+0x418] ;  /* 0x00041800011a7983 */ /* 0x000f280000300a00 */
[----:B------:R-:W4:Y:S04]  /*2f9b0*/  LDL.LU.64 R170, [R1+0x448] ;  /* 0x0004480001aa7983 */ /* 0x000f280000300a00 */
[----:B------:R1:W-:Y:S02]  /*2f9c0*/  STL [R1+0xcc], R86 ;  /* 0x0000cc5601007387 */ /* 0x0003e40000100800 */
[----:B-1----:R-:W-:-:S02]  /*2f9d0*/  IMAD.MOV.U32 R2, RZ, RZ, R87 ;  /* 0x000000ffff027224 */ /* 0x002fc400078e0057 */
[----:B------:R-:W4:Y:S04]  /*2f9e0*/  LDL.LU.64 R80, [R1+0x428] ;  /* 0x0004280001507983 */ /* 0x000f280000300a00 */
[----:B------:R3:W-:Y:S04]  /*2f9f0*/  STL [R1+0xc8], R2 ;  /* 0x0000c80201007387 */ /* 0x0007e80000100800 */
[----:B------:R-:W4:Y:S01]  /*2fa00*/  LDL.LU.64 R86, [R1+0x438] ;  /* 0x0004380001567983 */ /* 0x000f220000300a00 */
[----:B---3--:R-:W-:-:S03]  /*2fa10*/  IMAD.MOV.U32 R2, RZ, RZ, R35 ;  /* 0x000000ffff027224 */ /* 0x008fc600078e0023 */
[----:B------:R-:W-:Y:S04]  /*2fa20*/  STL [R1+0xd4], R34 ;  /* 0x0000d42201007387 */ /* 0x000fe80000100800 */
[----:B------:R2:W-:Y:S02]  /*2fa30*/  STL [R1+0xd0], R2 ;  /* 0x0000d00201007387 */ /* 0x0005e40000100800 */
[----:B--2---:R-:W-:Y:S02]  /*2fa40*/  IMAD.MOV.U32 R2, RZ, RZ, R169 ;  /* 0x000000ffff027224 */ /* 0x004fe400078e00a9 */
[----:B------:R1:W-:Y:S04]  /*2fa50*/  STL [R1+0xdc], R168 ;  /* 0x0000dca801007387 */ /* 0x0003e80000100800 */
[----:B------:R2:W-:Y:S01]  /*2fa60*/  STL [R1+0xd8], R2 ;  /* 0x0000d80201007387 */ /* 0x0005e20000100800 */
[----:B-1----:R-:W-:-:S02]  /*2fa70*/  IMAD.MOV.U32 R168, RZ, RZ, R144 ;  /* 0x000000ffffa87224 */ /* 0x002fc400078e0090 */
[----:B------:R-:W-:Y:S02]  /*2fa80*/  IMAD.MOV.U32 R169, RZ, RZ, R145 ;  /* 0x000000ffffa97224 */ /* 0x000fe400078e0091 */
[----:B------:R-:W-:Y:S02]  /*2fa90*/  IMAD.MOV.U32 R144, RZ, RZ, R146 ;  /* 0x000000ffff907224 */ /* 0x000fe400078e0092 */
[----:B------:R-:W-:Y:S02]  /*2faa0*/  IMAD.MOV.U32 R145, RZ, RZ, R147 ;  /* 0x000000ffff917224 */ /* 0x000fe400078e0093 */
[----:B------:R-:W-:Y:S02]  /*2fab0*/  IMAD.MOV.U32 R146, RZ, RZ, R128 ;  /* 0x000000ffff927224 */ /* 0x000fe400078e0080 */
[----:B------:R-:W-:Y:S02]  /*2fac0*/  IMAD.MOV.U32 R147, RZ, RZ, R129 ;  /* 0x000000ffff937224 */ /* 0x000fe400078e0081 */
[----:B------:R-:W3:Y:S01]  /*2fad0*/  LDL.LU.64 R128, [R1+0x458] ;  /* 0x0004580001807983 */ /* 0x000ee20000300a00 */
[----:B--2---:R-:W-:-:S03]  /*2fae0*/  IMAD.MOV.U32 R2, RZ, RZ, R85 ;  /* 0x000000ffff027224 */ /* 0x004fc600078e0055 */
[----:B------:R1:W-:Y:S04]  /*2faf0*/  STL [R1+0xe4], R84 ;  /* 0x0000e45401007387 */ /* 0x0003e80000100800 */
[----:B------:R2:W-:Y:S04]  /*2fb00*/  STL [R1+0xe0], R2 ;  /* 0x0000e00201007387 */ /* 0x0005e80000100800 */
[----:B------:R-:W-:Y:S04]  /*2fb10*/  STL [R1+0xec], R24 ;  /* 0x0000ec1801007387 */ /* 0x000fe80000100800 */
[----:B-1----:R-:W3:Y:S01]  /*2fb20*/  LDL.LU.64 R84, [R1+0x468] ;  /* 0x0004680001547983 */ /* 0x002ee20000300a00 */
[----:B--2---:R-:W-:-:S05]  /*2fb30*/  IMAD.MOV.U32 R2, RZ, RZ, R25 ;  /* 0x000000ffff027224 */ /* 0x004fca00078e0019 */
[----:B------:R1:W-:Y:S04]  /*2fb40*/  STL [R1+0xe8], R2 ;  /* 0x0000e80201007387 */ /* 0x0003e80000100800 */
[----:B----4-:R-:W-:Y:S01]  /*2fb50*/  STL [R1+0xf4], R26 ;  /* 0x0000f41a01007387 */ /* 0x010fe20000100800 */
[----:B-1----:R-:W-:-:S03]  /*2fb60*/  IMAD.MOV.U32 R2, RZ, RZ, R27 ;  /* 0x000000ffff027224 */ /* 0x002fc600078e001b */
[----:B------:R-:W-:Y:S04]  /*2fb70*/  STL [R1+0xfc], R80 ;  /* 0x0000fc5001007387 */ /* 0x000fe80000100800 */
[----:B------:R1:W-:Y:S02]  /*2fb80*/  STL [R1+0xf0], R2 ;  /* 0x0000f00201007387 */ /* 0x0003e40000100800 */
[----:B-1----:R-:W-:-:S05]  /*2fb90*/  IMAD.MOV.U32 R2, RZ, RZ, R81 ;  /* 0x000000ffff027224 */ /* 0x002fca00078e0051 */
[----:B------:R1:W-:Y:S04]  /*2fba0*/  STL [R1+0xf8], R2 ;  /* 0x0000f80201007387 */ /* 0x0003e80000100800 */
[----:B------:R2:W-:Y:S01]  /*2fbb0*/  STL [R1+0x104], R86 ;  /* 0x0001045601007387 */ /* 0x0005e20000100800 */
[----:B-1----:R-:W-:-:S05]  /*2fbc0*/  IMAD.MOV.U32 R2, RZ, RZ, R87 ;  /* 0x000000ffff027224 */ /* 0x002fca00078e0057 */
[----:B------:R1:W-:Y:S01]  /*2fbd0*/  STL [R1+0x100], R2 ;  /* 0x0001000201007387 */ /* 0x0003e20000100800 */
[----:B--2---:R-:W-:Y:S02]  /*2fbe0*/  IMAD.MOV.U32 R86, RZ, RZ, R76 ;  /* 0x000000ffff567224 */ /* 0x004fe400078e004c */
[----:B------:R-:W-:Y:S02]  /*2fbf0*/  IMAD.MOV.U32 R87, RZ, RZ, R77 ;  /* 0x000000ffff577224 */ /* 0x000fe400078e004d */
[----:B------:R-:W2:Y:S01]  /*2fc00*/  LDL.LU.64 R76, [R1+0x498] ;  /* 0x00049800014c7983 */ /* 0x000ea20000300a00 */
[----:B------:R-:W-:Y:S02]  /*2fc10*/  IMAD.MOV.U32 R80, RZ, RZ, R82 ;  /* 0x000000ffff507224 */ /* 0x000fe400078e0052 */
[----:B------:R-:W-:Y:S01]  /*2fc20*/  IMAD.MOV.U32 R81, RZ, RZ, R83 ;  /* 0x000000ffff517224 */ /* 0x000fe200078e0053 */
[----:B------:R4:W-:Y:S01]  /*2fc30*/  STL [R1+0x10c], R170 ;  /* 0x00010caa01007387 */ /* 0x0009e20000100800 */
[----:B------:R-:W-:-:S02]  /*2fc40*/  IMAD.MOV.U32 R82, RZ, RZ, R78 ;  /* 0x000000ffff527224 */ /* 0x000fc400078e004e */
[----:B------:R-:W-:Y:S02]  /*2fc50*/  IMAD.MOV.U32 R83, RZ, RZ, R79 ;  /* 0x000000ffff537224 */ /* 0x000fe400078e004f */
[----:B-1----:R-:W-:Y:S01]  /*2fc60*/  IMAD.MOV.U32 R2, RZ, RZ, R171 ;  /* 0x000000ffff027224 */ /* 0x002fe200078e00ab */
[----:B------:R-:W2:Y:S04]  /*2fc70*/  LDL.LU.64 R78, [R1+0x4a8] ;  /* 0x0004a800014e7983 */ /* 0x000ea80000300a00 */
[----:B------:R1:W-:Y:S01]  /*2fc80*/  STL [R1+0x108], R2 ;  /* 0x0001080201007387 */ /* 0x0003e20000100800 */
[----:B----4-:R-:W-:Y:S02]  /*2fc90*/  IMAD.MOV.U32 R170, RZ, RZ, R138 ;  /* 0x000000ffffaa7224 */ /* 0x010fe400078e008a */
[----:B------:R-:W-:Y:S01]  /*2fca0*/  IMAD.MOV.U32 R171, RZ, RZ, R139 ;  /* 0x000000ffffab7224 */ /* 0x000fe200078e008b */
[----:B---3--:R3:W-:Y:S04]  /*2fcb0*/  STL [R1+0x114], R128 ;  /* 0x0001148001007387 */ /* 0x0087e80000100800 */
[----:B------:R-:W4:Y:S01]  /*2fcc0*/  LDL.LU.64 R138, [R1+0x4b8] ;  /* 0x0004b800018a7983 */ /* 0x000f220000300a00 */
[----:B-1----:R-:W-:-:S03]  /*2fcd0*/  IMAD.MOV.U32 R2, RZ, RZ, R129 ;  /* 0x000000ffff027224 */ /* 0x002fc600078e0081 */
[----:B------:R-:W-:Y:S04]  /*2fce0*/  STL [R1+0x11c], R84 ;  /* 0x00011c5401007387 */ /* 0x000fe80000100800 */
[----:B------:R1:W-:Y:S04]  /*2fcf0*/  STL [R1+0x110], R2 ;  /* 0x0001100201007387 */ /* 0x0003e80000100800 */
[----:B---3--:R-:W3:Y:S01]  /*2fd00*/  LDL.LU.64 R128, [R1+0x4c0] ;  /* 0x0004c00001807983 */ /* 0x008ee20000300a00 */
[----:B-1----:R-:W-:-:S03]  /*2fd10*/  IMAD.MOV.U32 R2, RZ, RZ, R85 ;  /* 0x000000ffff027224 */ /* 0x002fc600078e0055 */
[----:B------:R-:W-:Y:S04]  /*2fd20*/  STL [R1+0x124], R166 ;  /* 0x000124a601007387 */ /* 0x000fe80000100800 */
[----:B------:R1:W-:Y:S04]  /*2fd30*/  STL [R1+0x118], R2 ;  /* 0x0001180201007387 */ /* 0x0003e80000100800 */
[----:B------:R-:W3:Y:S01]  /*2fd40*/  LDL.LU.64 R84, [R1+0x4d0] ;  /* 0x0004d00001547983 */ /* 0x000ee20000300a00 */
[----:B-1----:R-:W-:-:S03]  /*2fd50*/  IMAD.MOV.U32 R2, RZ, RZ, R167 ;  /* 0x000000ffff027224 */ /* 0x002fc600078e00a7 */
[----:B------:R-:W3:Y:S04]  /*2fd60*/  LDL.LU.64 R166, [R1+0x4e0] ;  /* 0x0004e00001a67983 */ /* 0x000ee80000300a00 */
[----:B------:R1:W-:Y:S04]  /*2fd70*/  STL [R1+0x120], R2 ;  /* 0x0001200201007387 */ /* 0x0003e80000100800 */
[----:B------:R-:W-:Y:S01]  /*2fd80*/  STL [R1+0x12c], R80 ;  /* 0x00012c5001007387 */ /* 0x000fe20000100800 */
[----:B-1----:R-:W-:-:S05]  /*2fd90*/  IMAD.MOV.U32 R2, RZ, RZ, R81 ;  /* 0x000000ffff027224 */ /* 0x002fca00078e0051 */
[----:B------:R2:W-:Y:S02]  /*2fda0*/  STL [R1+0x128], R2 ;  /* 0x0001280201007387 */ /* 0x0005e40000100800 */
[----:B--2---:R-:W-:Y:S02]  /*2fdb0*/  IMAD.MOV.U32 R2, RZ, RZ, R77 ;  /* 0x000000ffff027224 */ /* 0x004fe400078e004d */
[----:B------:R1:W-:Y:S04]  /*2fdc0*/  STL [R1+0x134], R76 ;  /* 0x0001344c01007387 */ /* 0x0003e80000100800 */
[----:B------:R2:W-:Y:S01]  /*2fdd0*/  STL [R1+0x130], R2 ;  /* 0x0001300201007387 */ /* 0x0005e20000100800 */
[----:B-1----:R-:W-:Y:S02]  /*2fde0*/  IMAD.MOV.U32 R76, RZ, RZ, R144 ;  /* 0x000000ffff4c7224 */ /* 0x002fe400078e0090 */
[----:B------:R-:W-:-:S02]  /*2fdf0*/  IMAD.MOV.U32 R77, RZ, RZ, R145 ;  /* 0x000000ffff4d7224 */ /* 0x000fc400078e0091 */
[----:B--2---:R-:W-:Y:S01]  /*2fe00*/  IMAD.MOV.U32 R2, RZ, RZ, R79 ;  /* 0x000000ffff027224 */ /* 0x004fe200078e004f */
[----:B------:R-:W2:Y:S04]  /*2fe10*/  LDL.LU.64 R144, [R1+0x510] ;  /* 0x0005100001907983 */ /* 0x000ea80000300a00 */
[----:B------:R1:W-:Y:S04]  /*2fe20*/  STL [R1+0x13c], R78 ;  /* 0x00013c4e01007387 */ /* 0x0003e80000100800 */
[----:B------:R4:W-:Y:S01]  /*2fe30*/  STL [R1+0x138], R2 ;  /* 0x0001380201007387 */ /* 0x0009e20000100800 */
[----:B-1----:R-:W-:-:S02]  /*2fe40*/  IMAD.MOV.U32 R78, RZ, RZ, R170 ;  /* 0x000000ffff4e7224 */ /* 0x002fc400078e00aa */
[----:B------:R-:W-:Y:S01]  /*2fe50*/  IMAD.MOV.U32 R79, RZ, RZ, R171 ;  /* 0x000000ffff4f7224 */ /* 0x000fe200078e00ab */
[----:B----4-:R-:W-:Y:S04]  /*2fe60*/  STL [R1+0x144], R138 ;  /* 0x0001448a01007387 */ /* 0x010fe80000100800 */
[----:B------:R-:W4:Y:S01]  /*2fe70*/  LDL.LU.64 R170, [R1+0x520] ;  /* 0x0005200001aa7983 */ /* 0x000f220000300a00 */
[----:B------:R-:W-:-:S05]  /*2fe80*/  IMAD.MOV.U32 R2, RZ, RZ, R139 ;  /* 0x000000ffff027224 */ /* 0x000fca00078e008b */
[----:B------:R1:W-:Y:S04]  /*2fe90*/  STL [R1+0x140], R2 ;  /* 0x0001400201007387 */ /* 0x0003e80000100800 */
[----:B---3--:R-:W-:Y:S01]  /*2fea0*/  STL [R1+0x14c], R128 ;  /* 0x00014c8001007387 */ /* 0x008fe20000100800 */
[----:B-1----:R-:W-:-:S03]  /*2feb0*/  IMAD.MOV.U32 R2, RZ, RZ, R129 ;  /* 0x000000ffff027224 */ /* 0x002fc600078e0081 */
[----:B------:R-:W3:Y:S04]  /*2fec0*/  LDL.LU.64 R138, [R1+0x530] ;  /* 0x00053000018a7983 */ /* 0x000ee80000300a00 */
[----:B------:R1:W-:Y:S04]  /*2fed0*/  STL [R1+0x148], R2 ;  /* 0x0001480201007387 */ /* 0x0003e80000100800 */
[----:B------:R-:W-:Y:S01]  /*2fee0*/  STL [R1+0x154], R84 ;  /* 0x0001545401007387 */ /* 0x000fe20000100800 */
[----:B-1----:R-:W-:-:S03]  /*2fef0*/  IMAD.MOV.U32 R2, RZ, RZ, R85 ;  /* 0x000000ffff027224 */ /* 0x002fc600078e0055 */
[----:B------:R-:W3:Y:S04]  /*2ff00*/  LDL.LU.64 R128, [R1+0x540] ;  /* 0x0005400001807983 */ /* 0x000ee80000300a00 */
[----:B------:R1:W-:Y:S04]  /*2ff10*/  STL [R1+0x150], R2 ;  /* 0x0001500201007387 */ /* 0x0003e80000100800 */
[----:B------:R1:W-:Y:S02]  /*2ff20*/  STL [R1+0x15c], R166 ;  /* 0x00015ca601007387 */ /* 0x0003e40000100800 */
[----:B-1----:R-:W-:-:S02]  /*2ff30*/  IMAD.MOV.U32 R2, RZ, RZ, R167 ;  /* 0x000000ffff027224 */ /* 0x002fc400078e00a7 */
[----:B------:R-:W3:Y:S04]  /*2ff40*/  LDL.LU.64 R166, [R1+0x550] ;  /* 0x0005500001a67983 */ /* 0x000ee80000300a00 */
[----:B------:R1:W-:Y:S04]  /*2ff50*/  STL [R1+0x158], R2 ;  /* 0x0001580201007387 */ /* 0x0003e80000100800 */
[----:B------:R-:W-:Y:S04]  /*2ff60*/  STL [R1+0x164], R82 ;  /* 0x0001645201007387 */ /* 0x000fe80000100800 */
[----:B------:R-:W3:Y:S01]  /*2ff70*/  LDL.LU.64 R84, [R1+0x560] ;  /* 0x0005600001547983 */ /* 0x000ee20000300a00 */
[----:B-1----:R-:W-:-:S03]  /*2ff80*/  IMAD.MOV.U32 R2, RZ, RZ, R83 ;  /* 0x000000ffff027224 */ /* 0x002fc600078e0053 */
[----:B------:R-:W-:Y:S04]  /*2ff90*/  STL [R1+0x16c], R164 ;  /* 0x00016ca401007387 */ /* 0x000fe80000100800 */
[----:B------:R1:W-:Y:S02]  /*2ffa0*/  STL [R1+0x160], R2 ;  /* 0x0001600201007387 */ /* 0x0003e40000100800 */
[----:B-1----:R-:W-:-:S05]  /*2ffb0*/  IMAD.MOV.U32 R2, RZ, RZ, R165 ;  /* 0x000000ffff027224 */ /* 0x002fca00078e00a5 */
[----:B------:R1:W-:Y:S04]  /*2ffc0*/  STL [R1+0x168], R2 ;  /* 0x0001680201007387 */ /* 0x0003e80000100800 */
[----:B--2---:R2:W-:Y:S01]  /*2ffd0*/  STL [R1+0x174], R144 ;  /* 0x0001749001007387 */ /* 0x0045e20000100800 */
[----:B-1----:R-:W-:-:S03]  /*2ffe0*/  IMAD.MOV.U32 R2, RZ, RZ, R145 ;  /* 0x000000ffff027224 */ /* 0x002fc600078e0091 */
[----:B--2---:R-:W2:Y:S04]  /*2fff0*/  LDL.LU.64 R144, [R1+0x590] ;  /* 0x0005900001907983 */ /* 0x004ea80000300a00 */
[----:B------:R1:W-:Y:S04]  /*30000*/  STL [R1+0x170], R2 ;  /* 0x0001700201007387 */ /* 0x0003e80000100800 */
[----:B----4-:R4:W-:Y:S01]  /*30010*/  STL [R1+0x17c], R170 ;  /* 0x00017caa01007387 */ /* 0x0109e20000100800 */
[----:B-1----:R-:W-:-:S03]  /*30020*/  IMAD.MOV.U32 R2, RZ, RZ, R171 ;  /* 0x000000ffff027224 */ /* 0x002fc600078e00ab */
[----:B----4-:R-:W4:Y:S04]  /*30030*/  LDL.LU.64 R170, [R1+0x5a0] ;  /* 0x0005a00001aa7983 */ /* 0x010f280000300a00 */
[----:B------:R1:W-:Y:S04]  /*30040*/  STL [R1+0x178], R2 ;  /* 0x0001780201007387 */ /* 0x0003e80000100800 */
[----:B---3--:R3:W-:Y:S01]  /*30050*/  STL [R1+0x184], R138 ;  /* 0x0001848a01007387 */ /* 0x0087e20000100800 */
[----:B-1----:R-:W-:-:S03]  /*30060*/  IMAD.MOV.U32 R2, RZ, RZ, R139 ;  /* 0x000000ffff027224 */ /* 0x002fc600078e008b */
[----:B---3--:R-:W3:Y:S04]  /*30070*/  LDL.LU.64 R138, [R1+0x5b0] ;  /* 0x0005b000018a7983 */ /* 0x008ee80000300a00 */
[----:B------:R1:W-:Y:S04]  /*30080*/  STL [R1+0x180], R2 ;  /* 0x0001800201007387 */ /* 0x0003e80000100800 */
[----:B------:R1:W-:Y:S02]  /*30090*/  STL [R1+0x18c], R128 ;  /* 0x00018c8001007387 */ /* 0x0003e40000100800 */
[----:B-1----:R-:W-:-:S02]  /*300a0*/  IMAD.MOV.U32 R2, RZ, RZ, R129 ;  /* 0x000000ffff027224 */ /* 0x002fc400078e0081 */
        /* <DEDUP_REMOVED lines=8> */
[----:B-1----:R-:W-:-:S05]  /*30130*/  IMAD.MOV.U32 R2, RZ, RZ, R85 ;  /* 0x000000ffff027224 */ /* 0x002fca00078e0055 */
[----:B------:R1:W-:Y:S04]  /*30140*/  STL [R1+0x198], R2 ;  /* 0x0001980201007387 */ /* 0x0003e80000100800 */
[----:B------:R-:W-:Y:S01]  /*30150*/  STL [R1+0x1a4], R86 ;  /* 0x0001a45601007387 */ /* 0x000fe20000100800 */
[----:B-1----:R-:W-:-:S05]  /*30160*/  IMAD.MOV.U32 R2, RZ, RZ, R87 ;  /* 0x000000ffff027224 */ /* 0x002fca00078e0057 */
[----:B------:R1:W-:Y:S04]  /*30170*/  STL [R1+0x1a0], R2 ;  /* 0x0001a00201007387 */ /* 0x0003e80000100800 */
[----:B------:R2:W-:Y:S01]  /*30180*/  STL [R1+0x1ac], R100 ;  /* 0x0001ac6401007387 */ /* 0x0005e20000100800 */
[----:B-1----:R-:W-:-:S03]  /*30190*/  IMAD.MOV.U32 R2, RZ, RZ, R101 ;  /* 0x000000ffff027224 */ /* 0x002fc600078e0065 */
[----:B--2---:R-:W2:Y:S04]  /*301a0*/  LDL.LU.64 R100, [R1+0x5e8] ;  /* 0x0005e80001647983 */ /* 0x004ea80000300a00 */
[----:B------:R1:W-:Y:S04]  /*301b0*/  STL [R1+0x1a8], R2 ;  /* 0x0001a80201007387 */ /* 0x0003e80000100800 */
[----:B------:R4:W-:Y:S01]  /*301c0*/  STL [R1+0x1b4], R144 ;  /* 0x0001b49001007387 */ /* 0x0009e20000100800 */
[----:B-1----:R-:W-:-:S03]  /*301d0*/  IMAD.MOV.U32 R2, RZ, RZ, R145 ;  /* 0x000000ffff027224 */ /* 0x002fc600078e0091 */
[----:B----4-:R-:W-:Y:S04]  /*301e0*/  STL [R1+0x1bc], R170 ;  /* 0x0001bcaa01007387 */ /* 0x010fe80000100800 */
[----:B------:R1:W-:Y:S04]  /*301f0*/  STL [R1+0x1b0], R2 ;  /* 0x0001b00201007387 */ /* 0x0003e80000100800 */
[----:B------:R-:W4:Y:S01]  /*30200*/  LDL.LU.64 R144, [R1+0x5d8] ;  /* 0x0005d80001907983 */ /* 0x000f220000300a00 */
[----:B-1----:R-:W-:-:S03]  /*30210*/  IMAD.MOV.U32 R2, RZ, RZ, R171 ;  /* 0x000000ffff027224 */ /* 0x002fc600078e00ab */
[----:B------:R-:W4:Y:S04]  /*30220*/  LDL.LU.64 R170, [R1+0x5c8] ;  /* 0x0005c80001aa7983 */ /* 0x000f280000300a00 */
[----:B------:R1:W-:Y:S04]  /*30230*/  STL [R1+0x1b8], R2 ;  /* 0x0001b80201007387 */ /* 0x0003e80000100800 */
[----:B---3--:R3:W-:Y:S01]  /*30240*/  STL [R1+0x1c4], R138 ;  /* 0x0001c48a01007387 */ /* 0x0087e20000100800 */
[----:B-1----:R-:W-:-:S03]  /*30250*/  IMAD.MOV.U32 R2, RZ, RZ, R139 ;  /* 0x000000ffff027224 */ /* 0x002fc600078e008b */
[----:B------:R-:W-:Y:S04]  /*30260*/  STL [R1+0x1cc], R128 ;  /* 0x0001cc8001007387 */ /* 0x000fe80000100800 */
[----:B------:R1:W-:Y:S04]  /*30270*/  STL [R1+0x1c0], R2 ;  /* 0x0001c00201007387 */ /* 0x0003e80000100800 */
[----:B---3--:R-:W3:Y:S01]  /*30280*/  LDL.LU.64 R138, [R1+0x5b8] ;  /* 0x0005b800018a7983 */ /* 0x008ee20000300a00 */
[----:B-1----:R-:W-:-:S05]  /*30290*/  IMAD.MOV.U32 R2, RZ, RZ, R129 ;  /* 0x000000ffff027224 */ /* 0x002fca00078e0081 */
[----:B------:R1:W-:Y:S04]  /*302a0*/  STL [R1+0x1c8], R2 ;  /* 0x0001c80201007387 */ /* 0x0003e80000100800 */
[----:B------:R1:W-:Y:S04]  /*302b0*/  STL [R1+0x1d4], R166 ;  /* 0x0001d4a601007387 */ /* 0x0003e80000100800 */
[----:B------:R-:W3:Y:S01]  /*302c0*/  LDL.LU.64 R128, [R1+0x5a8] ;  /* 0x0005a80001807983 */ /* 0x000ee20000300a00 */
[----:B-1----:R-:W-:-:S03]  /*302d0*/  IMAD.MOV.U32 R2, RZ, RZ, R167 ;  /* 0x000000ffff027224 */ /* 0x002fc600078e00a7 */
[----:B------:R-:W-:Y:S04]  /*302e0*/  STL [R1+0x1dc], R164 ;  /* 0x0001dca401007387 */ /* 0x000fe80000100800 */
[----:B------:R1:W-:Y:S04]  /*302f0*/  STL [R1+0x1d0], R2 ;  /* 0x0001d00201007387 */ /* 0x0003e80000100800 */
        /* <DEDUP_REMOVED lines=10> */
[----:B------:R1:W-:Y:S02]  /*303a0*/  STL [R1+0x1f4], R100 ;  /* 0x0001f46401007387 */ /* 0x0003e40000100800 */
[----:B-1----:R-:W-:-:S02]  /*303b0*/  IMAD.MOV.U32 R2, RZ, RZ, R101 ;  /* 0x000000ffff027224 */ /* 0x002fc400078e0065 */
[----:B------:R-:W2:Y:S04]  /*303c0*/  LDL.LU.64 R100, [R1+0x558] ;  /* 0x0005580001647983 */ /* 0x000ea80000300a00 */
[----:B------:R4:W-:Y:S02]  /*303d0*/  STL [R1+0x1f0], R2 ;  /* 0x0001f00201007387 */ /* 0x0009e40000100800 */
[----:B----4-:R-:W-:Y:S02]  /*303e0*/  IMAD.MOV.U32 R2, RZ, RZ, R145 ;  /* 0x000000ffff027224 */ /* 0x010fe400078e0091 */
[----:B------:R1:W-:Y:S04]  /*303f0*/  STL [R1+0x1fc], R144 ;  /* 0x0001fc9001007387 */ /* 0x0003e80000100800 */
[----:B-1----:R-:W4:Y:S04]  /*30400*/  LDL.LU.64 R144, [R1+0x548] ;  /* 0x0005480001907983 */ /* 0x002f280000300a00 */
[----:B------:R1:W-:Y:S04]  /*30410*/  STL [R1+0x1f8], R2 ;  /* 0x0001f80201007387 */ /* 0x0003e80000100800 */
[----:B------:R1:W-:Y:S02]  /*30420*/  STL [R1+0x204], R170 ;  /* 0x000204aa01007387 */ /* 0x0003e40000100800 */
[----:B-1----:R-:W-:-:S02]  /*30430*/  IMAD.MOV.U32 R2, RZ, RZ, R171 ;  /* 0x000000ffff027224 */ /* 0x002fc400078e00ab */
[----:B------:R-:W4:Y:S04]  /*30440*/  LDL.LU.64 R170, [R1+0x538] ;  /* 0x0005380001aa7983 */ /* 0x000f280000300a00 */
[----:B------:R1:W-:Y:S04]  /*30450*/  STL [R1+0x200], R2 ;  /* 0x0002000201007387 */ /* 0x0003e80000100800 */
[----:B---3--:R3:W-:Y:S01]  /*30460*/  STL [R1+0x20c], R138 ;  /* 0x00020c8a01007387 */ /* 0x0087e20000100800 */
[----:B-1----:R-:W-:-:S03]  /*30470*/  IMAD.MOV.U32 R2, RZ, RZ, R139 ;  /* 0x000000ffff027224 */ /* 0x002fc600078e008b */
[----:B---3--:R-:W3:Y:S04]  /*30480*/  LDL.LU.64 R138, [R1+0x528] ;  /* 0x00052800018a7983 */ /* 0x008ee80000300a00 */
[----:B------:R1:W-:Y:S04]  /*30490*/  STL [R1+0x208], R2 ;  /* 0x0002080201007387 */ /* 0x0003e80000100800 */
[----:B------:R1:W-:Y:S04]  /*304a0*/  STL [R1+0x214], R128 ;  /* 0x0002148001007387 */ /* 0x0003e80000100800 */
[----:B------:R-:W3:Y:S01]  /*304b0*/  LDL.LU.64 R76, [R1+0x518] ;  /* 0x00051800014c7983 */ /* 0x000ee20000300a00 */
[----:B-1----:R-:W-:-:S05]  /*304c0*/  IMAD.MOV.U32 R2, RZ, RZ, R129 ;  /* 0x000000ffff027224 */ /* 0x002fca00078e0081 */
[----:B------:R1:W-:Y:S01]  /*304d0*/  STL [R1+0x210], R2 ;  /* 0x0002100201007387 */ /* 0x0003e20000100800 */
[----:B------:R-:W-:Y:S02]  /*304e0*/  IMAD.MOV.U32 R128, RZ, RZ, R130 ;  /* 0x000000ffff807224 */ /* 0x000fe400078e0082 */
[----:B------:R-:W-:Y:S01]  /*304f0*/  IMAD.MOV.U32 R129, RZ, RZ, R131 ;  /* 0x000000ffff817224 */ /* 0x000fe200078e0083 */
[----:B------:R-:W-:Y:S04]  /*30500*/  STL [R1+0x21c], R166 ;  /* 0x00021ca601007387 */ /* 0x000fe80000100800 */
[----:B------:R-:W3:Y:S01]  /*30510*/  LDL.LU.64 R130, [R1+0x508] ;  /* 0x0005080001827983 */ /* 0x000ee20000300a00 */
[----:B-1----:R-:W-:-:S05]  /*30520*/  IMAD.MOV.U32 R2, RZ, RZ, R167 ;  /* 0x000000ffff027224 */ /* 0x002fca00078e00a7 */
[----:B------:R1:W-:Y:S04]  /*30530*/  STL [R1+0x218], R2 ;  /* 0x0002180201007387 */ /* 0x0003e80000100800 */
[----:B------:R1:W-:Y:S02]  /*30540*/  STL [R1+0x224], R120 ;  /* 0x0002247801007387 */ /* 0x0003e40000100800 */
[----:B-1----:R-:W-:Y:S02]  /*30550*/  IMAD.MOV.U32 R2, RZ, RZ, R121 ;  /* 0x000000ffff027224 */ /* 0x002fe400078e0079 */
[----:B------:R-:W-:Y:S04]  /*30560*/  STL [R1+0x22c], R136 ;  /* 0x00022c8801007387 */ /* 0x000fe80000100800 */
[----:B------:R1:W-:Y:S04]  /*30570*/  STL [R1+0x220], R2 ;  /* 0x0002200201007387 */ /* 0x0003e80000100800 */
[----:B------:R-:W3:Y:S01]  /*30580*/  LDL.LU.64 R120, [R1+0x4e8] ;  /* 0x0004e80001787983 */ /* 0x000ee20000300a00 */
[----:B-1----:R-:W-:-:S03]  /*30590*/  IMAD.MOV.U32 R2, RZ, RZ, R137 ;  /* 0x000000ffff027224 */ /* 0x002fc600078e0089 */
[----:B------:R-:W3:Y:S04]  /*305a0*/  LDL.LU.64 R136, [R1+0x4d8] ;  /* 0x0004d80001887983 */ /* 0x000ee80000300a00 */
[----:B------:R1:W-:Y:S04]  /*305b0*/  STL [R1+0x228], R2 ;  /* 0x0002280201007387 */ /* 0x0003e80000100800 */
[----:B--2---:R2:W-:Y:S01]  /*305c0*/  STL [R1+0x234], R78 ;  /* 0x0002344e01007387 */ /* 0x0045e20000100800 */
[----:B-1----:R-:W-:-:S03]  /*305d0*/  IMAD.MOV.U32 R2, RZ, RZ, R79 ;  /* 0x000000ffff027224 */ /* 0x002fc600078e004f */
[----:B------:R-:W-:Y:S04]  /*305e0*/  STL [R1+0x23c], R100 ;  /* 0x00023c6401007387 */ /* 0x000fe80000100800 */
[----:B------:R1:W-:Y:S04]  /*305f0*/  STL [R1+0x230], R2 ;  /* 0x0002300201007387 */ /* 0x0003e80000100800 */
[----:B--2---:R-:W3:Y:S01]  /*30600*/  LDL.LU.64 R78, [R1+0x4c8] ;  /* 0x0004c800014e7983 */ /* 0x004ee20000300a00 */
[----:B-1----:R-:W-:-:S03]  /*30610*/  IMAD.MOV.U32 R2, RZ, RZ, R101 ;  /* 0x000000ffff027224 */ /* 0x002fc600078e0065 */
[----:B------:R-:W3:Y:S04]  /*30620*/  LDL.LU.64 R100, [R1+0x4b0] ;  /* 0x0004b00001647983 */ /* 0x000ee80000300a00 */
[----:B------:R4:W-:Y:S02]  /*30630*/  STL [R1+0x238], R2 ;  /* 0x0002380201007387 */ /* 0x0009e40000100800 */
[----:B----4-:R-:W-:Y:S02]  /*30640*/  IMAD.MOV.U32 R2, RZ, RZ, R145 ;  /* 0x000000ffff027224 */ /* 0x010fe400078e0091 */
[----:B------:R1:W-:Y:S04]  /*30650*/  STL [R1+0x244], R144 ;  /* 0x0002449001007387 */ /* 0x0003e80000100800 */
[----:B------:R-:W-:Y:S04]  /*30660*/  STL [R1+0x24c], R170 ;  /* 0x00024caa01007387 */ /* 0x000fe80000100800 */
[----:B------:R4:W-:Y:S04]  /*30670*/  STL [R1+0x240], R2 ;  /* 0x0002400201007387 */ /* 0x0009e80000100800 */
[----:B-1----:R-:W2:Y:S01]  /*30680*/  LDL.LU.64 R144, [R1+0x4a0] ;  /* 0x0004a00001907983 */ /* 0x002ea20000300a00 */
[----:B----4-:R-:W-:-:S05]  /*30690*/  IMAD.MOV.U32 R2, RZ, RZ, R171 ;  /* 0x000000ffff027224 */ /* 0x010fca00078e00ab */
[----:B------:R1:W-:Y:S04]  /*306a0*/  STL [R1+0x248], R2 ;  /* 0x0002480201007387 */ /* 0x0003e80000100800 */
[----:B---3--:R3:W-:Y:S04]  /*306b0*/  STL [R1+0x254], R138 ;  /* 0x0002548a01007387 */ /* 0x0087e80000100800 */
[----:B------:R-:W4:Y:S01]  /*306c0*/  LDL.LU.64 R170, [R1+0x490] ;  /* 0x0004900001aa7983 */ /* 0x000f220000300a00 */
[----:B-1----:R-:W-:-:S05]  /*306d0*/  IMAD.MOV.U32 R2, RZ, RZ, R139 ;  /* 0x000000ffff027224 */ /* 0x002fca00078e008b */
[----:B------:R1:W-:Y:S01]  /*306e0*/  STL [R1+0x250], R2 ;  /* 0x0002500201007387 */ /* 0x0003e20000100800 */
[----:B---3--:R-:W-:Y:S02]  /*306f0*/  IMAD.MOV.U32 R138, RZ, RZ, R128 ;  /* 0x000000ffff8a7224 */ /* 0x008fe400078e0080 */
[----:B------:R-:W-:Y:S01]  /*30700*/  IMAD.MOV.U32 R139, RZ, RZ, R129 ;  /* 0x000000ffff8b7224 */ /* 0x000fe200078e0081 */
[----:B------:R-:W-:Y:S04]  /*30710*/  STL [R1+0x25c], R76 ;  /* 0x00025c4c01007387 */ /* 0x000fe80000100800 */
[----:B------:R-:W3:Y:S01]  /*30720*/  LDL.LU.64 R128, [R1+0x480] ;  /* 0x0004800001807983 */ /* 0x000ee20000300a00 */
[----:B-1----:R-:W-:-:S03]  /*30730*/  IMAD.MOV.U32 R2, RZ, RZ, R77 ;  /* 0x000000ffff027224 */ /* 0x002fc600078e004d */
[----:B------:R-:W-:Y:S04]  /*30740*/  STL [R1+0x264], R130 ;  /* 0x0002648201007387 */ /* 0x000fe80000100800 */
[----:B------:R1:W-:Y:S04]  /*30750*/  STL [R1+0x258], R2 ;  /* 0x0002580201007387 */ /* 0x0003e80000100800 */
[----:B------:R-:W-:Y:S01]  /*30760*/  STL [R1+0x26c], R168 ;  /* 0x00026ca801007387 */ /* 0x000fe20000100800 */
[----:B-1----:R-:W-:-:S05]  /*30770*/  IMAD.MOV.U32 R2, RZ, RZ, R131 ;  /* 0x000000ffff027224 */ /* 0x002fca00078e0083 */
[----:B------:R1:W-:Y:S04]  /*30780*/  STL [R1+0x260], R2 ;  /* 0x0002600201007387 */ /* 0x0003e80000100800 */
[----:B------:R-:W3:Y:S01]  /*30790*/  LDL.LU.64 R130, [R1+0x460] ;  /* 0x0004600001827983 */ /* 0x000ee20000300a00 */
[----:B-1----:R-:W-:-:S03]  /*307a0*/  IMAD.MOV.U32 R2, RZ, RZ, R169 ;  /* 0x000000ffff027224 */ /* 0x002fc600078e00a9 */
[----:B------:R-:W-:Y:S04]  /*307b0*/  STL [R1+0x274], R120 ;  /* 0x0002747801007387 */ /* 0x000fe80000100800 */
[----:B------:R1:W-:Y:S04]  /*307c0*/  STL [R1+0x268], R2 ;  /* 0x0002680201007387 */ /* 0x0003e80000100800 */
[----:B------:R-:W3:Y:S01]  /*307d0*/  LDL.LU.64 R168, [R1+0x450] ;  /* 0x0004500001a87983 */ /* 0x000ee20000300a00 */
[----:B-1----:R-:W-:-:S03]  /*307e0*/  IMAD.MOV.U32 R2, RZ, RZ, R121 ;  /* 0x000000ffff027224 */ /* 0x002fc600078e0079 */
[----:B------:R-:W-:Y:S01]  /*307f0*/  STL [R1+0x27c], R136 ;  /* 0x00027c8801007387 */ /* 0x000fe20000100800 */
[----:B------:R-:W-:Y:S02]  /*30800*/  IMAD.MOV.U32 R120, RZ, RZ, R122 ;  /* 0x000000ffff787224 */ /* 0x000fe400078e007a */
[----:B------:R-:W-:Y:S01]  /*30810*/  IMAD.MOV.U32 R121, RZ, RZ, R123 ;  /* 0x000000ffff797224 */ /* 0x000fe200078e007b */
[----:B------:R1:W-:Y:S04]  /*30820*/  STL [R1+0x270], R2 ;  /* 0x0002700201007387 */ /* 0x0003e80000100800 */
[----:B------:R-:W3:Y:S01]  /*30830*/  LDL.LU.64 R122, [R1+0x440] ;  /* 0x00044000017a7983 */ /* 0x000ee20000300a00 */
[----:B-1----:R-:W-:-:S03]  /*30840*/  IMAD.MOV.U32 R2, RZ, RZ, R137 ;  /* 0x000000ffff027224 */ /* 0x002fc600078e0089 */
[----:B------:R-:W-:Y:S04]  /*30850*/  STL [R1+0x284], R78 ;  /* 0x0002844e01007387 */ /* 0x000fe80000100800 */
[----:B------:R1:W-:Y:S04]  /*30860*/  STL [R1+0x278], R2 ;  /* 0x0002780201007387 */ /* 0x0003e80000100800 */
[----:B------:R-:W3:Y:S01]  /*30870*/  LDL.LU.64 R136, [R1+0x430] ;  /* 0x0004300001887983 */ /* 0x000ee20000300a00 */
[----:B-1----:R-:W-:-:S03]  /*30880*/  IMAD.MOV.U32 R2, RZ, RZ, R79 ;  /* 0x000000ffff027224 */ /* 0x002fc600078e004f */
        /* <DEDUP_REMOVED lines=8> */
[----:B--2---:R-:W2:Y:S04]  /*30910*/  LDL.LU.64 R144, [R1+0x400] ;  /* 0x0004000001907983 */ /* 0x004ea80000300a00 */
[----:B------:R1:W-:Y:S04]  /*30920*/  STL [R1+0x290], R2 ;  /* 0x0002900201007387 */ /* 0x0003e80000100800 */
[----:B----4-:R4:W-:Y:S01]  /*30930*/  STL [R1+0x29c], R170 ;  /* 0x00029caa01007387 */ /* 0x0109e20000100800 */
[----:B-1----:R-:W-:-:S05]  /*30940*/  IMAD.MOV.U32 R2, RZ, RZ, R171 ;  /* 0x000000ffff027224 */ /* 0x002fca00078e00ab */
[----:B------:R1:W-:Y:S04]  /*30950*/  STL [R1+0x298], R2 ;  /* 0x0002980201007387 */ /* 0x0003e80000100800 */
[----:B---3--:R3:W-:Y:S04]  /*30960*/  STL [R1+0x2a4], R128 ;  /* 0x0002a48001007387 */ /* 0x0087e80000100800 */
[----:B----4-:R-:W4:Y:S01]  /*30970*/  LDL.LU.64 R170, [R1+0x3e0] ;  /* 0x0003e00001aa7983 */ /* 0x010f220000300a00 */
[----:B-1----:R-:W-:-:S05]  /*30980*/  IMAD.MOV.U32 R2, RZ, RZ, R129 ;  /* 0x000000ffff027224 */ /* 0x002fca00078e0081 */
[----:B------:R1:W-:Y:S04]  /*30990*/  STL [R1+0x2a0], R2 ;  /* 0x0002a00201007387 */ /* 0x0003e80000100800 */
[----:B------:R-:W-:Y:S04]  /*309a0*/  STL [R1+0x2ac], R146 ;  /* 0x0002ac9201007387 */ /* 0x000fe80000100800 */
[----:B---3--:R-:W3:Y:S01]  /*309b0*/  LDL.LU.64 R128, [R1+0x3d0] ;  /* 0x0003d00001807983 */ /* 0x008ee20000300a00 */
[----:B-1----:R-:W-:-:S05]  /*309c0*/  IMAD.MOV.U32 R2, RZ, RZ, R147 ;  /* 0x000000ffff027224 */ /* 0x002fca00078e0093 */
[----:B------:R1:W-:Y:S04]  /*309d0*/  STL [R1+0x2a8], R2 ;  /* 0x0002a80201007387 */ /* 0x0003e80000100800 */
[----:B------:R1:W-:Y:S02]  /*309e0*/  STL [R1+0x2b4], R130 ;  /* 0x0002b48201007387 */ /* 0x0003e40000100800 */
[----:B-1----:R-:W-:Y:S02]  /*309f0*/  IMAD.MOV.U32 R2, RZ, RZ, R131 ;  /* 0x000000ffff027224 */ /* 0x002fe400078e0083 */
[----:B------:R-:W3:Y:S04]  /*30a00*/  LDL.LU.64 R130, [R1+0x3c0] ;  /* 0x0003c00001827983 */ /* 0x000ee80000300a00 */
[----:B------:R1:W-:Y:S04]  /*30a10*/  STL [R1+0x2b0], R2 ;  /* 0x0002b00201007387 */ /* 0x0003e80000100800 */
[----:B------:R1:W-:Y:S04]  /*30a20*/  STL [R1+0x2bc], R168 ;  /* 0x0002bca801007387 */ /* 0x0003e80000100800 */
[----:B------:R-:W3:Y:S01]  /*30a30*/  LDL.LU.64 R146, [R1+0x3b0] ;  /* 0x0003b00001927983 */ /* 0x000ee20000300a00 */
[----:B-1----:R-:W-:-:S05]  /*30a40*/  IMAD.MOV.U32 R2, RZ, RZ, R169 ;  /* 0x000000ffff027224 */ /* 0x002fca00078e00a9 */
        /* <DEDUP_REMOVED lines=13> */
[----:B-1----:R-:W-:-:S03]  /*30b20*/  IMAD.MOV.U32 R2, RZ, RZ, R79 ;  /* 0x000000ffff027224 */ /* 0x002fc600078e004f */
[----:B------:R-:W-:Y:S04]  /*30b30*/  STL [R1+0x2dc], R100 ;  /* 0x0002dc6401007387 */ /* 0x000fe80000100800 */
[----:B------:R1:W-:Y:S02]  /*30b40*/  STL [R1+0x2d0], R2 ;  /* 0x0002d00201007387 */ /* 0x0003e40000100800 */
[----:B-1----:R-:W-:Y:S02]  /*30b50*/  IMAD.MOV.U32 R2, RZ, RZ, R101 ;  /* 0x000000ffff027224 */ /* 0x002fe400078e0065 */
[----:B--2---:R-:W-:Y:S04]  /*30b60*/  STL [R1+0x2e4], R144 ;  /* 0x0002e49001007387 */ /* 0x004fe80000100800 */
[----:B------:R1:W-:Y:S04]  /*30b70*/  STL [R1+0x2d8], R2 ;  /* 0x0002d80201007387 */ /* 0x0003e80000100800 */
[----:B------:R-:W2:Y:S01]  /*30b80*/  LDL.LU.64 R100, [R1+0x360] ;  /* 0x0003600001647983 */ /* 0x000ea20000300a00 */
[----:B-1----:R-:W-:-:S03]  /*30b90*/  IMAD.MOV.U32 R2, RZ, RZ, R145 ;  /* 0x000000ffff027224 */ /* 0x002fc600078e0091 */
[----:B------:R-:W-:Y:S04]  /*30ba0*/  STL [R1+0x2ec], R138 ;  /* 0x0002ec8a01007387 */ /* 0x000fe80000100800 */
[----:B------:R1:W-:Y:S04]  /*30bb0*/  STL [R1+0x2e0], R2 ;  /* 0x0002e00201007387 */ /* 0x0003e80000100800 */
[----:B------:R-:W2:Y:S01]  /*30bc0*/  LDL.LU.64 R144, [R1+0x350] ;  /* 0x0003500001907983 */ /* 0x000ea20000300a00 */
[----:B-1----:R-:W-:-:S03]  /*30bd0*/  IMAD.MOV.U32 R2, RZ, RZ, R139 ;  /* 0x000000ffff027224 */ /* 0x002fc600078e008b */
[----:B----4-:R-:W-:Y:S04]  /*30be0*/  STL [R1+0x2f4], R170 ;  /* 0x0002f4aa01007387 */ /* 0x010fe80000100800 */
[----:B------:R1:W-:Y:S04]  /*30bf0*/  STL [R1+0x2e8], R2 ;  /* 0x0002e80201007387 */ /* 0x0003e80000100800 */
[----:B------:R-:W4:Y:S01]  /*30c00*/  LDL.LU.64 R138, [R1+0x600] ;  /* 0x00060000018a7983 */ /* 0x000f220000300a00 */
[----:B-1----:R-:W-:-:S03]  /*30c10*/  IMAD.MOV.U32 R2, RZ, RZ, R171 ;  /* 0x000000ffff027224 */ /* 0x002fc600078e00ab */
[----:B---3--:R-:W-:Y:S04]  /*30c20*/  STL [R1+0x2fc], R128 ;  /* 0x0002fc8001007387 */ /* 0x008fe80000100800 */
[----:B------:R1:W-:Y:S02]  /*30c30*/  STL [R1+0x2f0], R2 ;  /* 0x0002f00201007387 */ /* 0x0003e40000100800 */
[----:B-1----:R-:W-:Y:S02]  /*30c40*/  IMAD.MOV.U32 R2, RZ, RZ, R129 ;  /* 0x000000ffff027224 */ /* 0x002fe400078e0081 */
[----:B------:R-:W3:Y:S04]  /*30c50*/  LDL.LU.64 R128, [R1+0x608] ;  /* 0x0006080001807983 */ /* 0x000ee80000300a00 */
[----:B------:R1:W-:Y:S04]  /*30c60*/  STL [R1+0x2f8], R2 ;  /* 0x0002f80201007387 */ /* 0x0003e80000100800 */
[----:B------:R1:W-:Y:S04]  /*30c70*/  STL [R1+0x304], R130 ;  /* 0x0003048201007387 */ /* 0x0003e80000100800 */
[----:B------:R-:W3:Y:S01]  /*30c80*/  LDL.LU.64 R170, [R1+0x610] ;  /* 0x0006100001aa7983 */ /* 0x000ee20000300a00 */
[----:B-1----:R-:W-:-:S05]  /*30c90*/  IMAD.MOV.U32 R2, RZ, RZ, R131 ;  /* 0x000000ffff027224 */ /* 0x002fca00078e0083 */
[----:B------:R1:W-:Y:S01]  /*30ca0*/  STL [R1+0x300], R2 ;  /* 0x0003000201007387 */ /* 0x0003e20000100800 */
        /* <DEDUP_REMOVED lines=10> */
[----:B------:R1:W-:Y:S02]  /*30d50*/  STL [R1+0x310], R2 ;  /* 0x0003100201007387 */ /* 0x0003e40000100800 */
[----:B-1----:R-:W-:Y:S02]  /*30d60*/  IMAD.MOV.U32 R2, RZ, RZ, R123 ;  /* 0x000000ffff027224 */ /* 0x002fe400078e007b */
        /* <DEDUP_REMOVED lines=16> */
[----:B----4-:R1:W-:Y:S04]  /*30e70*/  STL [R1+0x344], R138 ;  /* 0x0003448a01007387 */ /* 0x0103e80000100800 */
[----:B------:R4:W-:Y:S04]  /*30e80*/  STL [R1+0x338], R2 ;  /* 0x0003380201007387 */ /* 0x0009e80000100800 */
[----:B------:R-:W2:Y:S01]  /*30e90*/  LDL.LU.64 R144, [R1+0x650] ;  /* 0x0006500001907983 */ /* 0x000ea20000300a00 */
[----:B-1----:R-:W-:Y:S02]  /*30ea0*/  IMAD.MOV.U32 R138, RZ, RZ, R102 ;  /* 0x000000ffff8a7224 */ /* 0x002fe400078e0066 */
[----:B----4-:R-:W-:-:S02]  /*30eb0*/  IMAD.MOV.U32 R2, RZ, RZ, R139 ;  /* 0x000000ffff027224 */ /* 0x010fc400078e008b */
[----:B------:R-:W-:Y:S02]  /*30ec0*/  IMAD.MOV.U32 R139, RZ, RZ, R103 ;  /* 0x000000ffff8b7224 */ /* 0x000fe400078e0067 */
[----:B------:R-:W4:Y:S04]  /*30ed0*/  LDL.LU.64 R102, [R1+0x658] ;  /* 0x0006580001667983 */ /* 0x000f280000300a00 */
[----:B------:R1:W-:Y:S04]  /*30ee0*/  STL [R1+0x340], R2 ;  /* 0x0003400201007387 */ /* 0x0003e80000100800 */
[----:B---3--:R3:W-:Y:S01]  /*30ef0*/  STL [R1+0x34c], R128 ;  /* 0x00034c8001007387 */ /* 0x0087e20000100800 */
[----:B-1----:R-:W-:-:S03]  /*30f00*/  IMAD.MOV.U32 R2, RZ, RZ, R129 ;  /* 0x000000ffff027224 */ /* 0x002fc600078e0081 */
[----:B---3--:R-:W3:Y:S04]  /*30f10*/  LDL.LU.64 R128, [R1+0x660] ;  /* 0x0006600001807983 */ /* 0x008ee80000300a00 */
[----:B------:R1:W-:Y:S04]  /*30f20*/  STL [R1+0x348], R2 ;  /* 0x0003480201007387 */ /* 0x0003e80000100800 */
[----:B------:R-:W-:Y:S01]  /*30f30*/  STL [R1+0x354], R170 ;  /* 0x000354aa01007387 */ /* 0x000fe20000100800 */
[----:B-1----:R-:W-:-:S05]  /*30f40*/  IMAD.MOV.U32 R2, RZ, RZ, R171 ;  /* 0x000000ffff027224 */ /* 0x002fca00078e00ab */
[----:B------:R1:W-:Y:S04]  /*30f50*/  STL [R1+0x350], R2 ;  /* 0x0003500201007387 */ /* 0x0003e80000100800 */
[----:B------:R1:W-:Y:S02]  /*30f60*/  STL [R1+0x35c], R120 ;  /* 0x00035c7801007387 */ /* 0x0003e40000100800 */
[----:B-1----:R-:W-:Y:S02]  /*30f70*/  IMAD.MOV.U32 R2, RZ, RZ, R121 ;  /* 0x000000ffff027224 */ /* 0x002fe400078e0079 */
[----:B------:R-:W3:Y:S04]  /*30f80*/  LDL.LU.64 R120, [R1+0x670] ;  /* 0x0006700001787983 */ /* 0x000ee80000300a00 */
        /* <DEDUP_REMOVED lines=17> */
[----:B--2---:R2:W-:Y:S01]  /*310a0*/  STL [R1+0x384], R114 ;  /* 0x0003847201007387 */ /* 0x0045e20000100800 */
[----:B-1----:R-:W-:-:S03]  /*310b0*/  IMAD.MOV.U32 R2, RZ, RZ, R115 ;  /* 0x000000ffff027224 */ /* 0x002fc600078e0073 */
[----:B--2---:R-:W2:Y:S04]  /*310c0*/  LDL.LU.64 R114, [R1+0x698] ;  /* 0x0006980001727983 */ /* 0x004ea80000300a00 */
[----:B------:R1:W-:Y:S04]  /*310d0*/  STL [R1+0x380], R2 ;  /* 0x0003800201007387 */ /* 0x0003e80000100800 */
[----:B------:R1:W-:Y:S02]  /*310e0*/  STL [R1+0x38c], R100 ;  /* 0x00038c6401007387 */ /* 0x0003e40000100800 */
[----:B-1----:R-:W-:-:S02]  /*310f0*/  IMAD.MOV.U32 R2, RZ, RZ, R101 ;  /* 0x000000ffff027224 */ /* 0x002fc400078e0065 */
[----:B------:R-:W2:Y:S04]  /*31100*/  LDL.LU.64 R100, [R1+0x6a0] ;  /* 0x0006a00001647983 */ /* 0x000ea80000300a00 */
[----:B------:R1:W-:Y:S04]  /*31110*/  STL [R1+0x388], R2 ;  /* 0x0003880201007387 */ /* 0x0003e80000100800 */
[----:B------:R-:W-:Y:S01]  /*31120*/  STL [R1+0x394], R144 ;  /* 0x0003949001007387 */ /* 0x000fe20000100800 */
[----:B-1----:R-:W-:-:S05]  /*31130*/  IMAD.MOV.U32 R2, RZ, RZ, R145 ;  /* 0x000000ffff027224 */ /* 0x002fca00078e0091 */
        /* <DEDUP_REMOVED lines=41> */
[----:B------:R4:W-:Y:S01]  /*313d0*/  STL [R1+0x3ec], R138 ;  /* 0x0003ec8a01007387 */ /* 0x0009e20000100800 */
[----:B-1----:R-:W-:-:S03]  /*313e0*/  IMAD.MOV.U32 R2, RZ, RZ, R139 ;  /* 0x000000ffff027224 */ /* 0x002fc600078e008b */
[----:B----4-:R-:W4:Y:S04]  /*313f0*/  LDL.LU.64 R138, [R1+0x700] ;  /* 0x00070000018a7983 */ /* 0x010f280000300a00 */
        /* <DEDUP_REMOVED lines=23> */
[----:B------:R-:W3:Y:S04]  /*31570*/  LDL.64 R136, [R1+0x950] ;  /* 0x0009500001887983 */ /* 0x000ee80000100a00 */
        /* <DEDUP_REMOVED lines=17> */
[----:B----4-:R4:W-:Y:S01]  /*31690*/  STL [R1+0x444], R138 ;  /* 0x0004448a01007387 */ /* 0x0109e20000100800 */
        /* <DEDUP_REMOVED lines=131> */
[----:B----4-:R-:W-:Y:S04]  /*31ed0*/  STL [R1+0x54c], R138 ;  /* 0x00054c8a01007387 */ /* 0x010fe80000100800 */
[----:B------:R-:W4:Y:S01]  /*31ee0*/  LDL.LU.64 R136, [R1+0xa80] ;  /* 0x000a800001887983 */ /* 0x000f220000300a00 */
[----:B-1----:R-:W-:-:S05]  /*31ef0*/  IMAD.MOV.U32 R2, RZ, RZ, R139 ;  /* 0x000000ffff027224 */ /* 0x002fca00078e008b */
[----:B------:R1:W-:Y:S02]  /*31f00*/  STL [R1+0x548], R2 ;  /* 0x0005480201007387 */ /* 0x0003e40000100800 */
[----:B-1----:R-:W-:Y:S02]  /*31f10*/  IMAD.MOV.U32 R2, RZ, RZ, R103 ;  /* 0x000000ffff027224 */ /* 0x002fe400078e0067 */
[----:B------:R1:W-:Y:S04]  /*31f20*/  STL [R1+0x554], R102 ;  /* 0x0005546601007387 */ /* 0x0003e80000100800 */
[----:B-1----:R-:W4:Y:S04]  /*31f30*/  LDL.LU.64 R102, [R1+0xa88] ;  /* 0x000a880001667983 */ /* 0x002f280000300a00 */
[----:B------:R1:W-:Y:S04]  /*31f40*/  STL [R1+0x550], R2 ;  /* 0x0005500201007387 */ /* 0x0003e80000100800 */
        /* <DEDUP_REMOVED lines=42> */
[----:B------:R-:W-:Y:S04]  /*321f0*/  STL [R1+0x5b4], R138 ;  /* 0x0005b48a01007387 */ /* 0x000fe80000100800 */
[----:B------:R1:W-:Y:S04]  /*32200*/  STL [R1+0x5a8], R2 ;  /* 0x0005a80201007387 */ /* 0x0003e80000100800 */
[----:B------:R-:W4:Y:S01]  /*32210*/  LDL.LU.64 R102, [R1+0xae0] ;  /* 0x000ae00001667983 */ /* 0x000f220000300a00 */
[----:B-1----:R-:W-:-:S03]  /*32220*/  IMAD.MOV.U32 R2, RZ, RZ, R139 ;  /* 0x000000ffff027224 */ /* 0x002fc600078e008b */
[----:B---3--:R-:W-:Y:S04]  /*32230*/  STL [R1+0x5bc], R128 ;  /* 0x0005bc8001007387 */ /* 0x008fe80000100800 */
        /* <DEDUP_REMOVED lines=13> */
[----:B------:R-:W3:Y:S04]  /*32310*/  LDL.LU.64 R120, [R1+0xb00] ;  /* 0x000b000001787983 */ /* 0x000ee80000300a00 */
        /* <DEDUP_REMOVED lines=11> */
[----:B--2---:R2:W-:Y:S04]  /*323d0*/  STL [R1+0x5ec], R114 ;  /* 0x0005ec7201007387 */ /* 0x0045e80000100800 */
[----:B------:R-:W3:Y:S01]  /*323e0*/  LDL.LU.64 R146, [R1+0xb20] ;  /* 0x000b200001927983 */ /* 0x000ee20000300a00 */
[----:B-1----:R-:W-:-:S03]  /*323f0*/  IMAD.MOV.U32 R2, RZ, RZ, R115 ;  /* 0x000000ffff027224 */ /* 0x002fc600078e0073 */
[----:B------:R-:W-:Y:S04]  /*32400*/  STL [R1+0x5f4], R100 ;  /* 0x0005f46401007387 */ /* 0x000fe80000100800 */
[----:B------:R1:W-:Y:S04]  /*32410*/  STL [R1+0x5e8], R2 ;  /* 0x0005e80201007387 */ /* 0x0003e80000100800 */
[----:B--2---:R-:W2:Y:S01]  /*32420*/  LDL.LU.64 R114, [R1+0xb28] ;  /* 0x000b280001727983 */ /* 0x004ea20000300a00 */
[----:B-1----:R-:W-:-:S03]  /*32430*/  IMAD.MOV.U32 R2, RZ, RZ, R101 ;  /* 0x000000ffff027224 */ /* 0x002fc600078e0065 */
[----:B----4-:R-:W-:Y:S04]  /*32440*/  STL [R1+0x5fc], R136 ;  /* 0x0005fc8801007387 */ /* 0x010fe80000100800 */
[----:B------:R1:W-:Y:S04]  /*32450*/  STL [R1+0x5f0], R2 ;  /* 0x0005f00201007387 */ /* 0x0003e80000100800 */
[----:B------:R-:W4:Y:S01]  /*32460*/  LDL.LU.64 R100, [R1+0xb30] ;  /* 0x000b300001647983 */ /* 0x000f220000300a00 */
[----:B-1----:R-:W-:-:S03]  /*32470*/  IMAD.MOV.U32 R2, RZ, RZ, R137 ;  /* 0x000000ffff027224 */ /* 0x002fc600078e0089 */
[----:B------:R-:W4:Y:S04]  /*32480*/  LDL.LU.64 R136, [R1+0xb38] ;  /* 0x000b380001887983 */ /* 0x000f280000300a00 */
[----:B------:R1:W-:Y:S04]  /*32490*/  STL [R1+0x5f8], R2 ;  /* 0x0005f80201007387 */ /* 0x0003e80000100800 */
[----:B------:R3:W-:Y:S01]  /*324a0*/  STL [R1+0x604], R102 ;  /* 0x0006046601007387 */ /* 0x0007e20000100800 */
        /* <DEDUP_REMOVED lines=32> */
[----:B--2---:R-:W-:Y:S04]  /*326b0*/  STL [R1+0x64c], R114 ;  /* 0x00064c7201007387 */ /* 0x004fe80000100800 */
[----:B------:R1:W-:Y:S02]  /*326c0*/  STL [R1+0x640], R2 ;  /* 0x0006400201007387 */ /* 0x0003e40000100800 */
[----:B-1----:R-:W-:Y:S02]  /*326d0*/  IMAD.MOV.U32 R2, RZ, RZ, R115 ;  /* 0x000000ffff027224 */ /* 0x002fe400078e0073 */
[----:B------:R-:W2:Y:S04]  /*326e0*/  LDL.LU.64 R114, [R1+0xb78] ;  /* 0x000b780001727983 */ /* 0x000ea80000300a00 */
[----:B------:R1:W-:Y:S04]  /*326f0*/  STL [R1+0x648], R2 ;  /* 0x0006480201007387 */ /* 0x0003e80000100800 */
[----:B----4-:R4:W-:Y:S01]  /*32700*/  STL [R1+0x654], R100 ;  /* 0x0006546401007387 */ /* 0x0109e20000100800 */
[----:B-1----:R-:W-:-:S03]  /*32710*/  IMAD.MOV.U32 R2, RZ, RZ, R101 ;  /* 0x000000ffff027224 */ /* 0x002fc600078e0065 */
[----:B------:R-:W-:Y:S04]  /*32720*/  STL [R1+0x65c], R136 ;  /* 0x00065c8801007387 */ /* 0x000fe80000100800 */
[----:B------:R1:W-:Y:S04]  /*32730*/  STL [R1+0x650], R2 ;  /* 0x0006500201007387 */ /* 0x0003e80000100800 */
[----:B----4-:R-:W4:Y:S01]  /*32740*/  LDL.LU.64 R100, [R1+0xb80] ;  /* 0x000b800001647983 */ /* 0x010f220000300a00 */
[----:B-1----:R-:W-:-:S03]  /*32750*/  IMAD.MOV.U32 R2, RZ, RZ, R137 ;  /* 0x000000ffff027224 */ /* 0x002fc600078e0089 */
[----:B---3--:R-:W-:Y:S04]  /*32760*/  STL [R1+0x664], R102 ;  /* 0x0006646601007387 */ /* 0x008fe80000100800 */
[----:B------:R1:W-:Y:S02]  /*32770*/  STL [R1+0x658], R2 ;  /* 0x0006580201007387 */ /* 0x0003e40000100800 */
[----:B-1----:R-:W-:Y:S02]  /*32780*/  IMAD.MOV.U32 R2, RZ, RZ, R103 ;  /* 0x000000ffff027224 */ /* 0x002fe400078e0067 */
[----:B------:R-:W3:Y:S04]  /*32790*/  LDL.LU.64 R102, [R1+0xb88] ;  /* 0x000b880001667983 */ /* 0x000ee80000300a00 */
[----:B------:R1:W-:Y:S04]  /*327a0*/  STL [R1+0x660], R2 ;  /* 0x0006600201007387 */ /* 0x0003e80000100800 */
[----:B------:R-:W-:Y:S04]  /*327b0*/  STL [R1+0x66c], R138 ;  /* 0x00066c8a01007387 */ /* 0x000fe80000100800 */
[----:B------:R-:W3:Y:S01]  /*327c0*/  LDL.LU.64 R76, [R1+0xb90] ;  /* 0x000b9000014c7983 */ /* 0x000ee20000300a00 */
[----:B-1----:R-:W-:-:S05]  /*327d0*/  IMAD.MOV.U32 R2, RZ, RZ, R139 ;  /* 0x000000ffff027224 */ /* 0x002fca00078e008b */
[----:B------:R1:W-:Y:S04]  /*327e0*/  STL [R1+0x668], R2 ;  /* 0x0006680201007387 */ /* 0x0003e80000100800 */
[----:B------:R-:W-:Y:S01]  /*327f0*/  STL [R1+0x674], R128 ;  /* 0x0006748001007387 */ /* 0x000fe20000100800 */
[----:B-1----:R-:W-:-:S03]  /*32800*/  IMAD.MOV.U32 R2, RZ, RZ, R129 ;  /* 0x000000ffff027224 */ /* 0x002fc600078e0081 */
[----:B------:R-:W3:Y:S04]  /*32810*/  LDL.LU.64 R78, [R1+0xb98] ;  /* 0x000b9800014e7983 */ /* 0x000ee80000300a00 */
[----:B------:R1:W-:Y:S04]  /*32820*/  STL [R1+0x670], R2 ;  /* 0x0006700201007387 */ /* 0x0003e80000100800 */
[----:B------:R-:W-:Y:S04]  /*32830*/  STL [R1+0x67c], R130 ;  /* 0x00067c8201007387 */ /* 0x000fe80000100800 */
[----:B------:R-:W3:Y:S01]  /*32840*/  LDL.LU.64 R168, [R1+0xba0] ;  /* 0x000ba00001a87983 */ /* 0x000ee20000300a00 */
        /* <DEDUP_REMOVED lines=18> */
[----:B--2---:R-:W-:Y:S04]  /*32970*/  STL [R1+0x69c], R114 ;  /* 0x00069c7201007387 */ /* 0x004fe80000100800 */
[----:B------:R-:W2:Y:S01]  /*32980*/  LDL.LU.64 R120, [R1+0xbe0] ;  /* 0x000be00001787983 */ /* 0x000ea20000300a00 */
[----:B-1----:R-:W-:-:S03]  /*32990*/  IMAD.MOV.U32 R2, RZ, RZ, R115 ;  /* 0x000000ffff027224 */ /* 0x002fc600078e0073 */
[----:B------:R-:W2:Y:S04]  /*329a0*/  LDL.LU.64 R122, [R1+0xbe8] ;  /* 0x000be800017a7983 */ /* 0x000ea80000300a00 */
[----:B------:R1:W-:Y:S04]  /*329b0*/  STL [R1+0x698], R2 ;  /* 0x0006980201007387 */ /* 0x0003e80000100800 */
[----:B----4-:R-:W-:Y:S04]  /*329c0*/  STL [R1+0x6a4], R100 ;  /* 0x0006a46401007387 */ /* 0x010fe80000100800 */
[----:B------:R-:W4:Y:S01]  /*329d0*/  LDL.LU.64 R112, [R1+0xbf0] ;  /* 0x000bf00001707983 */ /* 0x000f220000300a00 */
[----:B-1----:R-:W-:-:S03]  /*329e0*/  IMAD.MOV.U32 R2, RZ, RZ, R101 ;  /* 0x000000ffff027224 */ /* 0x002fc600078e0065 */
[----:B------:R-:W4:Y:S04]  /*329f0*/  LDL.LU.64 R114, [R1+0xbf8] ;  /* 0x000bf80001727983 */ /* 0x000f280000300a00 */
[----:B------:R1:W-:Y:S04]  /*32a00*/  STL [R1+0x6a0], R2 ;  /* 0x0006a00201007387 */ /* 0x0003e80000100800 */
[----:B---3--:R3:W-:Y:S01]  /*32a10*/  STL [R1+0x6ac], R102 ;  /* 0x0006ac6601007387 */ /* 0x0087e20000100800 */
[----:B-1----:R-:W-:-:S03]  /*32a20*/  IMAD.MOV.U32 R2, RZ, RZ, R103 ;  /* 0x000000ffff027224 */ /* 0x002fc600078e0067 */
[----:B------:R-:W4:Y:S04]  /*32a30*/  LDL.LU.64 R100, [R1+0xc08] ;  /* 0x000c080001647983 */ /* 0x000f280000300a00 */
[----:B------:R-:W-:Y:S04]  /*32a40*/  STL [R1+0x6b4], R76 ;  /* 0x0006b44c01007387 */ /* 0x000fe80000100800 */
[----:B------:R1:W-:Y:S04]  /*32a50*/  STL [R1+0x6a8], R2 ;  /* 0x0006a80201007387 */ /* 0x0003e80000100800 */
[----:B---3--:R-:W3:Y:S01]  /*32a60*/  LDL.LU.64 R102, [R1+0xc00] ;  /* 0x000c000001667983 */ /* 0x008ee20000300a00 */
[----:B-1----:R-:W-:-:S03]  /*32a70*/  IMAD.MOV.U32 R2, RZ, RZ, R77 ;  /* 0x000000ffff027224 */ /* 0x002fc600078e004d */
[----:B------:R-:W-:Y:S04]  /*32a80*/  STL [R1+0x6bc], R78 ;  /* 0x0006bc4e01007387 */ /* 0x000fe80000100800 */
[----:B------:R1:W-:Y:S02]  /*32a90*/  STL [R1+0x6b0], R2 ;  /* 0x0006b00201007387 */ /* 0x0003e40000100800 */
[----:B-1----:R-:W-:Y:S02]  /*32aa0*/  IMAD.MOV.U32 R2, RZ, RZ, R79 ;  /* 0x000000ffff027224 */ /* 0x002fe400078e004f */
[----:B------:R-:W-:Y:S04]  /*32ab0*/  STL [R1+0x6c4], R168 ;  /* 0x0006c4a801007387 */ /* 0x000fe80000100800 */
[----:B------:R1:W-:Y:S04]  /*32ac0*/  STL [R1+0x6b8], R2 ;  /* 0x0006b80201007387 */ /* 0x0003e80000100800 */
[----:B------:R-:W-:Y:S01]  /*32ad0*/  STL [R1+0x6cc], R170 ;  /* 0x0006ccaa01007387 */ /* 0x000fe20000100800 */
[----:B-1----:R-:W-:-:S05]  /*32ae0*/  IMAD.MOV.U32 R2, RZ, RZ, R169 ;  /* 0x000000ffff027224 */ /* 0x002fca00078e00a9 */
[----:B------:R1:W-:Y:S04]  /*32af0*/  STL [R1+0x6c0], R2 ;  /* 0x0006c00201007387 */ /* 0x0003e80000100800 */
[----:B------:R-:W-:Y:S01]  /*32b00*/  STL [R1+0x6d4], R144 ;  /* 0x0006d49001007387 */ /* 0x000fe20000100800 */
[----:B-1----:R-:W-:-:S05]  /*32b10*/  IMAD.MOV.U32 R2, RZ, RZ, R171 ;  /* 0x000000ffff027224 */ /* 0x002fca00078e00ab */
[----:B------:R1:W-:Y:S04]  /*32b20*/  STL [R1+0x6c8], R2 ;  /* 0x0006c80201007387 */ /* 0x0003e80000100800 */
[----:B------:R-:W-:Y:S01]  /*32b30*/  STL [R1+0x6dc], R146 ;  /* 0x0006dc9201007387 */ /* 0x000fe20000100800 */
[----:B-1----:R-:W-:-:S05]  /*32b40*/  IMAD.MOV.U32 R2, RZ, RZ, R145 ;  /* 0x000000ffff027224 */ /* 0x002fca00078e0091 */
[----:B------:R1:W-:Y:S02]  /*32b50*/  STL [R1+0x6d0], R2 ;  /* 0x0006d00201007387 */ /* 0x0003e40000100800 */
[----:B-1----:R-:W-:Y:S02]  /*32b60*/  IMAD.MOV.U32 R2, RZ, RZ, R147 ;  /* 0x000000ffff027224 */ /* 0x002fe400078e0093 */
[----:B------:R-:W-:Y:S04]  /*32b70*/  STL [R1+0x6e4], R136 ;  /* 0x0006e48801007387 */ /* 0x000fe80000100800 */
[----:B------:R1:W-:Y:S04]  /*32b80*/  STL [R1+0x6d8], R2 ;  /* 0x0006d80201007387 */ /* 0x0003e80000100800 */
[----:B------:R-:W-:Y:S01]  /*32b90*/  STL [R1+0x6ec], R138 ;  /* 0x0006ec8a01007387 */ /* 0x000fe20000100800 */
[----:B-1----:R-:W-:-:S05]  /*32ba0*/  IMAD.MOV.U32 R2, RZ, RZ, R137 ;  /* 0x000000ffff027224 */ /* 0x002fca00078e0089 */
[----:B------:R1:W-:Y:S02]  /*32bb0*/  STL [R1+0x6e0], R2 ;  /* 0x0006e00201007387 */ /* 0x0003e40000100800 */
[----:B-1----:R-:W-:Y:S02]  /*32bc0*/  IMAD.MOV.U32 R2, RZ, RZ, R139 ;  /* 0x000000ffff027224 */ /* 0x002fe400078e008b */
[----:B------:R-:W1:Y:S01]  /*32bd0*/  S2R R194, SR_TID.X ;  /* 0x0000000000c27919 */ /* 0x000e620000002100 */
[----:B------:R-:W-:-:S04]  /*32be0*/  SHF.R.S32.HI R3, RZ, 0x1f, R0 ;  /* 0x0000001fff037819 */ /* 0x000fc80000011400 */
[----:B------:R-:W-:Y:S01]  /*32bf0*/  LEA.HI R3, R3, R0, RZ, 0x7 ;  /* 0x0000000003037211 */ /* 0x000fe200078f38ff */
[----:B-1----:R-:W-:Y:S01]  /*32c00*/  IMAD.SHL.U32 R0, R194, 0x80, RZ ;  /* 0x00000080c2007824 */ /* 0x002fe200078e00ff */
[----:B------:R-:W-:Y:S04]  /*32c10*/  STL [R1+0x6f4], R128 ;  /* 0x0006f48001007387 */ /* 0x000fe80000100800 */
[----:B------:R1:W-:Y:S04]  /*32c20*/  STL [R1+0x6e8], R2 ;  /* 0x0006e80201007387 */ /* 0x0003e80000100800 */
[----:B------:R-:W-:Y:S01]  /*32c30*/  STL [R1+0x6fc], R130 ;  /* 0x0006fc8201007387 */ /* 0x000fe20000100800 */
[----:B-1----:R-:W-:-:S05]  /*32c40*/  IMAD.MOV.U32 R2, RZ, RZ, R129 ;  /* 0x000000ffff027224 */ /* 0x002fca00078e0081 */
[----:B------:R1:W-:Y:S02]  /*32c50*/  STL [R1+0x6f0], R2 ;  /* 0x0006f00201007387 */ /* 0x0003e40000100800 */
[----:B-1----:R-:W-:Y:S02]  /*32c60*/  IMAD.MOV.U32 R2, RZ, RZ, R131 ;  /* 0x000000ffff027224 */ /* 0x002fe400078e0083 */
[----:B--2---:R-:W-:Y:S04]  /*32c70*/  STL [R1+0x704], R120 ;  /* 0x0007047801007387 */ /* 0x004fe80000100800 */
[----:B------:R1:W-:Y:S04]  /*32c80*/  STL [R1+0x6f8], R2 ;  /* 0x0006f80201007387 */ /* 0x0003e80000100800 */
[----:B------:R-:W-:Y:S01]  /*32c90*/  STL [R1+0x70c], R122 ;  /* 0x00070c7a01007387 */ /* 0x000fe20000100800 */
[----:B-1----:R-:W-:-:S05]  /*32ca0*/  IMAD.MOV.U32 R2, RZ, RZ, R121 ;  /* 0x000000ffff027224 */ /* 0x002fca00078e0079 */
[----:B------:R1:W-:Y:S04]  /*32cb0*/  STL [R1+0x700], R2 ;  /* 0x0007000201007387 */ /* 0x0003e80000100800 */
[----:B----4-:R-:W-:Y:S01]  /*32cc0*/  STL [R1+0x714], R112 ;  /* 0x0007147001007387 */ /* 0x010fe20000100800 */
        /* <DEDUP_REMOVED lines=8> */
[----:B-1----:R-:W-:-:S05]  /*32d50*/  IMAD.MOV.U32 R2, RZ, RZ, R101 ;  /* 0x000000ffff027224 */ /* 0x002fca00078e0065 */
[----:B------:R1:W-:Y:S04]  /*32d60*/  STL [R1+0x720], R2 ;  /* 0x0007200201007387 */ /* 0x0003e80000100800 */
[----:B---3--:R-:W-:Y:S01]  /*32d70*/  STL [R1+0x72c], R102 ;  /* 0x00072c6601007387 */ /* 0x008fe20000100800 */
[----:B-1----:R-:W-:-:S05]  /*32d80*/  IMAD.MOV.U32 R2, RZ, RZ, R103 ;  /* 0x000000ffff027224 */ /* 0x002fca00078e0067 */
[----:B------:R1:W-:Y:S01]  /*32d90*/  STL [R1+0x728], R2 ;  /* 0x0007280201007387 */ /* 0x0003e20000100800 */
[----:B------:R-:W-:Y:S01]  /*32da0*/  LOP3.LUT R0, R0, 0x3000, RZ, 0xc0, !PT ;  /* 0x0000300000007812 */ /* 0x000fe200078ec0ff */
[C---:B------:R-:W-:Y:S01]  /*32db0*/  IMAD.SHL.U32 R5, R194.reuse, 0x2, RZ ;  /* 0x00000002c2057824 */ /* 0x040fe200078e00ff */
[----:B-1----:R-:W-:-:S05]  /*32dc0*/  LOP3.LUT R2, R194, 0x7, RZ, 0xc0, !PT ;  /* 0x00000007c2027812 */ /* 0x002fca00078ec0ff */
[----:B------:R-:W-:Y:S01]  /*32dd0*/  IMAD.SHL.U32 R4, R2, 0x10, RZ ;  /* 0x0000001002047824 */ /* 0x000fe200078e00ff */
[----:B------:R-:W-:Y:S01]  /*32de0*/  LOP3.LUT R7, R194, 0x3, RZ, 0xc0, !PT ;  /* 0x00000003c2077812 */ /* 0x000fe200078ec0ff */
[----:B------:R-:W-:Y:S01]  /*32df0*/  IMAD R2, R2, 0x200, R0 ;  /* 0x0000020002027824 */ /* 0x000fe200078e0200 */
[----:B------:R-:W-:Y:S02]  /*32e00*/  LOP3.LUT R6, R194, 0x1c, RZ, 0xc0, !PT ;  /* 0x0000001cc2067812 */ /* 0x000fe400078ec0ff */
[----:B------:R-:W-:-:S03]  /*32e10*/  LOP3.LUT R0, R4, 0x30, R5, 0x78, !PT ;  /* 0x0000003004007812 */ /* 0x000fc600078e7805 */
[----:B------:R-:W-:Y:S02]  /*32e20*/  IMAD R9, R7, 0x120, R6 ;  /* 0x0000012007097824 */ /* 0x000fe400078e0206 */
[----:B------:R-:W-:-:S03]  /*32e30*/  IMAD.IADD R8, R2, 0x1, R0 ;  /* 0x0000000102087824 */ /* 0x000fc600078e0200 */
[C---:B------:R-:W-:Y:S02]  /*32e40*/  LOP3.LUT R0, R9.reuse, 0x40, RZ, 0x3c, !PT ;  /* 0x0000004009007812 */ /* 0x040fe400078e3cff */
[----:B------:R-:W-:Y:S01]  /*32e50*/  LOP3.LUT R0, R8, 0x40, RZ, 0x3c, !PT ;  /* 0x0000004008007812 */ /* 0x000fe200078e3cff */
[----:B------:R1:W-:Y:S04]  /*32e60*/  STL [R1+0x94c], R8 ;  /* 0x00094c0801007387 */ /* 0x0003e80000100800 */
[----:B------:R1:W-:Y:S01]  /*32e70*/  STL [R1+0x954], R0 ;  /* 0x0009540001007387 */ /* 0x0003e20000100800 */
[----:B------:R-:W-:Y:S01]  /*32e80*/  SHF.R.S32.HI R3, RZ, 0x7, R3 ;  /* 0x00000007ff037819 */ /* 0x000fe20000011403 */
[----:B------:R-:W-:Y:S01]  /*32e90*/  USHF.R.S32.HI UR9, URZ, 0x1f, UR5 ;  /* 0x0000001f3f097899 */ /* 0x000fe20008011405 */
[----:B------:R-:W-:Y:S01]  /*32ea0*/  IMAD.MOV.U32 R247, RZ, RZ, R104 ;  /* 0x000000fffff77224 */ /* 0x000fe200078e0068 */
[----:B------:R-:W-:Y:S01]  /*32eb0*/  USHF.R.S32.HI UR10, URZ, 0x1f, UR6 ;  /* 0x0000001f3f0a7899 */ /* 0x000fe20008011406 */
[----:B------:R-:W-:Y:S01]  /*32ec0*/  IMAD.MOV.U32 R246, RZ, RZ, R105 ;  /* 0x000000fffff67224 */ /* 0x000fe200078e0069 */
[C---:B------:R-:W-:Y:S01]  /*32ed0*/  LOP3.LUT R2, R9.reuse, 0x20, RZ, 0x3c, !PT ;  /* 0x0000002009027812 */ /* 0x040fe200078e3cff */
        /* <DEDUP_REMOVED lines=64> */
[----:B------:R-:W-:-:S02]  /*332e0*/  LOP3.LUT R9, R9, 0x60, RZ, 0x3c, !PT ;  /* 0x0000006009097812 */ /* 0x000fc400078e3cff */
[----:B------:R-:W-:Y:S01]  /*332f0*/  IADD3 R2, R3, -0x4, RZ ;  /* 0xfffffffc03027810 */ /* 0x000fe20007ffe0ff */
[----:B------:R-:W-:Y:S02]  /*33300*/  UIADD3 UR7, UR4, -0x200, URZ ;  /* 0xfffffe0004077890 */ /* 0x000fe4000fffe03f */
[----:B------:R-:W-:Y:S02]  /*33310*/  USHF.L.U32 UR14, UR5, 0x2, URZ ;  /* 0x00000002050e7899 */ /* 0x000fe4000800063f */
[----:B------:R-:W-:Y:S02]  /*33320*/  USHF.L.U64.HI UR9, UR5, 0x2, UR9 ;  /* 0x0000000205097899 */ /* 0x000fe40008010209 */
[----:B------:R-:W-:Y:S02]  /*33330*/  USHF.L.U32 UR11, UR6, 0x2, URZ ;  /* 0x00000002060b7899 */ /* 0x000fe4000800063f */
[----:B------:R-:W-:Y:S02]  /*33340*/  UMOV UR4, URZ ;  /* 0x0000003f00047c82 */ /* 0x000fe40008000000 */
[----:B------:R-:W-:-:S02]  /*33350*/  UMOV UR8, 0x3 ;  /* 0x0000000300087882 */ /* 0x000fc40000000000 */
[----:B------:R-:W-:Y:S02]  /*33360*/  USHF.L.U64.HI UR10, UR6, 0x2, UR10 ;  /* 0x00000002060a7899 */ /* 0x000fe4000801020a */
[----:B-1----:R-:W-:Y:S02]  /*33370*/  UMOV UR5, 0xffffffff ;  /* 0xffffffff00057882 */ /* 0x002fe40000000000 */
.L_x_1:
[----:B------:R-:W2:Y:S01]  /*33380*/  LDL R8, [R1+0x94c] ;  /* 0x00094c0001087983 */ /* 0x000ea20000100800 */
[----:B------:R-:W-:Y:S01]  /*33390*/  UIADD3 UR5, UR5, 0x1, URZ ;  /* 0x0000000105057890 */ /* 0x000fe2000fffe03f */
[----:B------:R-:W-:-:S04]  /*333a0*/  DEPBAR.LE SB0, 0x6 ;  /* 0x000081800000791a */ /* 0x000fc80000000000 */
[----:B------:R-:W3:Y:S01]  /*333b0*/  LDL R188, [R1+0x954] ;  /* 0x0009540001bc7983 */ /* 0x000ee20000100800 */
[----:B------:R-:W-:-:S03]  /*333c0*/  UISETP.GT.AND UP0, UPT, UR5, 0x3, UPT ;  /* 0x000000030500788c */ /* 0x000fc6000bf04270 */
[----:B------:R-:W1:Y:S01]  /*333d0*/  S2R R10, SR_TID.X ;  /* 0x00000000000a7919 */ /* 0x000e620000002100 */
[----:B------:R-:W-:-:S03]  /*333e0*/  USEL UR5, UR5, URZ, !UP0 ;  /* 0x0000003f05057287 */ /* 0x000fc6000c000000 */
[----:B------:R-:W4:Y:S03]  /*333f0*/  S2R R11, SR_TID.X ;  /* 0x00000000000b7919 */ /* 0x000f260000002100 */
[----:B------:R-:W-:Y:S02]  /*33400*/  IMAD.U32 R0, RZ, RZ, UR5 ;  /* 0x00000005ff007e24 */ /* 0x000fe4000f8e00ff */
[----:B------:R-:W-:Y:S02]  /*33410*/  IMAD.U32 R2, RZ, RZ, UR5 ;  /* 0x00000005ff027e24 */ /* 0x000fe4000f8e00ff */
[----:B------:R-:W-:Y:S02]  /*33420*/  IMAD.U32 R192, RZ, RZ, UR5 ;  /* 0x00000005ffc07e24 */ /* 0x000fe4000f8e00ff */
[----:B------:R-:W-:Y:S01]  /*33430*/  IMAD.U32 R193, RZ, RZ, UR5 ;  /* 0x00000005ffc17e24 */ /* 0x000fe2000f8e00ff */
[----:B-1----:R-:W-:-:S02]  /*33440*/  LOP3.LUT R9, R10, 0x1c, RZ, 0xc0, !PT ;  /* 0x0000001c0a097812 */ /* 0x002fc400078ec0ff */
[C---:B------:R-:W-:Y:S02]  /*33450*/  LOP3.LUT R3, R10.reuse, 0x3, RZ, 0xc0, !PT ;  /* 0x000000030a037812 */ /* 0x040fe400078ec0ff */
[C---:B------:R-:W-:Y:S02]  /*33460*/  LOP3.LUT R28, R10.reuse, 0x1c, RZ, 0xc0, !PT ;  /* 0x0000001c0a1c7812 */ /* 0x040fe400078ec0ff */
[----:B------:R-:W-:Y:S01]  /*33470*/  LOP3.LUT R10, R10, 0x3, RZ, 0xc0, !PT ;  /* 0x000000030a0a7812 */ /* 0x000fe200078ec0ff */
[----:B------:R-:W-:Y:S01]  /*33480*/  IMAD R3, R3, 0x120, R9 ;  /* 0x0000012003037824 */ /* 0x000fe200078e0209 */
[----:B----4-:R-:W-:-:S03]  /*33490*/  LOP3.LUT R9, R11, 0x3, RZ, 0xc0, !PT ;  /* 0x000000030b097812 */ /* 0x010fc600078ec0ff */
[----:B------:R-:W-:Y:S01]  /*334a0*/  IMAD R10, R10, 0x120, R28 ;  /* 0x000001200a0a7824 */ /* 0x000fe200078e021c */
[----:B------:R-:W-:Y:S02]  /*334b0*/  LOP3.LUT R28, R11, 0x1c, RZ, 0xc0, !PT ;  /* 0x0000001c0b1c7812 */ /* 0x000fe400078ec0ff */
[----:B------:R-:W-:Y:S01]  /*334c0*/  LOP3.LUT R3, R3, 0x20, RZ, 0x3c, !PT ;  /* 0x0000002003037812 */ /* 0x000fe200078e3cff */
[----:B------:R-:W-:Y:S01]  /*334d0*/  IMAD R0, R0, 0x8000, R10 ;  /* 0x0000800000007824 */ /* 0x000fe200078e020a */
[----:B------:R-:W-:Y:S01]  /*334e0*/  BAR.SYNC.DEFER_BLOCKING 0x0 ;  /* 0x0000000000007b1d */ /* 0x000fe20000010000 */
[C---:B------:R-:W-:Y:S02]  /*334f0*/  LOP3.LUT R10, R11.reuse, 0x1c, RZ, 0xc0, !PT ;  /* 0x0000001c0b0a7812 */ /* 0x040fe400078ec0ff */
[----:B------:R-:W-:Y:S01]  /*33500*/  LOP3.LUT R11, R11, 0x3, RZ, 0xc0, !PT ;  /* 0x000000030b0b7812 */ /* 0x000fe200078ec0ff */
[----:B------:R-:W-:Y:S02]  /*33510*/  IMAD R2, R2, 0x8000, R3 ;  /* 0x0000800002027824 */ /* 0x000fe400078e0203 */
[----:B------:R-:W-:-:S02]  /*33520*/  IMAD R9, R9, 0x120, R10 ;  /* 0x0000012009097824 */ /* 0x000fc400078e020a */
[----:B------:R-:W-:Y:S02]  /*33530*/  IMAD R11, R11, 0x120, R28 ;  /* 0x000001200b0b7824 */ /* 0x000fe400078e021c */
[----:B------:R-:W-:Y:S01]  /*33540*/  IMAD.U32 R3, RZ, RZ, UR5 ;  /* 0x00000005ff037e24 */ /* 0x000fe2000f8e00ff */
[----:B------:R-:W-:Y:S02]  /*33550*/  LOP3.LUT R9, R9, 0x60, RZ, 0x3c, !PT ;  /* 0x0000006009097812 */ /* 0x000fe400078e3cff */
[----:B------:R-:W-:-:S03]  /*33560*/  LOP3.LUT R11, R11, 0x40, RZ, 0x3c, !PT ;  /* 0x000000400b0b7812 */ /* 0x000fc600078e3cff */
[----:B------:R-:W-:Y:S02]  /*33570*/  IMAD R192, R192, 0x8000, R9 ;  /* 0x00008000c0c07824 */ /* 0x000fe400078e0209 */
[----:B------:R-:W-:Y:S01]  /*33580*/  IMAD R3, R3, 0x8000, R11 ;  /* 0x0000800003037824 */ /* 0x000fe200078e020b */
[----:B------:R-:W-:Y:S04]  /*33590*/  LDS R156, [R0+0x80080] ;  /* 0x08008000009c7984 */ /* 0x000fe80000000800 */
        /* <DEDUP_REMOVED lines=14> */
[----:B------:R-:W-:Y:S01]  /*33680*/  LDS R163, [R192+0x80400] ;  /* 0x08040000c0a37984 */ /* 0x000fe20000000800 */
[----:B------:R-:W-:-:S02]  /*33690*/  IMAD.U32 R194, RZ, RZ, UR5 ;  /* 0x00000005ffc27e24 */ /* 0x000fc4000f8e00ff */
[----:B--2---:R-:W-:-:S05]  /*336a0*/  IMAD R193, R193, 0x20000, R8 ;  /* 0x00020000c1c17824 */ /* 0x004fca00078e0208 */
[----:B------:R-:W1:Y:S04]  /*336b0*/  LDSM.16.M88.4 R28, [R193] ;  /* 0x00000000c11c783b */ /* 0x000e680000000200 */
[----:B------:R-:W2:Y:S04]  /*336c0*/  LDSM.16.M88.4 R8, [R193+0x4000] ;  /* 0x00400000c108783b */ /* 0x000ea80000000200 */
[----:B------:R-:W4:Y:S04]  /*336d0*/  LDSM.16.M88.4 R108, [R193+0x8000] ;  /* 0x00800000c16c783b */ /* 0x000f280000000200 */
[----:B------:R-:W5:Y:S04]  /*336e0*/  LDSM.16.M88.4 R96, [R193+0xc000] ;  /* 0x00c00000c160783b */ /* 0x000f680000000200 */
[----:B------:R-:W3:Y:S01]  /*336f0*/  LDSM.16.M88.4 R72, [R193+0x10000] ;  /* 0x01000000c148783b */ /* 0x000ee20000000200 */
[----:B-1----:R-:W-:Y:S03]  /*33700*/  HMMA.1688.F32.TF32 R176, R56, R28, R76 ;  /* 0x0000001c38b0723c */ /* 0x002fe6000008104c */
[----:B------:R-:W-:Y:S05]  /*33710*/  LDSM.16.M88.4 R76, [R193+0x18000] ;  /* 0x01800000c14c783b */ /* 0x000fea0000000200 */
[-C--:B--2---:R-:W-:Y:S01]  /*33720*/  HMMA.1688.F32.TF32 R116, R156, R8.reuse, R104 ;  /* 0x000000089c74723c */ /* 0x084fe20000081068 */
[----:B------:R-:W1:Y:S07]  /*33730*/  LDSM.16.M88.4 R104, [R193+0x14000] ;  /* 0x01400000c168783b */ /* 0x000e6e0000000200 */
[-C--:B------:R-:W-:Y:S01]  /*33740*/  HMMA.1688.F32.TF32 R124, R180, R8.reuse, R88 ;  /* 0x00000008b47c723c */ /* 0x080fe20000081058 */
[----:B------:R-:W2:Y:S07]  /*33750*/  LDSM.16.M88.4 R88, [R193+0x1c000] ;  /* 0x01c00000c158783b */ /* 0x000eae0000000200 */
[C---:B------:R-:W-:Y:S08]  /*33760*/  HMMA.1688.F32.TF32 R168, R56.reuse, R8, R168 ;  /* 0x0000000838a8723c */ /* 0x040ff000000810a8 */
[C---:B----4-:R-:W-:Y:S08]  /*33770*/  HMMA.1688.F32.TF32 R144, R56.reuse, R108, R144 ;  /* 0x0000006c3890723c */ /* 0x050ff00000081090 */
[C---:B-----5:R-:W-:Y:S08]  /*33780*/  HMMA.1688.F32.TF32 R136, R56.reuse, R96, R136 ;  /* 0x000000603888723c */ /* 0x060ff00000081088 */
[C---:B---3--:R-:W-:Y:S08]  /*33790*/  HMMA.1688.F32.TF32 R128, R56.reuse, R72, R128 ;  /* 0x000000483880723c */ /* 0x048ff00000081080 */
[C---:B-1----:R-:W-:Y:S08]  /*337a0*/  HMMA.1688.F32.TF32 R120, R56.reuse, R104, R120 ;  /* 0x000000683878723c */ /* 0x042ff00000081078 */
[----:B------:R-:W-:Y:S08]  /*337b0*/  HMMA.1688.F32.TF32 R112, R56, R76, R112 ;  /* 0x0000004c3870723c */ /* 0x000ff00000081070 */
[-C--:B------:R-:W-:Y:S08]  /*337c0*/  HMMA.1688.F32.TF32 R92, R180, R28.reuse, R92 ;  /* 0x0000001cb45c723c */ /* 0x080ff0000008105c */
[----:B------:R-:W-:Y:S01]  /*337d0*/  HMMA.1688.F32.TF32 R148, R156, R28, R172 ;  /* 0x0000001c9c94723c */ /* 0x000fe200000810ac */
[----:B------:R-:W-:Y:S04]  /*337e0*/  LDS R172, [R3+0x80800] ;  /* 0x0808000003ac7984 */ /* 0x000fe80000000800 */
[----:B------:R-:W-:Y:S03]  /*337f0*/  LDS R174, [R3+0x80c00] ;  /* 0x080c000003ae7984 */ /* 0x000fe60000000800 */
[C---:B------:R-:W-:Y:S01]  /*33800*/  HMMA.1688.F32.TF32 R152, R180.reuse, R108, R152 ;  /* 0x0000006cb498723c */ /* 0x040fe20000081098 */
[----:B------:R-:W-:Y:S04]  /*33810*/  LDS R173, [R192+0x80800] ;  /* 0x08080000c0ad7984 */ /* 0x000fe80000000800 */
[----:B------:R-:W-:Y:S03]  /*33820*/  LDS R175, [R192+0x80c00] ;  /* 0x080c0000c0af7984 */ /* 0x000fe60000000800 */
[C---:B------:R-:W-:Y:S08]  /*33830*/  HMMA.1688.F32.TF32 R140, R180.reuse, R96, R140 ;  /* 0x00000060b48c723c */ /* 0x040ff0000008108c */
[C---:B------:R-:W-:Y:S08]  /*33840*/  HMMA.1688.F32.TF32 R60, R180.reuse, R72, R60 ;  /* 0x00000048b43c723c */ /* 0x040ff0000008103c */
[C---:B------:R-:W-:Y:S08]  /*33850*/  HMMA.1688.F32.TF32 R40, R180.reuse, R104, R40 ;  /* 0x00000068b428723c */ /* 0x040ff00000081028 */
[C---:B------:R-:W-:Y:S08]  /*33860*/  HMMA.1688.F32.TF32 R52, R180.reuse, R76, R52 ;  /* 0x0000004cb434723c */ /* 0x040ff00000081034 */
[----:B--2---:R-:W-:Y:S01]  /*33870*/  HMMA.1688.F32.TF32 R44, R180, R88, R44 ;  /* 0x00000058b42c723c */ /* 0x004fe2000008102c */
[----:B------:R-:W-:Y:S04]  /*33880*/  LDS R180, [R0+0x80800] ;  /* 0x0808000000b47984 */ /* 0x000fe80000000800 */
[----:B------:R-:W-:Y:S03]  /*33890*/  LDS R182, [R0+0x80c00] ;  /* 0x080c000000b67984 */ /* 0x000fe60000000800 */
[C---:B------:R-:W-:Y:S01]  /*338a0*/  HMMA.1688.F32.TF32 R36, R156.reuse, R108, R36 ;  /* 0x0000006c9c24723c */ /* 0x040fe20000081024 */
[----:B------:R-:W-:Y:S04]  /*338b0*/  LDS R181, [R2+0x80800] ;  /* 0x0808000002b57984 */ /* 0x000fe80000000800 */
[----:B------:R-:W1:Y:S03]  /*338c0*/  LDS R183, [R2+0x80c00] ;  /* 0x080c000002b77984 */ /* 0x000e660000000800 */
[C---:B------:R-:W-:Y:S08]  /*338d0*/  HMMA.1688.F32.TF32 R32, R156.reuse, R96, R32 ;  /* 0x000000609c20723c */ /* 0x040ff00000081020 */
[C---:B------:R-:W-:Y:S08]  /*338e0*/  HMMA.1688.F32.TF32 R24, R156.reuse, R72, R24 ;  /* 0x000000489c18723c */ /* 0x040ff00000081018 */
[C---:B------:R-:W-:Y:S08]  /*338f0*/  HMMA.1688.F32.TF32 R80, R156.reuse, R104, R80 ;  /* 0x000000689c50723c */ /* 0x040ff00000081050 */
[C---:B------:R-:W-:Y:S08]  /*33900*/  HMMA.1688.F32.TF32 R84, R156.reuse, R76, R84 ;  /* 0x0000004c9c54723c */ /* 0x040ff00000081054 */
[-C--:B------:R-:W-:Y:S01]  /*33910*/  HMMA.1688.F32.TF32 R164, R156, R88.reuse, R164 ;  /* 0x000000589ca4723c */ /* 0x080fe200000810a4 */
[----:B------:R-:W-:Y:S04]  /*33920*/  LDS R156, [R0+0x80880] ;  /* 0x08088000009c7984 */ /* 0x000fe80000000800 */
[----:B------:R-:W-:Y:S03]  /*33930*/  LDS R158, [R0+0x80c80] ;  /* 0x080c8000009e7984 */ /* 0x000fe60000000800 */
[----:B------:R-:W-:Y:S01]  /*33940*/  HMMA.1688.F32.TF32 R56, R56, R88, R100 ;  /* 0x000000583838723c */ /* 0x000fe20000081064 */
[----:B------:R-:W-:Y:S04]  /*33950*/  LDS R157, [R2+0x80880] ;  /* 0x08088000029d7984 */ /* 0x000fe80000000800 */
[----:B------:R-:W2:Y:S04]  /*33960*/  LDS R159, [R2+0x80c80] ;  /* 0x080c8000029f7984 */ /* 0x000ea80000000800 */
[----:B------:R-:W-:Y:S04]  /*33970*/  LDS R100, [R3+0x80880] ;  /* 0x0808800003647984 */ /* 0x000fe80000000800 */
[----:B------:R-:W-:Y:S04]  /*33980*/  LDS R102, [R3+0x80c80] ;  /* 0x080c800003667984 */ /* 0x000fe80000000800 */
[----:B------:R-:W-:Y:S04]  /*33990*/  LDS R101, [R192+0x80880] ;  /* 0x08088000c0657984 */ /* 0x000fe80000000800 */
[----:B------:R-:W3:Y:S01]  /*339a0*/  LDS R103, [R192+0x80c80] ;  /* 0x080c8000c0677984 */ /* 0x000ee20000000800 */
[C---:B------:R-:W-:Y:S08]  /*339b0*/  HMMA.1688.F32.TF32 R68, R160.reuse, R28, R68 ;  /* 0x0000001ca044723c */ /* 0x040ff00000081044 */
[C---:B------:R-:W-:Y:S01]  /*339c0*/  HMMA.1688.F32.TF32 R132, R160.reuse, R8, R132 ;  /* 0x00000008a084723c */ /* 0x040fe20000081084 */
[----:B------:R-:W-:Y:S01]  /*339d0*/  IMAD R194, R194, 0x20000, R188 ;  /* 0x00020000c2c27824 */ /* 0x000fe200078e02bc */
[----:B------:R-:W-:Y:S04]  /*339e0*/  LDS R8, [R3+0x81080] ;  /* 0x0810800003087984 */ /* 0x000fe80000000800 */
[----:B------:R-:W-:Y:S02]  /*339f0*/  LDS R9, [R192+0x81080] ;  /* 0x08108000c0097984 */ /* 0x000fe40000000800 */
[C---:B------:R-:W-:Y:S08]  /*33a00*/  HMMA.1688.F32.TF32 R12, R160.reuse, R108, R12 ;  /* 0x0000006ca00c723c */ /* 0x040ff0000008100c */
[C---:B------:R-:W-:Y:S08]  /*33a10*/  HMMA.1688.F32.TF32 R16, R160.reuse, R96, R16 ;  /* 0x00000060a010723c */ /* 0x040ff00000081010 */
[C---:B------:R-:W-:Y:S08]  /*33a20*/  HMMA.1688.F32.TF32 R48, R160.reuse, R72, R48 ;  /* 0x00000048a030723c */ /* 0x040ff00000081030 */
[C---:B------:R-:W-:Y:S01]  /*33a30*/  HMMA.1688.F32.TF32 R64, R160.reuse, R104, R64 ;  /* 0x00000068a040723c */ /* 0x040fe20000081040 */
[----:B------:R-:W-:Y:S04]  /*33a40*/  LDS R104, [R3+0x81880] ;  /* 0x0818800003687984 */ /* 0x000fe80000000800 */
[----:B------:R-:W-:Y:S03]  /*33a50*/  LDS R105, [R192+0x81880] ;  /* 0x08188000c0697984 */ /* 0x000fe60000000800 */
[C---:B------:R-:W-:Y:S08]  /*33a60*/  HMMA.1688.F32.TF32 R20, R160.reuse, R76, R20 ;  /* 0x0000004ca014723c */ /* 0x040ff00000081014 */
[----:B------:R-:W-:Y:S08]  /*33a70*/  HMMA.1688.F32.TF32 R4, R160, R88, R4 ;  /* 0x00000058a004723c */ /* 0x000ff00000081004 */
[C---:B-1----:R-:W-:Y:S08]  /*33a80*/  HMMA.1688.F32.TF32 R92, R180.reuse, R30, R92 ;  /* 0x0000001eb45c723c */ /* 0x042ff0000008105c */
[C---:B------:R-:W-:Y:S08]  /*33a90*/  HMMA.1688.F32.TF32 R124, R180.reuse, R10, R124 ;  /* 0x0000000ab47c723c */ /* 0x040ff0000008107c */
[C---:B------:R-:W-:Y:S08]  /*33aa0*/  HMMA.1688.F32.TF32 R152, R180.reuse, R110, R152 ;  /* 0x0000006eb498723c */ /* 0x040ff00000081098 */
[C---:B------:R-:W-:Y:S01]  /*33ab0*/  HMMA.1688.F32.TF32 R160, R180.reuse, R98, R140 ;  /* 0x00000062b4a0723c */ /* 0x040fe2000008108c */
[----:B------:R-:W-:Y:S07]  /*33ac0*/  LDSM.16.M88.4 R140, [R194+0x8000] ;  /* 0x00800000c28c783b */ /* 0x000fee0000000200 */
[C---:B------:R-:W-:Y:S08]  /*33ad0*/  HMMA.1688.F32.TF32 R60, R180.reuse, R74, R60 ;  /* 0x0000004ab43c723c */ /* 0x040ff0000008103c */
[C---:B------:R-:W-:Y:S08]  /*33ae0*/  HMMA.1688.F32.TF32 R40, R180.reuse, R106, R40 ;  /* 0x0000006ab428723c */ /* 0x040ff00000081028 */
[C---:B------:R-:W-:Y:S08]  /*33af0*/  HMMA.1688.F32.TF32 R52, R180.reuse, R78, R52 ;  /* 0x0000004eb434723c */ /* 0x040ff00000081034 */
[----:B------:R-:W-:Y:S08]  /*33b00*/  HMMA.1688.F32.TF32 R44, R180, R90, R44 ;  /* 0x0000005ab42c723c */ /* 0x000ff0000008102c */
[C---:B------:R-:W-:Y:S08]  /*33b10*/  HMMA.1688.F32.TF32 R68, R172.reuse, R30, R68 ;  /* 0x0000001eac44723c */ /* 0x040ff00000081044 */
[C---:B------:R-:W-:Y:S08]  /*33b20*/  HMMA.1688.F32.TF32 R132, R172.reuse, R10, R132 ;  /* 0x0000000aac84723c */ /* 0x040ff00000081084 */
[C---:B------:R-:W-:Y:S08]  /*33b30*/  HMMA.1688.F32.TF32 R12, R172.reuse, R110, R12 ;  /* 0x0000006eac0c723c */ /* 0x040ff0000008100c */
[C---:B------:R-:W-:Y:S08]  /*33b40*/  HMMA.1688.F32.TF32 R16, R172.reuse, R98, R16 ;  /* 0x00000062ac10723c */ /* 0x040ff00000081010 */
[C---:B------:R-:W-:Y:S08]  /*33b50*/  HMMA.1688.F32.TF32 R48, R172.reuse, R74, R48 ;  /* 0x0000004aac30723c */ /* 0x040ff00000081030 */
[C---:B------:R-:W-:Y:S08]  /*33b60*/  HMMA.1688.F32.TF32 R64, R172.reuse, R106, R64 ;  /* 0x0000006aac40723c */ /* 0x040ff00000081040 */
[C---:B------:R-:W-:Y:S08]  /*33b70*/  HMMA.1688.F32.TF32 R20, R172.reuse, R78, R20 ;  /* 0x0000004eac14723c */ /* 0x040ff00000081014 */
[----:B------:R-:W-:Y:S08]  /*33b80*/  HMMA.1688.F32.TF32 R4, R172, R90, R4 ;  /* 0x0000005aac04723c */ /* 0x000ff00000081004 */
[----:B--2---:R-:W-:Y:S08]  /*33b90*/  HMMA.1688.F32.TF32 R36, R156, R110, R36 ;  /* 0x0000006e9c24723c */ /* 0x004ff00000081024 */
[-C--:B---3--:R-:W-:Y:S01]  /*33ba0*/  HMMA.1688.F32.TF32 R184, R100, R30.reuse, R176 ;  /* 0x0000001e64b8723c */ /* 0x088fe200000810b0 */
[----:B------:R-:W-:Y:S04]  /*33bb0*/  LDS R176, [R0+0x81000] ;  /* 0x0810000000b07984 */ /* 0x000fe80000000800 */
[----:B------:R-:W-:Y:S03]  /*33bc0*/  LDS R178, [R0+0x81400] ;  /* 0x0814000000b27984 */ /* 0x000fe60000000800 */
[C---:B------:R-:W-:Y:S01]  /*33bd0*/  HMMA.1688.F32.TF32 R172, R156.reuse, R30, R148 ;  /* 0x0000001e9cac723c */ /* 0x040fe20000081094 */
[----:B------:R-:W-:Y:S04]  /*33be0*/  LDS R177, [R2+0x81000] ;  /* 0x0810000002b17984 */ /* 0x000fe80000000800 */
[----:B------:R-:W1:Y:S03]  /*33bf0*/  LDS R179, [R2+0x81400] ;  /* 0x0814000002b37984 */ /* 0x000e660000000800 */
[-C--:B------:R-:W-:Y:S01]  /*33c00*/  HMMA.1688.F32.TF32 R116, R156, R10.reuse, R116 ;  /* 0x0000000a9c74723c */ /* 0x080fe20000081074 */
[----:B------:R-:W2:Y:S07]  /*33c10*/  LDSM.16.M88.4 R148, [R194+0x4000] ;  /* 0x00400000c294783b */ /* 0x000eae0000000200 */
[C---:B------:R-:W-:Y:S01]  /*33c20*/  HMMA.1688.F32.TF32 R180, R100.reuse, R10, R168 ;  /* 0x0000000a64b4723c */ /* 0x040fe200000810a8 */
[----:B------:R-:W-:Y:S04]  /*33c30*/  LDS R168, [R3+0x81000] ;  /* 0x0810000003a87984 */ /* 0x000fe80000000800 */
[----:B------:R-:W-:Y:S03]  /*33c40*/  LDS R170, [R3+0x81400] ;  /* 0x0814000003aa7984 */ /* 0x000fe60000000800 */
[----:B------:R-:W-:Y:S01]  /*33c50*/  HMMA.1688.F32.TF32 R108, R100, R110, R144 ;  /* 0x0000006e646c723c */ /* 0x000fe20000081090 */
[----:B------:R-:W-:Y:S04]  /*33c60*/  LDS R169, [R192+0x81000] ;  /* 0x08100000c0a97984 */ /* 0x000fe80000000800 */
[----:B------:R-:W3:Y:S04]  /*33c70*/  LDS R171, [R192+0x81400] ;  /* 0x08140000c0ab7984 */ /* 0x000ee80000000800 */
[----:B------:R-:W-:Y:S04]  /*33c80*/  LDS R144, [R0+0x81080] ;  /* 0x0810800000907984 */ /* 0x000fe80000000800 */
[----:B------:R-:W-:Y:S04]  /*33c90*/  LDS R146, [R0+0x81480] ;  /* 0x0814800000927984 */ /* 0x000fe80000000800 */
[----:B------:R-:W-:Y:S04]  /*33ca0*/  LDS R145, [R2+0x81080] ;  /* 0x0810800002917984 */ /* 0x000fe80000000800 */
[----:B------:R-:W4:Y:S04]  /*33cb0*/  LDS R147, [R2+0x81480] ;  /* 0x0814800002937984 */ /* 0x000f280000000800 */
[----:B------:R-:W-:Y:S04]  /*33cc0*/  LDS R10, [R3+0x81480] ;  /* 0x08148000030a7984 */ /* 0x000fe80000000800 */
[----:B------:R-:W5:Y:S01]  /*33cd0*/  LDS R11, [R192+0x81480] ;  /* 0x08148000c00b7984 */ /* 0x000f620000000800 */
[----:B------:R-:W-:Y:S08]  /*33ce0*/  HMMA.1688.F32.TF32 R84, R156, R78, R84 ;  /* 0x0000004e9c54723c */ /* 0x000ff00000081054 */
[C---:B------:R-:W-:Y:S08]  /*33cf0*/  HMMA.1688.F32.TF32 R136, R100.reuse, R98, R136 ;  /* 0x000000626488723c */ /* 0x040ff00000081088 */
[C---:B------:R-:W-:Y:S08]  /*33d00*/  HMMA.1688.F32.TF32 R128, R100.reuse, R74, R128 ;  /* 0x0000004a6480723c */ /* 0x040ff00000081080 */
[C---:B------:R-:W-:Y:S08]  /*33d10*/  HMMA.1688.F32.TF32 R120, R100.reuse, R106, R120 ;  /* 0x0000006a6478723c */ /* 0x040ff00000081078 */
[----:B------:R-:W-:Y:S08]  /*33d20*/  HMMA.1688.F32.TF32 R112, R100, R78, R112 ;  /* 0x0000004e6470723c */ /* 0x000ff00000081070 */
[C---:B------:R-:W-:Y:S08]  /*33d30*/  HMMA.1688.F32.TF32 R24, R156.reuse, R74, R24 ;  /* 0x0000004a9c18723c */ /* 0x040ff00000081018 */
[-C--:B------:R-:W-:Y:S08]  /*33d40*/  HMMA.1688.F32.TF32 R164, R156, R90.reuse, R164 ;  /* 0x0000005a9ca4723c */ /* 0x080ff000000810a4 */
[----:B------:R-:W-:Y:S08]  /*33d50*/  HMMA.1688.F32.TF32 R100, R100, R90, R56 ;  /* 0x0000005a6464723c */ /* 0x000ff00000081038 */
[----:B-1----:R-:W-:Y:S08]  /*33d60*/  HMMA.1688.F32.TF32 R76, R176, R140, R152 ;  /* 0x0000008cb04c723c */ /* 0x002ff00000081098 */
[C---:B------:R-:W-:Y:S01]  /*33d70*/  HMMA.1688.F32.TF32 R32, R156.reuse, R98, R32 ;  /* 0x000000629c20723c */ /* 0x040fe20000081020 */
[----:B------:R-:W-:Y:S07]  /*33d80*/  LDSM.16.M88.4 R96, [R194+0x1c000] ;  /* 0x01c00000c260783b */ /* 0x000fee0000000200 */
[----:B------:R-:W-:Y:S01]  /*33d90*/  HMMA.1688.F32.TF32 R80, R156, R106, R80 ;  /* 0x0000006a9c50723c */ /* 0x000fe20000081050 */
[----:B------:R-:W1:Y:S04]  /*33da0*/  LDSM.16.M88.4 R156, [R194] ;  /* 0x00000000c29c783b */ /* 0x000e680000000200 */
[----:B------:R-:W-:Y:S03]  /*33db0*/  LDS R106, [R3+0x81c80] ;  /* 0x081c8000036a7984 */ /* 0x000fe60000000800 */
[-C--:B--2---:R-:W-:Y:S01]  /*33dc0*/  HMMA.1688.F32.TF32 R88, R176, R148.reuse, R124 ;  /* 0x00000094b058723c */ /* 0x084fe2000008107c */
[----:B------:R-:W2:Y:S04]  /*33dd0*/  LDSM.16.M88.4 R124, [R194+0x10000] ;  /* 0x01000000c27c783b */ /* 0x000ea80000000200 */
[----:B------:R-:W-:Y:S03]  /*33de0*/  LDS R107, [R192+0x81c80] ;  /* 0x081c8000c06b7984 */ /* 0x000fe60000000800 */
[-C--:B---3--:R-:W-:Y:S01]  /*33df0*/  HMMA.1688.F32.TF32 R72, R168, R148.reuse, R132 ;  /* 0x00000094a848723c */ /* 0x088fe20000081084 */
[----:B------:R-:W3:Y:S07]  /*33e00*/  LDSM.16.M88.4 R132, [R194+0xc000] ;  /* 0x00c00000c284783b */ /* 0x000eee0000000200 */
[----:B----4-:R-:W-:Y:S01]  /*33e10*/  HMMA.1688.F32.TF32 R28, R144, R148, R116 ;  /* 0x00000094901c723c */ /* 0x010fe20000081074 */
[----:B------:R-:W4:Y:S07]  /*33e20*/  LDSM.16.M88.4 R116, [R194+0x14000] ;  /* 0x01400000c274783b */ /* 0x000f2e0000000200 */
[C---:B-----5:R-:W-:Y:S01]  /*33e30*/  HMMA.1688.F32.TF32 R152, R8.reuse, R140, R108 ;  /* 0x0000008c0898723c */ /* 0x060fe2000008106c */
[----:B------:R-:W5:Y:S07]  /*33e40*/  LDSM.16.M88.4 R108, [R194+0x18000] ;  /* 0x01800000c26c783b */ /* 0x000f6e0000000200 */
[C---:B------:R-:W-:Y:S08]  /*33e50*/  HMMA.1688.F32.TF32 R180, R8.reuse, R148, R180 ;  /* 0x0000009408b4723c */ /* 0x040ff000000810b4 */
[C---:B-1----:R-:W-:Y:S08]  /*33e60*/  HMMA.1688.F32.TF32 R184, R8.reuse, R156, R184 ;  /* 0x0000009c08b8723c */ /* 0x042ff000000810b8 */
[C---:B--2---:R-:W-:Y:S08]  /*33e70*/  HMMA.1688.F32.TF32 R128, R8.reuse, R124, R128 ;  /* 0x0000007c0880723c */ /* 0x044ff00000081080 */
[C---:B---3--:R-:W-:Y:S08]  /*33e80*/  HMMA.1688.F32.TF32 R136, R8.reuse, R132, R136 ;  /* 0x000000840888723c */ /* 0x048ff00000081088 */
[C---:B----4-:R-:W-:Y:S08]  /*33e90*/  HMMA.1688.F32.TF32 R120, R8.reuse, R116, R120 ;  /* 0x000000740878723c */ /* 0x050ff00000081078 */
[C---:B-----5:R-:W-:Y:S08]  /*33ea0*/  HMMA.1688.F32.TF32 R112, R8.reuse, R108, R112 ;  /* 0x0000006c0870723c */ /* 0x060ff00000081070 */
[----:B------:R-:W-:Y:S01]  /*33eb0*/  HMMA.1688.F32.TF32 R100, R8, R96, R100 ;  /* 0x000000600864723c */ /* 0x000fe20000081064 */
[----:B------:R-:W-:Y:S04]  /*33ec0*/  LDS R8, [R0+0x81800] ;  /* 0x0818000000087984 */ /* 0x000fe80000000800 */
[----:B------:R-:W-:Y:S03]  /*33ed0*/  LDS R10, [R0+0x81c00] ;  /* 0x081c0000000a7984 */ /* 0x000fe60000000800 */
[C---:B------:R-:W-:Y:S01]  /*33ee0*/  HMMA.1688.F32.TF32 R172, R144.reuse, R156, R172 ;  /* 0x0000009c90ac723c */ /* 0x040fe200000810ac */
[----:B------:R-:W-:Y:S04]  /*33ef0*/  LDS R9, [R2+0x81800] ;  /* 0x0818000002097984 */ /* 0x000fe80000000800 */
[----:B------:R-:W1:Y:S03]  /*33f00*/  LDS R11, [R2+0x81c00] ;  /* 0x081c0000020b7984 */ /* 0x000e660000000800 */
[----:B------:R-:W-:Y:S08]  /*33f10*/  HMMA.1688.F32.TF32 R36, R144, R140, R36 ;  /* 0x0000008c9024723c */ /* 0x000ff00000081024 */
[-C--:B------:R-:W-:Y:S01]  /*33f20*/  HMMA.1688.F32.TF32 R56, R176, R132.reuse, R160 ;  /* 0x00000084b038723c */ /* 0x080fe200000810a0 */
[----:B------:R-:W-:Y:S04]  /*33f30*/  LDS R160, [R3+0x81800] ;  /* 0x0818000003a07984 */ /* 0x000fe80000000800 */
[----:B------:R-:W-:Y:S03]  /*33f40*/  LDS R162, [R3+0x81c00] ;  /* 0x081c000003a27984 */ /* 0x000fe60000000800 */
[C---:B------:R-:W-:Y:S01]  /*33f50*/  HMMA.1688.F32.TF32 R32, R144.reuse, R132, R32 ;  /* 0x000000849020723c */ /* 0x040fe20000081020 */
[----:B------:R-:W-:Y:S04]  /*33f60*/  LDS R161, [R192+0x81800] ;  /* 0x08180000c0a17984 */ /* 0x000fe80000000800 */
[----:B------:R-:W2:Y:S03]  /*33f70*/  LDS R163, [R192+0x81c00] ;  /* 0x081c0000c0a37984 */ /* 0x000ea60000000800 */
[C---:B------:R-:W-:Y:S08]  /*33f80*/  HMMA.1688.F32.TF32 R24, R144.reuse, R124, R24 ;  /* 0x0000007c9018723c */ /* 0x040ff00000081018 */
[C---:B------:R-:W-:Y:S08]  /*33f90*/  HMMA.1688.F32.TF32 R80, R144.reuse, R116, R80 ;  /* 0x000000749050723c */ /* 0x040ff00000081050 */
[C---:B------:R-:W-:Y:S08]  /*33fa0*/  HMMA.1688.F32.TF32 R84, R144.reuse, R108, R84 ;  /* 0x0000006c9054723c */ /* 0x040ff00000081054 */
[----:B------:R-:W-:Y:S01]  /*33fb0*/  HMMA.1688.F32.TF32 R164, R144, R96, R164 ;  /* 0x0000006090a4723c */ /* 0x000fe200000810a4 */
[----:B------:R-:W-:Y:S04]  /*33fc0*/  LDS R144, [R0+0x81880] ;  /* 0x0818800000907984 */ /* 0x000fe80000000800 */
[----:B------:R-:W-:Y:S04]  /*33fd0*/  LDS R146, [R0+0x81c80] ;  /* 0x081c800000927984 */ /* 0x000fe80000000800 */
[----:B------:R-:W-:Y:S04]  /*33fe0*/  LDS R145, [R2+0x81880] ;  /* 0x0818800002917984 */ /* 0x000fe80000000800 */
[----:B------:R-:W3:Y:S01]  /*33ff0*/  LDS R147, [R2+0x81c80] ;  /* 0x081c800002937984 */ /* 0x000ee20000000800 */
[C---:B------:R-:W-:Y:S08]  /*34000*/  HMMA.1688.F32.TF32 R92, R176.reuse, R156, R92 ;  /* 0x0000009cb05c723c */ /* 0x040ff0000008105c */
[C---:B------:R-:W-:Y:S08]  /*34010*/  HMMA.1688.F32.TF32 R60, R176.reuse, R124, R60 ;  /* 0x0000007cb03c723c */ /* 0x040ff0000008103c */
[C---:B------:R-:W-:Y:S08]  /*34020*/  HMMA.1688.F32.TF32 R40, R176.reuse, R116, R40 ;  /* 0x00000074b028723c */ /* 0x040ff00000081028 */
[C---:B------:R-:W-:Y:S08]  /*34030*/  HMMA.1688.F32.TF32 R52, R176.reuse, R108, R52 ;  /* 0x0000006cb034723c */ /* 0x040ff00000081034 */
        /* <DEDUP_REMOVED lines=10> */
[C---:B------:R-:W-:Y:S08]  /*340e0*/  HMMA.1688.F32.TF32 R4, R168.reuse, R96, R4 ;  /* 0x00000060a804723c */ /* 0x040ff00000081004 */
[----:B------:R-:W-:Y:S01]  /*340f0*/  HMMA.1688.F32.TF32 R68, R168, R156, R68 ;  /* 0x0000009ca844723c */ /* 0x000fe20000081044 */
[----:B------:R-:W-:Y:S04]  /*34100*/  LDS R168, [R0+0x82000] ;  /* 0x0820000000a87984 */ /* 0x000fe80000000800 */
[----:B------:R-:W-:Y:S03]  /*34110*/  LDS R170, [R0+0x82400] ;  /* 0x0824000000aa7984 */ /* 0x000fe60000000800 */
[C---:B-1----:R-:W-:Y:S01]  /*34120*/  HMMA.1688.F32.TF32 R92, R8.reuse, R158, R92 ;  /* 0x0000009e085c723c */ /* 0x042fe2000008105c */
[----:B------:R-:W-:Y:S04]  /*34130*/  LDS R169, [R2+0x82000] ;  /* 0x0820000002a97984 */ /* 0x000fe80000000800 */
[----:B------:R-:W-:Y:S03]  /*34140*/  LDS R171, [R2+0x82400] ;  /* 0x0824000002ab7984 */ /* 0x000fe60000000800 */
[C---:B------:R-:W-:Y:S08]  /*34150*/  HMMA.1688.F32.TF32 R88, R8.reuse, R150, R88 ;  /* 0x000000960858723c */ /* 0x040ff00000081058 */
[C---:B------:R-:W-:Y:S08]  /*34160*/  HMMA.1688.F32.TF32 R76, R8.reuse, R142, R76 ;  /* 0x0000008e084c723c */ /* 0x040ff0000008104c */
[C---:B------:R-:W-:Y:S08]  /*34170*/  HMMA.1688.F32.TF32 R56, R8.reuse, R134, R56 ;  /* 0x000000860838723c */ /* 0x040ff00000081038 */
[C---:B------:R-:W-:Y:S08]  /*34180*/  HMMA.1688.F32.TF32 R60, R8.reuse, R126, R60 ;  /* 0x0000007e083c723c */ /* 0x040ff0000008103c */
[C---:B------:R-:W-:Y:S08]  /*34190*/  HMMA.1688.F32.TF32 R40, R8.reuse, R118, R40 ;  /* 0x000000760828723c */ /* 0x040ff00000081028 */
[C---:B------:R-:W-:Y:S08]  /*341a0*/  HMMA.1688.F32.TF32 R52, R8.reuse, R110, R52 ;  /* 0x0000006e0834723c */ /* 0x040ff00000081034 */
[----:B------:R-:W-:Y:S08]  /*341b0*/  HMMA.1688.F32.TF32 R44, R8, R98, R44 ;  /* 0x00000062082c723c */ /* 0x000ff0000008102c */
[C---:B--2---:R-:W-:Y:S08]  /*341c0*/  HMMA.1688.F32.TF32 R8, R160.reuse, R150, R72 ;  /* 0x00000096a008723c */ /* 0x044ff00000081048 */
[C---:B------:R-:W-:Y:S08]  /*341d0*/  HMMA.1688.F32.TF32 R12, R160.reuse, R142, R12 ;  /* 0x0000008ea00c723c */ /* 0x040ff0000008100c */
[C---:B------:R-:W-:Y:S08]  /*341e0*/  HMMA.1688.F32.TF32 R16, R160.reuse, R134, R16 ;  /* 0x00000086a010723c */ /* 0x040ff00000081010 */
[C---:B------:R-:W-:Y:S08]  /*341f0*/  HMMA.1688.F32.TF32 R48, R160.reuse, R126, R48 ;  /* 0x0000007ea030723c */ /* 0x040ff00000081030 */
[C---:B------:R-:W-:Y:S08]  /*34200*/  HMMA.1688.F32.TF32 R64, R160.reuse, R118, R64 ;  /* 0x00000076a040723c */ /* 0x040ff00000081040 */
[C---:B------:R-:W-:Y:S08]  /*34210*/  HMMA.1688.F32.TF32 R20, R160.reuse, R110, R20 ;  /* 0x0000006ea014723c */ /* 0x040ff00000081014 */
[----:B------:R-:W-:Y:S08]  /*34220*/  HMMA.1688.F32.TF32 R4, R160, R98, R4 ;  /* 0x00000062a004723c */ /* 0x000ff00000081004 */
[C---:B---3--:R-:W-:Y:S08]  /*34230*/  HMMA.1688.F32.TF32 R36, R144.reuse, R142, R36 ;  /* 0x0000008e9024723c */ /* 0x048ff00000081024 */
[C---:B------:R-:W-:Y:S08]  /*34240*/  HMMA.1688.F32.TF32 R32, R144.reuse, R134, R32 ;  /* 0x000000869020723c */ /* 0x040ff00000081020 */
[C---:B------:R-:W-:Y:S08]  /*34250*/  HMMA.1688.F32.TF32 R24, R144.reuse, R126, R24 ;  /* 0x0000007e9018723c */ /* 0x040ff00000081018 */
[C---:B------:R-:W-:Y:S08]  /*34260*/  HMMA.1688.F32.TF32 R80, R144.reuse, R118, R80 ;  /* 0x000000769050723c */ /* 0x040ff00000081050 */
[C---:B------:R-:W-:Y:S08]  /*34270*/  HMMA.1688.F32.TF32 R84, R144.reuse, R110, R84 ;  /* 0x0000006e9054723c */ /* 0x040ff00000081054 */
[----:B------:R-:W-:Y:S08]  /*34280*/  HMMA.1688.F32.TF32 R164, R144, R98, R164 ;  /* 0x0000006290a4723c */ /* 0x000ff000000810a4 */
[-C--:B------:R-:W-:Y:S01]  /*34290*/  HMMA.1688.F32.TF32 R68, R160, R158.reuse, R68 ;  /* 0x0000009ea044723c */ /* 0x080fe20000081044 */
[----:B------:R-:W1:Y:S07]  /*342a0*/  LDSM.16.M88.4 R160, [R193+0x80] ;  /* 0x00008000c1a0783b */ /* 0x000e6e0000000200 */
[C---:B------:R-:W-:Y:S01]  /*342b0*/  HMMA.1688.F32.TF32 R72, R144.reuse, R158, R172 ;  /* 0x0000009e9048723c */ /* 0x040fe200000810ac */
[----:B------:R-:W-:Y:S04]  /*342c0*/  LDS R172, [R3+0x82800] ;  /* 0x0828000003ac7984 */ /* 0x000fe80000000800 */
[----:B------:R-:W-:Y:S03]  /*342d0*/  LDS R174, [R3+0x82c00] ;  /* 0x082c000003ae7984 */ /* 0x000fe60000000800 */
[----:B------:R-:W-:Y:S01]  /*342e0*/  HMMA.1688.F32.TF32 R28, R144, R150, R28 ;  /* 0x00000096901c723c */ /* 0x000fe2000008101c */
[----:B------:R-:W-:Y:S04]  /*342f0*/  LDSM.16.M88.4 R144, [R193+0x8080] ;  /* 0x00808000c190783b */ /* 0x000fe80000000200 */
[----:B------:R-:W-:Y:S03]  /*34300*/  LDS R173, [R192+0x82800] ;  /* 0x08280000c0ad7984 */ /* 0x000fe60000000800 */
[C---:B------:R-:W-:Y:S01]  /*34310*/  HMMA.1688.F32.TF32 R140, R104.reuse, R142, R152 ;  /* 0x0000008e688c723c */ /* 0x040fe20000081098 */
[----:B------:R-:W2:Y:S04]  /*34320*/  LDSM.16.M88.4 R152, [R193+0x4080] ;  /* 0x00408000c198783b */ /* 0x000ea80000000200 */
[----:B------:R-:W-:Y:S03]  /*34330*/  LDS R175, [R192+0x82c00] ;  /* 0x082c0000c0af7984 */ /* 0x000fe60000000800 */
[C---:B------:R-:W-:Y:S01]  /*34340*/  HMMA.1688.F32.TF32 R132, R104.reuse, R134, R136 ;  /* 0x000000866884723c */ /* 0x040fe20000081088 */
[----:B------:R-:W3:Y:S07]  /*34350*/  LDSM.16.M88.4 R136, [R193+0xc080] ;  /* 0x00c08000c188783b */ /* 0x000eee0000000200 */
[C---:B------:R-:W-:Y:S01]  /*34360*/  HMMA.1688.F32.TF32 R124, R104.reuse, R126, R128 ;  /* 0x0000007e687c723c */ /* 0x040fe20000081080 */
[----:B------:R-:W4:Y:S07]  /*34370*/  LDSM.16.M88.4 R128, [R193+0x10080] ;  /* 0x01008000c180783b */ /* 0x000f2e0000000200 */
[C---:B------:R-:W-:Y:S01]  /*34380*/  HMMA.1688.F32.TF32 R116, R104.reuse, R118, R120 ;  /* 0x000000766874723c */ /* 0x040fe20000081078 */
[----:B------:R-:W5:Y:S07]  /*34390*/  LDSM.16.M88.4 R120, [R193+0x14080] ;  /* 0x01408000c178783b */ /* 0x000f6e0000000200 */
[C---:B------:R-:W-:Y:S01]  /*343a0*/  HMMA.1688.F32.TF32 R108, R104.reuse, R110, R112 ;  /* 0x0000006e686c723c */ /* 0x040fe20000081070 */
[----:B------:R-:W2:Y:S07]  /*343b0*/  LDSM.16.M88.4 R112, [R193+0x18080] ;  /* 0x01808000c170783b */ /* 0x000eae0000000200 */
[C---:B------:R-:W-:Y:S01]  /*343c0*/  HMMA.1688.F32.TF32 R96, R104.reuse, R98, R100 ;  /* 0x000000626860723c */ /* 0x040fe20000081064 */
[----:B------:R-:W3:Y:S07]  /*343d0*/  LDSM.16.M88.4 R100, [R193+0x1c080] ;  /* 0x01c08000c164783b */ /* 0x000eee0000000200 */
[C---:B------:R-:W-:Y:S08]  /*343e0*/  HMMA.1688.F32.TF32 R156, R104.reuse, R158, R184 ;  /* 0x0000009e689c723c */ /* 0x040ff000000810b8 */
[----:B------:R-:W-:Y:S01]  /*343f0*/  HMMA.1688.F32.TF32 R148, R104, R150, R180 ;  /* 0x000000966894723c */ /* 0x000fe200000810b4 */
[----:B------:R-:W-:Y:S04]  /*34400*/  LDS R104, [R3+0x82000] ;  /* 0x0820000003687984 */ /* 0x000fe80000000800 */
[----:B------:R-:W-:Y:S04]  /*34410*/  LDS R106, [R3+0x82400] ;  /* 0x08240000036a7984 */ /* 0x000fe80000000800 */
[----:B------:R-:W-:Y:S04]  /*34420*/  LDS R105, [R192+0x82000] ;  /* 0x08200000c0697984 */ /* 0x000fe80000000800 */
[----:B------:R-:W5:Y:S01]  /*34430*/  LDS R107, [R192+0x82400] ;  /* 0x08240000c06b7984 */ /* 0x000f620000000800 */
[C---:B-1----:R-:W-:Y:S03]  /*34440*/  HMMA.1688.F32.TF32 R92, R168.reuse, R160, R92 ;  /* 0x000000a0a85c723c */ /* 0x042fe6000008105c */
[----:B------:R-:W-:Y:S04]  /*34450*/  LDS R180, [R0+0x85800] ;  /* 0x0858000000b47984 */ /* 0x000fe80000000800 */
[----:B------:R-:W-:Y:S01]  /*34460*/  LDS R182, [R0+0x85c00] ;  /* 0x085c000000b67984 */ /* 0x000fe20000000800 */
[C---:B--2---:R-:W-:Y:S03]  /*34470*/  HMMA.1688.F32.TF32 R88, R168.reuse, R152, R88 ;  /* 0x00000098a858723c */ /* 0x044fe60000081058 */
[----:B------:R-:W-:Y:S04]  /*34480*/  LDS R181, [R2+0x85800] ;  /* 0x0858000002b57984 */ /* 0x000fe80000000800 */
[----:B------:R-:W-:Y:S01]  /*34490*/  LDS R183, [R2+0x85c00] ;  /* 0x085c000002b77984 */ /* 0x000fe20000000800 */
[C---:B------:R-:W-:Y:S08]  /*344a0*/  HMMA.1688.F32.TF32 R76, R168.reuse, R144, R76 ;  /* 0x00000090a84c723c */ /* 0x040ff0000008104c */
[C---:B---3--:R-:W-:Y:S08]  /*344b0*/  HMMA.1688.F32.TF32 R56, R168.reuse, R136, R56 ;  /* 0x00000088a838723c */ /* 0x048ff00000081038 */
[C---:B----4-:R-:W-:Y:S08]  /*344c0*/  HMMA.1688.F32.TF32 R60, R168.reuse, R128, R60 ;  /* 0x00000080a83c723c */ /* 0x050ff0000008103c */
[C---:B-----5:R-:W-:Y:S08]  /*344d0*/  HMMA.1688.F32.TF32 R40, R168.reuse, R120, R40 ;  /* 0x00000078a828723c */ /* 0x060ff00000081028 */
[C---:B------:R-:W-:Y:S08]  /*344e0*/  HMMA.1688.F32.TF32 R52, R168.reuse, R112, R52 ;  /* 0x00000070a834723c */ /* 0x040ff00000081034 */
[----:B------:R-:W-:Y:S01]  /*344f0*/  HMMA.1688.F32.TF32 R44, R168, R100, R44 ;  /* 0x00000064a82c723c */ /* 0x000fe2000008102c */
        /* <DEDUP_REMOVED lines=9> */
[C---:B------:R-:W-:Y:S08]  /*34590*/  HMMA.1688.F32.TF32 R64, R104.reuse, R120, R64 ;  /* 0x000000786840723c */ /* 0x040ff00000081040 */
[C---:B------:R-:W-:Y:S08]  /*345a0*/  HMMA.1688.F32.TF32 R20, R104.reuse, R112, R20 ;  /* 0x000000706814723c */ /* 0x040ff00000081014 */
[----:B------:R-:W-:Y:S01]  /*345b0*/  HMMA.1688.F32.TF32 R4, R104, R100, R4 ;  /* 0x000000646804723c */ /* 0x000fe20000081004 */
[----:B------:R-:W-:Y:S04]  /*345c0*/  LDS R104, [R3+0x82080] ;  /* 0x0820800003687984 */ /* 0x000fe80000000800 */
[----:B------:R-:W-:Y:S04]  /*345d0*/  LDS R106, [R3+0x82480] ;  /* 0x08248000036a7984 */ /* 0x000fe80000000800 */
[----:B------:R-:W-:Y:S04]  /*345e0*/  LDS R105, [R192+0x82080] ;  /* 0x08208000c0697984 */ /* 0x000fe80000000800 */
[----:B------:R-:W2:Y:S01]  /*345f0*/  LDS R107, [R192+0x82480] ;  /* 0x08248000c06b7984 */ /* 0x000ea20000000800 */
[C---:B-1----:R-:W-:Y:S08]  /*34600*/  HMMA.1688.F32.TF32 R72, R168.reuse, R160, R72 ;  /* 0x000000a0a848723c */ /* 0x042ff00000081048 */
        /* <DEDUP_REMOVED lines=9> */
[C---:B--2---:R-:W-:Y:S01]  /*346a0*/  HMMA.1688.F32.TF32 R156, R104.reuse, R160, R156 ;  /* 0x000000a0689c723c */ /* 0x044fe2000008109c */
        /* <DEDUP_REMOVED lines=13> */
[C---:B------:R-:W-:Y:S08]  /*34780*/  HMMA.1688.F32.TF32 R92, R176.reuse, R162, R92 ;  /* 0x000000a2b05c723c */ /* 0x040ff0000008105c */
        /* <DEDUP_REMOVED lines=35> */
[----:B------:R-:W-:Y:S03]  /*349c0*/  LDS R171, [R2+0x83400] ;  /* 0x0834000002ab7984 */ /* 0x000fe60000000800 */
[C---:B------:R-:W-:Y:S01]  /*349d0*/  HMMA.1688.F32.TF32 R152, R104.reuse, R154, R148 ;  /* 0x0000009a6898723c */ /* 0x040fe20000081094 */
[----:B------:R-:W1:Y:S04]  /*349e0*/  LDSM.16.M88.4 R156, [R194+0x80] ;  /* 0x00008000c29c783b */ /* 0x000e680000000200 */
[----:B------:R-:W2:Y:S03]  /*349f0*/  LDSM.16.M88.4 R148, [R194+0x4080] ;  /* 0x00408000c294783b */ /* 0x000ea60000000200 */
        /* <DEDUP_REMOVED lines=10> */
[----:B------:R-:W-:Y:S01]  /*34aa0*/  HMMA.1688.F32.TF32 R100, R104, R102, R96 ;  /* 0x000000666864723c */ /* 0x000fe20000081060 */
[----:B------:R-:W-:Y:S04]  /*34ab0*/  LDS R104, [R3+0x83000] ;  /* 0x0830000003687984 */ /* 0x000fe80000000800 */
[----:B------:R-:W-:Y:S04]  /*34ac0*/  LDS R106, [R3+0x83400] ;  /* 0x08340000036a7984 */ /* 0x000fe80000000800 */
[----:B------:R-:W-:Y:S04]  /*34ad0*/  LDS R105, [R192+0x83000] ;  /* 0x08300000c0697984 */ /* 0x000fe80000000800 */
[----:B------:R-:W-:Y:S04]  /*34ae0*/  LDS R107, [R192+0x83400] ;  /* 0x08340000c06b7984 */ /* 0x000fe80000000800 */
[----:B------:R-:W5:Y:S01]  /*34af0*/  LDSM.16.M88.4 R96, [R194+0x1c080] ;  /* 0x01c08000c260783b */ /* 0x000f620000000200 */
[C---:B-1----:R-:W-:Y:S08]  /*34b00*/  HMMA.1688.F32.TF32 R92, R168.reuse, R156, R92 ;  /* 0x0000009ca85c723c */ /* 0x042ff0000008105c */
[C---:B--2---:R-:W-:Y:S08]  /*34b10*/  HMMA.1688.F32.TF32 R88, R168.reuse, R148, R88 ;  /* 0x00000094a858723c */ /* 0x044ff00000081058 */
[C---:B---3--:R-:W-:Y:S08]  /*34b20*/  HMMA.1688.F32.TF32 R76, R168.reuse, R140, R76 ;  /* 0x0000008ca84c723c */ /* 0x048ff0000008104c */
[C---:B----4-:R-:W-:Y:S08]  /*34b30*/  HMMA.1688.F32.TF32 R56, R168.reuse, R132, R56 ;  /* 0x00000084a838723c */ /* 0x050ff00000081038 */
[C---:B-----5:R-:W-:Y:S08]  /*34b40*/  HMMA.1688.F32.TF32 R60, R168.reuse, R124, R60 ;  /* 0x0000007ca83c723c */ /* 0x060ff0000008103c */
[C---:B------:R-:W-:Y:S08]  /*34b50*/  HMMA.1688.F32.TF32 R40, R168.reuse, R116, R40 ;  /* 0x00000074a828723c */ /* 0x040ff00000081028 */
        /* <DEDUP_REMOVED lines=94> */
[----:B------:R-:W5:Y:S07]  /*35140*/  LDSM.16.M88.4 R108, [R193+0x14100] ;  /* 0x01410000c16c783b */ /* 0x000f6e0000000200 */
[----:B------:R-:W-:Y:S01]  /*35150*/  HMMA.1688.F32.TF32 R100, R104, R98, R100 ;  /* 0x000000626864723c */ /* 0x000fe20000081064 */
[----:B------:R-:W5:Y:S04]  /*35160*/  LDSM.16.M88.4 R104, [R193+0x18100] ;  /* 0x01810000c168783b */ /* 0x000f680000000200 */
[----:B------:R-:W5:Y:S03]  /*35170*/  LDSM.16.M88.4 R96, [R193+0x1c100] ;  /* 0x01c10000c160783b */ /* 0x000f660000000200 */
        /* <DEDUP_REMOVED lines=152> */
[C---:B------:R-:W-:Y:S01]  /*35b00*/  HMMA.1688.F32.TF32 R184, R180.reuse, R134, R76 ;  /* 0x00000086b4b8723c */ /* 0x040fe2000008104c */
[----:B------:R-:W-:Y:S04]  /*35b10*/  LDS R76, [R0+0x86080] ;  /* 0x08608000004c7984 */ /* 0x000fe80000000800 */
[----:B------:R-:W-:Y:S03]  /*35b20*/  LDS R78, [R0+0x86480] ;  /* 0x08648000004e7984 */ /* 0x000fe60000000800 */
[C---:B------:R-:W-:Y:S01]  /*35b30*/  HMMA.1688.F32.TF32 R176, R180.reuse, R126, R56 ;  /* 0x0000007eb4b0723c */ /* 0x040fe20000081038 */
[----:B------:R-:W-:Y:S04]  /*35b40*/  LDSM.16.M88.4 R56, [R193+0x4180] ;  /* 0x00418000c138783b */ /* 0x000fe80000000200 */
[----:B------:R-:W-:Y:S03]  /*35b50*/  LDS R77, [R2+0x86080] ;  /* 0x08608000024d7984 */ /* 0x000fe60000000800 */
[C---:B------:R-:W-:Y:S01]  /*35b60*/  HMMA.1688.F32.TF32 R60, R180.reuse, R118, R60 ;  /* 0x00000076b43c723c */ /* 0x040fe2000008103c */
[----:B------:R-:W-:Y:S07]  /*35b70*/  LDS R79, [R2+0x86480] ;  /* 0x08648000024f7984 */ /* 0x000fee0000000800 */
[C---:B------:R-:W-:Y:S08]  /*35b80*/  HMMA.1688.F32.TF32 R40, R180.reuse, R110, R40 ;  /* 0x0000006eb428723c */ /* 0x040ff00000081028 */
[C---:B------:R-:W-:Y:S08]  /*35b90*/  HMMA.1688.F32.TF32 R52, R180.reuse, R106, R52 ;  /* 0x0000006ab434723c */ /* 0x040ff00000081034 */
[----:B------:R-:W-:Y:S08]  /*35ba0*/  HMMA.1688.F32.TF32 R44, R180, R98, R44 ;  /* 0x00000062b42c723c */ /* 0x000ff0000008102c */
[-C--:B------:R-:W-:Y:S08]  /*35bb0*/  HMMA.1688.F32.TF32 R68, R172, R150.reuse, R68 ;  /* 0x00000096ac44723c */ /* 0x080ff00000081044 */
[-C--:B-1----:R-:W-:Y:S01]  /*35bc0*/  HMMA.1688.F32.TF32 R180, R168, R150.reuse, R72 ;  /* 0x00000096a8b4723c */ /* 0x082fe20000081048 */
[----:B------:R-:W-:Y:S04]  /*35bd0*/  LDS R72, [R3+0x86080] ;  /* 0x0860800003487984 */ /* 0x000fe80000000800 */
[----:B------:R-:W-:Y:S03]  /*35be0*/  LDS R74, [R3+0x86480] ;  /* 0x08648000034a7984 */ /* 0x000fe60000000800 */
[----:B--2---:R-:W-:Y:S01]  /*35bf0*/  HMMA.1688.F32.TF32 R188, R156, R150, R160 ;  /* 0x000000969cbc723c */ /* 0x004fe200000810a0 */
[----:B------:R-:W-:Y:S04]  /*35c00*/  LDS R150, [R3+0x86400] ;  /* 0x0864000003967984 */ /* 0x000fe80000000800 */
[----:B------:R-:W1:Y:S03]  /*35c10*/  LDS R151, [R192+0x86400] ;  /* 0x08640000c0977984 */ /* 0x000e660000000800 */
[C---:B------:R-:W-:Y:S01]  /*35c20*/  HMMA.1688.F32.TF32 R8, R172.reuse, R142, R8 ;  /* 0x0000008eac08723c */ /* 0x040fe20000081008 */
[----:B------:R-:W-:Y:S04]  /*35c30*/  LDS R73, [R192+0x86080] ;  /* 0x08608000c0497984 */ /* 0x000fe80000000800 */
[----:B------:R-:W-:Y:S03]  /*35c40*/  LDS R75, [R192+0x86480] ;  /* 0x08648000c04b7984 */ /* 0x000fe60000000800 */
[C---:B------:R-:W-:Y:S01]  /*35c50*/  HMMA.1688.F32.TF32 R12, R172.reuse, R134, R12 ;  /* 0x00000086ac0c723c */ /* 0x040fe2000008100c */
        /* <DEDUP_REMOVED lines=8> */
[----:B------:R-:W-:Y:S08]  /*35ce0*/  HMMA.1688.F32.TF32 R4, R172, R98, R4 ;  /* 0x00000062ac04723c */ /* 0x000ff00000081004 */
[-C--:B------:R-:W-:Y:S01]  /*35cf0*/  HMMA.1688.F32.TF32 R172, R168, R142.reuse, R28 ;  /* 0x0000008ea8ac723c */ /* 0x080fe2000008101c */
[----:B------:R-:W2:Y:S07]  /*35d00*/  LDSM.16.M88.4 R28, [R193+0x180] ;  /* 0x00018000c11c783b */ /* 0x000eae0000000200 */
[C---:B------:R-:W-:Y:S08]  /*35d10*/  HMMA.1688.F32.TF32 R152, R156.reuse, R142, R152 ;  /* 0x0000008e9c98723c */ /* 0x040ff00000081098 */
[C---:B------:R-:W-:Y:S08]  /*35d20*/  HMMA.1688.F32.TF32 R144, R156.reuse, R134, R144 ;  /* 0x000000869c90723c */ /* 0x040ff00000081090 */
[C---:B------:R-:W-:Y:S08]  /*35d30*/  HMMA.1688.F32.TF32 R136, R156.reuse, R126, R136 ;  /* 0x0000007e9c88723c */ /* 0x040ff00000081088 */
[C---:B------:R-:W-:Y:S08]  /*35d40*/  HMMA.1688.F32.TF32 R128, R156.reuse, R118, R128 ;  /* 0x000000769c80723c */ /* 0x040ff00000081080 */
[C---:B------:R-:W-:Y:S08]  /*35d50*/  HMMA.1688.F32.TF32 R120, R156.reuse, R110, R120 ;  /* 0x0000006e9c78723c */ /* 0x040ff00000081078 */
[C---:B------:R-:W-:Y:S08]  /*35d60*/  HMMA.1688.F32.TF32 R112, R156.reuse, R106, R112 ;  /* 0x0000006a9c70723c */ /* 0x040ff00000081070 */
[----:B------:R-:W-:Y:S08]  /*35d70*/  HMMA.1688.F32.TF32 R100, R156, R98, R100 ;  /* 0x000000629c64723c */ /* 0x000ff00000081064 */
[C---:B------:R-:W-:Y:S01]  /*35d80*/  HMMA.1688.F32.TF32 R32, R168.reuse, R126, R32 ;  /* 0x0000007ea820723c */ /* 0x040fe20000081020 */
[----:B------:R-:W-:Y:S07]  /*35d90*/  LDSM.16.M88.4 R124, [R193+0xc180] ;  /* 0x00c18000c17c783b */ /* 0x000fee0000000200 */
[C---:B------:R-:W-:Y:S01]  /*35da0*/  HMMA.1688.F32.TF32 R24, R168.reuse, R118, R24 ;  /* 0x00000076a818723c */ /* 0x040fe20000081018 */
[----:B------:R-:W-:Y:S07]  /*35db0*/  LDSM.16.M88.4 R116, [R193+0x10180] ;  /* 0x01018000c174783b */ /* 0x000fee0000000200 */
[C---:B------:R-:W-:Y:S01]  /*35dc0*/  HMMA.1688.F32.TF32 R80, R168.reuse, R110, R80 ;  /* 0x0000006ea850723c */ /* 0x040fe20000081050 */
[----:B------:R-:W3:Y:S07]  /*35dd0*/  LDSM.16.M88.4 R108, [R193+0x8180] ;  /* 0x00818000c16c783b */ /* 0x000eee0000000200 */
[C---:B------:R-:W-:Y:S01]  /*35de0*/  HMMA.1688.F32.TF32 R84, R168.reuse, R106, R84 ;  /* 0x0000006aa854723c */ /* 0x040fe20000081054 */
[----:B------:R-:W-:Y:S07]  /*35df0*/  LDSM.16.M88.4 R104, [R193+0x18180] ;  /* 0x01818000c168783b */ /* 0x000fee0000000200 */
[----:B------:R-:W-:Y:S01]  /*35e00*/  HMMA.1688.F32.TF32 R164, R168, R98, R164 ;  /* 0x00000062a8a4723c */ /* 0x000fe200000810a4 */
[----:B------:R-:W4:Y:S07]  /*35e10*/  LDSM.16.M88.4 R96, [R193+0x14180] ;  /* 0x01418000c160783b */ /* 0x000f2e0000000200 */
[----:B-1----:R-:W-:Y:S01]  /*35e20*/  HMMA.1688.F32.TF32 R156, R148, R56, R8 ;  /* 0x00000038949c723c */ /* 0x002fe20000081008 */
[----:B------:R1:W3:Y:S07]  /*35e30*/  LDSM.16.M88.4 R8, [R193+0x1c180] ;  /* 0x01c18000c108783b */ /* 0x0002ee0000000200 */
[----:B------:R-:W-:Y:S01]  /*35e40*/  HMMA.1688.F32.TF32 R36, R168, R134, R36 ;  /* 0x00000086a824723c */ /* 0x000fe20000081024 */
[----:B-1----:R-:W5:Y:S07]  /*35e50*/  LDL.LU R193, [R1+0x91c] ;  /* 0x00091c0001c17983 */ /* 0x002f6e0000300800 */
[-C--:B--2---:R-:W-:Y:S08]  /*35e60*/  HMMA.1688.F32.TF32 R168, R76, R28.reuse, R180 ;  /* 0x0000001c4ca8723c */ /* 0x084ff000000810b4 */
[C---:B------:R-:W-:Y:S08]  /*35e70*/  HMMA.1688.F32.TF32 R180, R72.reuse, R28, R188 ;  /* 0x0000001c48b4723c */ /* 0x040ff000000810bc */
[----:B------:R-:W-:Y:S08]  /*35e80*/  HMMA.1688.F32.TF32 R188, R72, R56, R152 ;  /* 0x0000003848bc723c */ /* 0x000ff00000081098 */
[-C--:B------:R-:W-:Y:S08]  /*35e90*/  HMMA.1688.F32.TF32 R92, R160, R28.reuse, R92 ;  /* 0x0000001ca05c723c */ /* 0x080ff0000008105c */
[----:B------:R-:W-:Y:S08]  /*35ea0*/  HMMA.1688.F32.TF32 R68, R148, R28, R68 ;  /* 0x0000001c9444723c */ /* 0x000ff00000081044 */
[-C--:B------:R-:W-:Y:S08]  /*35eb0*/  HMMA.1688.F32.TF32 R88, R160, R56.reuse, R88 ;  /* 0x00000038a058723c */ /* 0x080ff00000081058 */
[----:B------:R-:W-:Y:S08]  /*35ec0*/  HMMA.1688.F32.TF32 R132, R76, R56, R172 ;  /* 0x000000384c84723c */ /* 0x000ff000000810ac */
[C---:B---3--:R-:W-:Y:S01]  /*35ed0*/  HMMA.1688.F32.TF32 R152, R160.reuse, R108, R184 ;  /* 0x0000006ca098723c */ /* 0x048fe200000810b8 */
[----:B------:R-:W2:Y:S04]  /*35ee0*/  LDL.LU R185, [R1+0x920] ;  /* 0x0009200001b97983 */ /* 0x000ea80000300800 */
[----:B------:R-:W3:Y:S03]  /*35ef0*/  LDL.LU R186, [R1+0x928] ;  /* 0x0009280001ba7983 */ /* 0x000ee60000300800 */
[C---:B------:R-:W-:Y:S01]  /*35f00*/  HMMA.1688.F32.TF32 R140, R160.reuse, R124, R176 ;  /* 0x0000007ca08c723c */ /* 0x040fe200000810b0 */
[----:B------:R-:W2:Y:S07]  /*35f10*/  LDL.LU R187, [R1+0x910] ;  /* 0x0009100001bb7983 */ /* 0x000eae0000300800 */
[C---:B------:R-:W-:Y:S08]  /*35f20*/  HMMA.1688.F32.TF32 R60, R160.reuse, R116, R60 ;  /* 0x00000074a03c723c */ /* 0x040ff0000008103c */
[C---:B----4-:R-:W-:Y:S08]  /*35f30*/  HMMA.1688.F32.TF32 R40, R160.reuse, R96, R40 ;  /* 0x00000060a028723c */ /* 0x050ff00000081028 */
        /* <DEDUP_REMOVED lines=16> */
[----:B------:R-:W4:Y:S03]  /*36040*/  LDS R151, [R192+0x86c00] ;  /* 0x086c0000c0977984 */ /* 0x000f260000000800 */
        /* <DEDUP_REMOVED lines=16> */
[----:B------:R-:W-:Y:S01]  /*36150*/  HMMA.1688.F32.TF32 R100, R72, R8, R100 ;  /* 0x000000084864723c */ /* 0x000fe20000081064 */
[----:B------:R-:W-:Y:S04]  /*36160*/  LDS R72, [R3+0x86880] ;  /* 0x0868800003487984 */ /* 0x000fe80000000800 */
[----:B------:R-:W-:Y:S04]  /*36170*/  LDS R74, [R3+0x86c80] ;  /* 0x086c8000034a7984 */ /* 0x000fe80000000800 */
[----:B------:R-:W-:Y:S04]  /*36180*/  LDS R73, [R192+0x86880] ;  /* 0x08688000c0497984 */ /* 0x000fe80000000800 */
[----:B------:R-:W5:Y:S01]  /*36190*/  LDS R75, [R192+0x86c80] ;  /* 0x086c8000c04b7984 */ /* 0x000f620000000800 */
[-C--:B-1----:R-:W-:Y:S08]  /*361a0*/  HMMA.1688.F32.TF32 R92, R160, R30.reuse, R92 ;  /* 0x0000001ea05c723c */ /* 0x082ff0000008105c */
[C---:B----4-:R-:W-:Y:S08]  /*361b0*/  HMMA.1688.F32.TF32 R68, R148.reuse, R30, R68 ;  /* 0x0000001e9444723c */ /* 0x050ff00000081044 */
        /* <DEDUP_REMOVED lines=9> */
[-C--:B------:R-:W-:Y:S01]  /*36250*/  HMMA.1688.F32.TF32 R172, R76, R30.reuse, R168 ;  /* 0x0000001e4cac723c */ /* 0x080fe200000810a8 */
[----:B------:R-:W-:Y:S04]  /*36260*/  LDS R149, [R2+0x87080] ;  /* 0x0870800002957984 */ /* 0x000fe80000000800 */
[----:B------:R-:W-:Y:S03]  /*36270*/  LDS R151, [R2+0x87480] ;  /* 0x0874800002977984 */ /* 0x000fe60000000800 */
[----:B-----5:R-:W-:Y:S01]  /*36280*/  HMMA.1688.F32.TF32 R180, R72, R30, R180 ;  /* 0x0000001e48b4723c */ /* 0x020fe200000810b4 */
[----:B------:R-:W1:Y:S04]  /*36290*/  LDSM.16.M88.4 R28, [R194+0x4180] ;  /* 0x00418000c21c783b */ /* 0x000e680000000200 */
[----:B------:R-:W-:Y:S03]  /*362a0*/  LDS R168, [R0+0x87000] ;  /* 0x0870000000a87984 */ /* 0x000fe60000000800 */
[C---:B------:R-:W-:Y:S01]  /*362b0*/  HMMA.1688.F32.TF32 R88, R160.reuse, R58, R88 ;  /* 0x0000003aa058723c */ /* 0x040fe20000081058 */
[----:B------:R-:W-:Y:S04]  /*362c0*/  LDS R170, [R0+0x87400] ;  /* 0x0874000000aa7984 */ /* 0x000fe80000000800 */
[----:B------:R-:W-:Y:S03]  /*362d0*/  LDS R169, [R2+0x87000] ;  /* 0x0870000002a97984 */ /* 0x000fe60000000800 */
[C---:B------:R-:W-:Y:S01]  /*362e0*/  HMMA.1688.F32.TF32 R152, R160.reuse, R110, R152 ;  /* 0x0000006ea098723c */ /* 0x040fe20000081098 */
[----:B------:R-:W-:Y:S07]  /*362f0*/  LDS R171, [R2+0x87400] ;  /* 0x0874000002ab7984 */ /* 0x000fee0000000800 */
[C---:B------:R-:W-:Y:S08]  /*36300*/  HMMA.1688.F32.TF32 R60, R160.reuse, R118, R60 ;  /* 0x00000076a03c723c */ /* 0x040ff0000008103c */
[C---:B------:R-:W-:Y:S08]  /*36310*/  HMMA.1688.F32.TF32 R40, R160.reuse, R98, R40 ;  /* 0x00000062a028723c */ /* 0x040ff00000081028 */
[----:B------:R-:W-:Y:S08]  /*36320*/  HMMA.1688.F32.TF32 R44, R160, R10, R44 ;  /* 0x0000000aa02c723c */ /* 0x000ff0000008102c */
        /* <DEDUP_REMOVED lines=10> */
[----:B------:R-:W-:Y:S01]  /*363d0*/  HMMA.1688.F32.TF32 R164, R76, R10, R164 ;  /* 0x0000000a4ca4723c */ /* 0x000fe200000810a4 */
[----:B------:R-:W4:Y:S07]  /*363e0*/  LDSM.16.M88.4 R76, [R194+0x180] ;  /* 0x00018000c24c783b */ /* 0x000f2e0000000200 */
[C---:B------:R-:W-:Y:S01]  /*363f0*/  HMMA.1688.F32.TF32 R188, R72.reuse, R58, R188 ;  /* 0x0000003a48bc723c */ /* 0x040fe200000810bc */
[----:B------:R-:W-:Y:S07]  /*36400*/  LDSM.16.M88.4 R56, [R194+0x10180] ;  /* 0x01018000c238783b */ /* 0x000fee0000000200 */
[C---:B------:R-:W-:Y:S01]  /*36410*/  HMMA.1688.F32.TF32 R144, R72.reuse, R110, R144 ;  /* 0x0000006e4890723c */ /* 0x040fe20000081090 */
[----:B------:R-:W-:Y:S07]  /*36420*/  LDSM.16.M88.4 R108, [R194+0x1c180] ;  /* 0x01c18000c26c783b */ /* 0x000fee0000000200 */
[C---:B------:R-:W-:Y:S08]  /*36430*/  HMMA.1688.F32.TF32 R136, R72.reuse, R126, R136 ;  /* 0x0000007e4888723c */ /* 0x040ff00000081088 */
[C---:B------:R-:W-:Y:S01]  /*36440*/  HMMA.1688.F32.TF32 R128, R72.reuse, R118, R128 ;  /* 0x000000764880723c */ /* 0x040fe20000081080 */
[----:B------:R-:W-:Y:S07]  /*36450*/  LDSM.16.M88.4 R116, [R194+0x18180] ;  /* 0x01818000c274783b */ /* 0x000fee0000000200 */
[C---:B------:R-:W-:Y:S01]  /*36460*/  HMMA.1688.F32.TF32 R120, R72.reuse, R98, R120 ;  /* 0x000000624878723c */ /* 0x040fe20000081078 */
[----:B------:R-:W5:Y:S07]  /*36470*/  LDSM.16.M88.4 R96, [R194+0x8180] ;  /* 0x00818000c260783b */ /* 0x000f6e0000000200 */
[C---:B------:R-:W-:Y:S08]  /*36480*/  HMMA.1688.F32.TF32 R112, R72.reuse, R106, R112 ;  /* 0x0000006a4870723c */ /* 0x040ff00000081070 */
[----:B------:R-:W-:Y:S01]  /*36490*/  HMMA.1688.F32.TF32 R100, R72, R10, R100 ;  /* 0x0000000a4864723c */ /* 0x000fe20000081064 */
[----:B------:R-:W2:Y:S04]  /*364a0*/  LDSM.16.M88.4 R72, [R194+0xc180] ;  /* 0x00c18000c248783b */ /* 0x000ea80000000200 */
[----:B------:R-:W2:Y:S03]  /*364b0*/  LDSM.16.M88.4 R8, [R194+0x14180] ;  /* 0x01418000c208783b */ /* 0x000ea60000000200 */
[C---:B------:R-:W-:Y:S01]  /*364c0*/  HMMA.1688.F32.TF32 R140, R160.reuse, R126, R140 ;  /* 0x0000007ea08c723c */ /* 0x040fe2000008108c */
[----:B------:R-:W-:Y:S04]  /*364d0*/  LDS R126, [R3+0x87c80] ;  /* 0x087c8000037e7984 */ /* 0x000fe80000000800 */
[----:B------:R-:W-:Y:S03]  /*364e0*/  LDS R127, [R192+0x87c80] ;  /* 0x087c8000c07f7984 */ /* 0x000fe60000000800 */
[----:B------:R-:W-:Y:S01]  /*364f0*/  HMMA.1688.F32.TF32 R52, R160, R106, R52 ;  /* 0x0000006aa034723c */ /* 0x000fe20000081034 */
[----:B------:R-:W-:Y:S04]  /*36500*/  LDS R160, [R3+0x87000] ;  /* 0x0870000003a07984 */ /* 0x000fe80000000800 */
[----:B------:R-:W-:Y:S04]  /*36510*/  LDS R162, [R3+0x87400] ;  /* 0x0874000003a27984 */ /* 0x000fe80000000800 */
[----:B------:R-:W-:Y:S04]  /*36520*/  LDS R161, [R192+0x87000] ;  /* 0x08700000c0a17984 */ /* 0x000fe80000000800 */
[----:B------:R-:W3:Y:S01]  /*36530*/  LDS R163, [R192+0x87400] ;  /* 0x08740000c0a37984 */ /* 0x000ee20000000800 */
[----:B-1----:R-:W-:Y:S08]  /*36540*/  HMMA.1688.F32.TF32 R104, R148, R28, R176 ;  /* 0x0000001c9468723c */ /* 0x002ff000000810b0 */
[C---:B----4-:R-:W-:Y:S08]  /*36550*/  HMMA.1688.F32.TF32 R180, R132.reuse, R76, R180 ;  /* 0x0000004c84b4723c */ /* 0x050ff000000810b4 */
[C---:B------:R-:W-:Y:S08]  /*36560*/  HMMA.1688.F32.TF32 R176, R132.reuse, R28, R188 ;  /* 0x0000001c84b0723c */ /* 0x040ff000000810bc */
[C---:B-----5:R-:W-:Y:S08]  /*36570*/  HMMA.1688.F32.TF32 R144, R132.reuse, R96, R144 ;  /* 0x000000608490723c */ /* 0x060ff00000081090 */
[C---:B--2---:R-:W-:Y:S08]  /*36580*/  HMMA.1688.F32.TF32 R136, R132.reuse, R72, R136 ;  /* 0x000000488488723c */ /* 0x044ff00000081088 */
[C---:B------:R-:W-:Y:S08]  /*36590*/  HMMA.1688.F32.TF32 R128, R132.reuse, R56, R128 ;  /* 0x000000388480723c */ /* 0x040ff00000081080 */
[C---:B------:R-:W-:Y:S08]  /*365a0*/  HMMA.1688.F32.TF32 R120, R132.reuse, R8, R120 ;  /* 0x000000088478723c */ /* 0x040ff00000081078 */
[C---:B------:R-:W-:Y:S08]  /*365b0*/  HMMA.1688.F32.TF32 R112, R132.reuse, R116, R112 ;  /* 0x000000748470723c */ /* 0x040ff00000081070 */
[----:B------:R-:W-:Y:S01]  /*365c0*/  HMMA.1688.F32.TF32 R100, R132, R108, R100 ;  /* 0x0000006c8464723c */ /* 0x000fe20000081064 */
[----:B------:R-:W-:Y:S04]  /*365d0*/  LDS R132, [R0+0x87800] ;  /* 0x0878000000847984 */ /* 0x000fe80000000800 */
[----:B------:R-:W-:Y:S03]  /*365e0*/  LDS R134, [R0+0x87c00] ;  /* 0x087c000000867984 */ /* 0x000fe60000000800 */
[-C--:B---3--:R-:W-:Y:S01]  /*365f0*/  HMMA.1688.F32.TF32 R68, R160, R76.reuse, R68 ;  /* 0x0000004ca044723c */ /* 0x088fe20000081044 */
[----:B------:R-:W-:Y:S04]  /*36600*/  LDS R133, [R2+0x87800] ;  /* 0x0878000002857984 */ /* 0x000fe80000000800 */
[----:B------:R-:W1:Y:S03]  /*36610*/  LDS R135, [R2+0x87c00] ;  /* 0x087c000002877984 */ /* 0x000e660000000800 */
[----:B------:R-:W-:Y:S08]  /*36620*/  HMMA.1688.F32.TF32 R172, R148, R76, R172 ;  /* 0x0000004c94ac723c */ /* 0x000ff000000810ac */
        /* <DEDUP_REMOVED lines=29> */
[C---:B-1----:R-:W-:Y:S08]  /*36800*/  HMMA.1688.F32.TF32 R92, R132.reuse, R78, R92 ;  /* 0x0000004e845c723c */ /* 0x042ff0000008105c */
[C---:B------:R-:W-:Y:S08]  /*36810*/  HMMA.1688.F32.TF32 R88, R132.reuse, R30, R88 ;  /* 0x0000001e8458723c */ /* 0x040ff00000081058 */
[C---:B------:R-:W-:Y:S08]  /*36820*/  HMMA.1688.F32.TF32 R152, R132.reuse, R98, R152 ;  /* 0x000000628498723c */ /* 0x040ff00000081098 */
[C---:B------:R-:W-:Y:S08]  /*36830*/  HMMA.1688.F32.TF32 R140, R132.reuse, R74, R140 ;  /* 0x0000004a848c723c */ /* 0x040ff0000008108c */
[C---:B------:R-:W-:Y:S08]  /*36840*/  HMMA.1688.F32.TF32 R60, R132.reuse, R58, R60 ;  /* 0x0000003a843c723c */ /* 0x040ff0000008103c */
[C---:B------:R-:W-:Y:S08]  /*36850*/  HMMA.1688.F32.TF32 R40, R132.reuse, R10, R40 ;  /* 0x0000000a8428723c */ /* 0x040ff00000081028 */
[C---:B------:R-:W-:Y:S08]  /*36860*/  HMMA.1688.F32.TF32 R52, R132.reuse, R118, R52 ;  /* 0x000000768434723c */ /* 0x040ff00000081034 */
[----:B------:R-:W-:Y:S08]  /*36870*/  HMMA.1688.F32.TF32 R44, R132, R110, R44 ;  /* 0x0000006e842c723c */ /* 0x000ff0000008102c */
[-C--:B--2---:R-:W-:Y:S08]  /*36880*/  HMMA.1688.F32.TF32 R132, R160, R30.reuse, R156 ;  /* 0x0000001ea084723c */ /* 0x084ff0000008109c */
[-C--:B---3--:R-:W-:Y:S08]  /*36890*/  HMMA.1688.F32.TF32 R104, R148, R30.reuse, R104 ;  /* 0x0000001e9468723c */ /* 0x088ff00000081068 */
[----:B------:R-:W-:Y:S01]  /*368a0*/  HMMA.1688.F32.TF32 R168, R124, R30, R176 ;  /* 0x0000001e7ca8723c */ /* 0x000fe200000810b0 */
[----:B------:R-:W2:Y:S07]  /*368b0*/  LDL.LU R30, [R1+0x900] ;  /* 0x00090000011e7983 */ /* 0x000eae0000300800 */
[-C--:B------:R-:W-:Y:S08]  /*368c0*/  HMMA.1688.F32.TF32 R64, R160, R10.reuse, R64 ;  /* 0x0000000aa040723c */ /* 0x080ff00000081040 */
[-C--:B------:R-:W-:Y:S08]  /*368d0*/  HMMA.1688.F32.TF32 R80, R148, R10.reuse, R80 ;  /* 0x0000000a9450723c */ /* 0x080ff00000081050 */
[----:B------:R-:W-:Y:S01]  /*368e0*/  HMMA.1688.F32.TF32 R120, R124, R10, R120 ;  /* 0x0000000a7c78723c */ /* 0x000fe20000081078 */
[----:B------:R-:W3:Y:S01]  /*368f0*/  LDL.LU R10, [R1+0x90c] ;  /* 0x00090c00010a7983 */ /* 0x000ee20000300800 */
[----:B------:R-:W-:-:S04]  /*36900*/  IADD3 R186, P2, R186, UR14, RZ ;  /* 0x0000000ebaba7c10 */ /* 0x000fc8000ff5e0ff */
[----:B------:R-:W-:Y:S01]  /*36910*/  IADD3.X R185, R185, UR9, RZ, P2, !PT ;  /* 0x00000009b9b97c10 */ /* 0x000fe200097fe4ff */
[----:B------:R1:W-:Y:S04]  /*36920*/  STL [R1+0x928], R186 ;  /* 0x000928ba01007387 */ /* 0x0003e80000100800 */
[----:B------:R-:W-:Y:S04]  /*36930*/  STL [R1+0x920], R185 ;  /* 0x000920b901007387 */ /* 0x000fe80000100800 */
[----:B------:R-:W4:Y:S04]  /*36940*/  LDL.LU R28, [R1+0x8f0] ;  /* 0x0008f000011c7983 */ /* 0x000f280000300800 */
[----:B------:R-:W5:Y:S01]  /*36950*/  LDL.LU R11, [R1+0x8fc] ;  /* 0x0008fc00010b7983 */ /* 0x000f620000300800 */
[----:B------:R-:W-:-:S04]  /*36960*/  IADD3 R193, P2, R193, UR14, RZ ;  /* 0x0000000ec1c17c10 */ /* 0x000fc8000ff5e0ff */
[----:B------:R-:W-:Y:S01]  /*36970*/  IADD3.X R187, R187, UR9, RZ, P2, !PT ;  /* 0x00000009bbbb7c10 */ /* 0x000fe200097fe4ff */
[----:B------:R1:W-:Y:S04]  /*36980*/  STL [R1+0x91c], R193 ;  /* 0x00091cc101007387 */ /* 0x0003e80000100800 */
[----:B------:R-:W-:Y:S04]  /*36990*/  STL [R1+0x910], R187 ;  /* 0x000910bb01007387 */ /* 0x000fe80000100800 */
[----:B------:R-:W4:Y:S04]  /*369a0*/  LDL.LU R57, [R1+0x8e0] ;  /* 0x0008e00001397983 */ /* 0x000f280000300800 */
[----:B------:R-:W4:Y:S04]  /*369b0*/  LDL.LU R31, [R1+0x8ec] ;  /* 0x0008ec00011f7983 */ /* 0x000f280000300800 */
[----:B------:R-:W4:Y:S01]  /*369c0*/  LDL.LU R29, [R1+0x8dc] ;  /* 0x0008dc00011d7983 */ /* 0x000f220000300800 */
[----:B------:R-:W-:-:S05]  /*369d0*/  IMAD.MOV.U32 R184, RZ, RZ, 0x7f ;  /* 0x0000007fffb87424 */ /* 0x000fca00078e00ff */
[----:B------:R-:W-:-:S04]  /*369e0*/  IADD3 R191, R184, c[0x0][0x180], RZ ;  /* 0x00006000b8bf7a10 */ /* 0x000fc80007ffe0ff */
[----:B------:R-:W-:Y:S01]  /*369f0*/  SHF.R.S32.HI R184, RZ, 0x1f, R191 ;  /* 0x0000001fffb87819 */ /* 0x000fe200000114bf */
[----:B------:R-:W-:-:S03]  /*36a00*/  UIMAD UR6, UR4, -0x80, UR7 ;  /* 0xffffff80040678a4 */ /* 0x000fc6000f8e0207 */
[----:B------:R-:W-:Y:S01]  /*36a10*/  LEA.HI R184, R184, R191, RZ, 0x7 ;  /* 0x000000bfb8b87211 */ /* 0x000fe200078f38ff */
[----:B------:R-:W-:-:S03]  /*36a20*/  UIADD3 UR8, UR8, 0x1, URZ ;  /* 0x0000000108087890 */ /* 0x000fc6000fffe03f */
[----:B------:R-:W-:Y:S02]  /*36a30*/  SHF.R.S32.HI R184, RZ, 0x7, R184 ;  /* 0x00000007ffb87819 */ /* 0x000fe400000114b8 */
[----:B------:R-:W-:Y:S02]  /*36a40*/  ISETP.GE.AND P1, PT, R198, UR6, PT ;  /* 0x00000006c6007c0c */ /* 0x000fe4000bf26270 */
[----:B------:R-:W-:Y:S01]  /*36a50*/  IADD3 R184, R184, -0x4, RZ ;  /* 0xfffffffcb8b87810 */ /* 0x000fe20007ffe0ff */
[----:B------:R-:W-:Y:S01]  /*36a60*/  UISETP.GT.AND UP0, UPT, UR8, 0x3, UPT ;  /* 0x000000030800788c */ /* 0x000fe2000bf04270 */
[----:B------:R-:W-:Y:S02]  /*36a70*/  SEL R0, RZ, 0x4, P1 ;  /* 0x00000004ff007807 */ /* 0x000fe40000800000 */
[----:B------:R-:W-:Y:S01]  /*36a80*/  ISETP.LE.AND P0, PT, R184, UR4, PT ;  /* 0x00000004b8007c0c */ /* 0x000fe2000bf03270 */
[----:B------:R-:W-:-:S03]  /*36a90*/  USEL UR8, UR8, URZ, !UP0 ;  /* 0x0000003f08087287 */ /* 0x000fc6000c000000 */
[----:B------:R-:W-:-:S04]  /*36aa0*/  SEL R0, R0, RZ, !P0 ;  /* 0x000000ff00007207 */ /* 0x000fc80004000000 */
[----:B------:R-:W-:Y:S01]  /*36ab0*/  ISETP.NE.U32.AND P1, PT, R0, RZ, PT ;  /* 0x000000ff0000720c */ /* 0x000fe20003f25070 */
[----:B------:R-:W-:-:S04]  /*36ac0*/  IMAD.U32 R0, RZ, RZ, UR8 ;  /* 0x00000008ff007e24 */ /* 0x000fc8000f8e00ff */
[----:B------:R-:W-:Y:S02]  /*36ad0*/  IMAD R0, R0, 0x8000, R196 ;  /* 0x0000800000007824 */ /* 0x000fe400078e02c4 */
[----:B------:R-:W-:Y:S02]  /*36ae0*/  IMAD.MOV.U32 R2, RZ, RZ, R186 ;  /* 0x000000ffff027224 */ /* 0x000fe400078e00ba */
[----:B------:R-:W-:Y:S01]  /*36af0*/  IMAD.MOV.U32 R3, RZ, RZ, R185 ;  /* 0x000000ffff037224 */ /* 0x000fe200078e00b9 */
[----:B------:R-:W-:Y:S01]  /*36b00*/  IADD3 R8, R0, 0x100000, RZ ;  /* 0x0010000000087810 */ /* 0x000fe20007ffe0ff */
[----:B------:R-:W-:Y:S01]  /*36b10*/  BAR.SYNC.DEFER_BLOCKING 0x0 ;  /* 0x0000000000007b1d */ /* 0x000fe20000010000 */
[----:B-1----:R-:W-:-:S05]  /*36b20*/  LOP3.LUT R186, R198, 0x4, RZ, 0xfc, !PT ;  /* 0x00000004c6ba7812 */ /* 0x002fca00078efcff */
[----:B------:R-:W-:Y:S01]  /*36b30*/  @!PT LDS RZ, [RZ] ;  /* 0x00000000fffff984 */ /* 0x000fe20000000800 */
[----:B------:R-:W-:Y:S01]  /*36b40*/  @!PT LDS RZ, [RZ] ;  /* 0x00000000fffff984 */ /* 0x000fe20000000800 */
[----:B------:R-:W-:Y:S01]  /*36b50*/  @!PT LDS RZ, [RZ] ;  /* 0x00000000fffff984 */ /* 0x000fe20000000800 */
[----:B------:R1:W-:Y:S01]  /*36b60*/  LDGSTS.E [R8+-0x80000], [R2.64], P1 ;  /* 0x8000000002087fae */ /* 0x0003e2000892184c */
[----:B---3--:R-:W-:-:S04]  /*36b70*/  IADD3 R10, P2, R10, UR14, RZ ;  /* 0x0000000e0a0a7c10 */ /* 0x008fc8000ff5e0ff */
[----:B--2---:R-:W-:Y:S01]  /*36b80*/  IADD3.X R30, R30, UR9, RZ, P2, !PT ;  /* 0x000000091e1e7c10 */ /* 0x004fe200097fe4ff */
[----:B------:R-:W-:Y:S04]  /*36b90*/  STL [R1+0x90c], R10 ;  /* 0x00090c0a01007387 */ /* 0x000fe80000100800 */
[----:B------:R2:W-:Y:S04]  /*36ba0*/  STL [R1+0x900], R30 ;  /* 0x0009001e01007387 */ /* 0x0005e80000100800 */
[----:B------:R-:W3:Y:S01]  /*36bb0*/  LDL.LU R56, [R1+0x8d0] ;  /* 0x0008d00001387983 */ /* 0x000ee20000300800 */
[----:B------:R-:W-:-:S04]  /*36bc0*/  ISETP.GE.AND P1, PT, R186, UR6, PT ;  /* 0x00000006ba007c0c */ /* 0x000fc8000bf26270 */
[----:B-1----:R-:W-:-:S04]  /*36bd0*/  SEL R2, RZ, 0x4, P1 ;  /* 0x00000004ff027807 */ /* 0x002fc80000800000 */
[----:B------:R-:W-:-:S04]  /*36be0*/  SEL R2, R2, RZ, !P0 ;  /* 0x000000ff02027207 */ /* 0x000fc80004000000 */
[----:B------:R-:W-:Y:S01]  /*36bf0*/  ISETP.NE.U32.AND P1, PT, R2, RZ, PT ;  /* 0x000000ff0200720c */ /* 0x000fe20003f25070 */
[----:B------:R-:W-:Y:S02]  /*36c00*/  IMAD.MOV.U32 R2, RZ, RZ, R193 ;  /* 0x000000ffff027224 */ /* 0x000fe400078e00c1 */
[----:B------:R-:W-:Y:S01]  /*36c10*/  IMAD.MOV.U32 R3, RZ, RZ, R187 ;  /* 0x000000ffff037224 */ /* 0x000fe200078e00bb */
[----:B------:R-:W-:-:S09]  /*36c20*/  LOP3.LUT R193, R198, 0x8, RZ, 0xfc, !PT ;  /* 0x00000008c6c17812 */ /* 0x000fd200078efcff */
[----:B------:R1:W-:Y:S01]  /*36c30*/  LDGSTS.E [R8+-0x7fc00], [R2.64], P1 ;  /* 0x8040000002087fae */ /* 0x0003e2000892184c */
[----:B------:R-:W-:-:S04]  /*36c40*/  ISETP.GE.AND P1, PT, R193, UR6, PT ;  /* 0x00000006c1007c0c */ /* 0x000fc8000bf26270 */
[----:B-1----:R-:W-:-:S04]  /*36c50*/  SEL R2, RZ, 0x4, P1 ;  /* 0x00000004ff027807 */ /* 0x002fc80000800000 */
[----:B------:R-:W-:-:S04]  /*36c60*/  SEL R2, R2, RZ, !P0 ;  /* 0x000000ff02027207 */ /* 0x000fc80004000000 */
[----:B------:R-:W-:Y:S01]  /*36c70*/  ISETP.NE.U32.AND P1, PT, R2, RZ, PT ;  /* 0x000000ff0200720c */ /* 0x000fe20003f25070 */
[----:B------:R-:W-:Y:S02]  /*36c80*/  IMAD.MOV.U32 R2, RZ, RZ, R10 ;  /* 0x000000ffff027224 */ /* 0x000fe400078e000a */
[----:B------:R-:W-:Y:S01]  /*36c90*/  IMAD.MOV.U32 R3, RZ, RZ, R30 ;  /* 0x000000ffff037224 */ /* 0x000fe200078e001e */
[----:B------:R-:W-:Y:S01]  /*36ca0*/  LOP3.LUT R9, R198, 0xc, RZ, 0xfc, !PT ;  /* 0x0000000cc6097812 */ /* 0x000fe200078efcff */
[----:B--2---:R-:W2:Y:S01]  /*36cb0*/  LDL.LU R30, [R1+0x8c0] ;  /* 0x0008c000011e7983 */ /* 0x004ea20000300800 */
[----:B-----5:R-:W-:-:S03]  /*36cc0*/  IADD3 R11, P2, R11, UR14, RZ ;  /* 0x0000000e0b0b7c10 */ /* 0x020fc6000ff5e0ff */
[----:B------:R-:W5:Y:S04]  /*36cd0*/  LDL.LU R10, [R1+0x8cc] ;  /* 0x0008cc00010a7983 */ /* 0x000f680000300800 */
[----:B------:R1:W-:Y:S01]  /*36ce0*/  LDGSTS.E [R8+-0x7f800], [R2.64], P1 ;  /* 0x8080000002087fae */ /* 0x0003e2000892184c */
[----:B------:R-:W-:-:S04]  /*36cf0*/  ISETP.GE.AND P1, PT, R9, UR6, PT ;  /* 0x0000000609007c0c */ /* 0x000fc8000bf26270 */
[----:B-1----:R-:W-:-:S04]  /*36d00*/  SEL R2, RZ, 0x4, P1 ;  /* 0x00000004ff027807 */ /* 0x002fc80000800000 */
[----:B------:R-:W-:-:S04]  /*36d10*/  SEL R2, R2, RZ, !P0 ;  /* 0x000000ff02027207 */ /* 0x000fc80004000000 */
[----:B------:R-:W-:Y:S02]  /*36d20*/  ISETP.NE.U32.AND P1, PT, R2, RZ, PT ;  /* 0x000000ff0200720c */ /* 0x000fe40003f25070 */
[----:B----4-:R-:W-:Y:S01]  /*36d30*/  IADD3.X R28, R28, UR9, RZ, P2, !PT ;  /* 0x000000091c1c7c10 */ /* 0x010fe200097fe4ff */
[----:B------:R-:W-:Y:S01]  /*36d40*/  IMAD.MOV.U32 R2, RZ, RZ, R11 ;  /* 0x000000ffff027224 */ /* 0x000fe200078e000b */
[----:B------:R-:W-:-:S03]  /*36d50*/  LOP3.LUT R9, R198, 0x10, RZ, 0xfc, !PT ;  /* 0x00000010c6097812 */ /* 0x000fc600078efcff */
[----:B------:R-:W-:-:S06]  /*36d60*/  IMAD.MOV.U32 R3, RZ, RZ, R28 ;  /* 0x000000ffff037224 */ /* 0x000fcc00078e001c */
[----:B------:R1:W-:Y:S01]  /*36d70*/  LDGSTS.E [R8+-0x7f400], [R2.64], P1 ;  /* 0x80c0000002087fae */ /* 0x0003e2000892184c */
[----:B------:R-:W-:-:S03]  /*36d80*/  ISETP.GE.AND P1, PT, R9, UR6, PT ;  /* 0x0000000609007c0c */ /* 0x000fc6000bf26270 */
[----:B------:R4:W-:Y:S01]  /*36d90*/  STL [R1+0x8fc], R11 ;  /* 0x0008fc0b01007387 */ /* 0x0009e20000100800 */
[----:B------:R-:W-:Y:S02]  /*36da0*/  IADD3 R31, P2, R31, UR14, RZ ;  /* 0x0000000e1f1f7c10 */ /* 0x000fe4000ff5e0ff */
[----:B-1----:R-:W-:Y:S01]  /*36db0*/  SEL R2, RZ, 0x4, P1 ;  /* 0x00000004ff027807 */ /* 0x002fe20000800000 */
[----:B------:R1:W-:Y:S03]  /*36dc0*/  STL [R1+0x8f0], R28 ;  /* 0x0008f01c01007387 */ /* 0x0003e60000100800 */
[----:B------:R-:W-:Y:S01]  /*36dd0*/  SEL R2, R2, RZ, !P0 ;  /* 0x000000ff02027207 */ /* 0x000fe20004000000 */
[----:B----4-:R-:W4:Y:S03]  /*36de0*/  LDL.LU R11, [R1+0x8b0] ;  /* 0x0008b000010b7983 */ /* 0x010f260000300800 */
[----:B------:R-:W-:Y:S01]  /*36df0*/  ISETP.NE.U32.AND P1, PT, R2, RZ, PT ;  /* 0x000000ff0200720c */ /* 0x000fe20003f25070 */
[----:B------:R-:W4:Y:S01]  /*36e00*/  LDL.LU R9, [R1+0x8bc] ;  /* 0x0008bc0001097983 */ /* 0x000f220000300800 */
[----:B------:R-:W-:Y:S01]  /*36e10*/  IADD3.X R57, R57, UR9, RZ, P2, !PT ;  /* 0x0000000939397c10 */ /* 0x000fe200097fe4ff */
[----:B------:R-:W-:Y:S01]  /*36e20*/  IMAD.MOV.U32 R2, RZ, RZ, R31 ;  /* 0x000000ffff027224 */ /* 0x000fe200078e001f */
[----:B-1----:R-:W-:-:S03]  /*36e30*/  LOP3.LUT R28, R198, 0x14, RZ, 0xfc, !PT ;  /* 0x00000014c61c7812 */ /* 0x002fc600078efcff */
[----:B------:R-:W-:Y:S01]  /*36e40*/  IMAD.MOV.U32 R3, RZ, RZ, R57 ;  /* 0x000000ffff037224 */ /* 0x000fe200078e0039 */
[----:B------:R-:W-:-:S05]  /*36e50*/  IADD3 R29, P2, R29, UR14, RZ ;  /* 0x0000000e1d1d7c10 */ /* 0x000fca000ff5e0ff */
[----:B------:R1:W-:Y:S01]  /*36e60*/  LDGSTS.E [R8+-0x7f000], [R2.64], P1 ;  /* 0x8100000002087fae */ /* 0x0003e2000892184c */
[----:B------:R-:W-:-:S03]  /*36e70*/  ISETP.GE.AND P1, PT, R28, UR6, PT ;  /* 0x000000061c007c0c */ /* 0x000fc6000bf26270 */
[----:B------:R-:W-:Y:S01]  /*36e80*/  STL [R1+0x8ec], R31 ;  /* 0x0008ec1f01007387 */ /* 0x000fe20000100800 */
[----:B-1----:R-:W-:-:S03]  /*36e90*/  SEL R2, RZ, 0x4, P1 ;  /* 0x00000004ff027807 */ /* 0x002fc60000800000 */
[----:B------:R-:W-:Y:S01]  /*36ea0*/  STL [R1+0x8e0], R57 ;  /* 0x0008e03901007387 */ /* 0x000fe20000100800 */
[----:B------:R-:W-:-:S03]  /*36eb0*/  SEL R2, R2, RZ, !P0 ;  /* 0x000000ff02027207 */ /* 0x000fc60004000000 */
[----:B------:R-:W4:Y:S01]  /*36ec0*/  LDL.LU R28, [R1+0x8ac] ;  /* 0x0008ac00011c7983 */ /* 0x000f220000300800 */
[----:B------:R-:W-:-:S03]  /*36ed0*/  ISETP.NE.U32.AND P1, PT, R2, RZ, PT ;  /* 0x000000ff0200720c */ /* 0x000fc60003f25070 */
[----:B------:R1:W-:Y:S01]  /*36ee0*/  STL [R1+0x8dc], R29 ;  /* 0x0008dc1d01007387 */ /* 0x0003e20000100800 */
[----:B------:R-:W-:Y:S01]  /*36ef0*/  IMAD.MOV.U32 R2, RZ, RZ, R29 ;  /* 0x000000ffff027224 */ /* 0x000fe200078e001d */
[----:B---3--:R-:W-:-:S05]  /*36f00*/  IADD3.X R56, R56, UR9, RZ, P2, !PT ;  /* 0x0000000938387c10 */ /* 0x008fca00097fe4ff */
[----:B------:R-:W-:Y:S04]  /*36f10*/  STL [R1+0x8d0], R56 ;  /* 0x0008d03801007387 */ /* 0x000fe80000100800 */
[----:B-1----:R-:W3:Y:S01]  /*36f20*/  LDL.LU R29, [R1+0x8a0] ;  /* 0x0008a000011d7983 */ /* 0x002ee20000300800 */
[----:B------:R-:W-:Y:S01]  /*36f30*/  IMAD.MOV.U32 R3, RZ, RZ, R56 ;  /* 0x000000ffff037224 */ /* 0x000fe200078e0038 */
[----:B------:R-:W-:-:S04]  /*36f40*/  LOP3.LUT R31, R198, 0x18, RZ, 0xfc, !PT ;  /* 0x00000018c61f7812 */ /* 0x000fc800078efcff */
[----:B------:R1:W-:Y:S01]  /*36f50*/  LDGSTS.E [R8+-0x7ec00], [R2.64], P1 ;  /* 0x8140000002087fae */ /* 0x0003e2000892184c */
[----:B------:R-:W-:-:S04]  /*36f60*/  ISETP.GE.AND P1, PT, R31, UR6, PT ;  /* 0x000000061f007c0c */ /* 0x000fc8000bf26270 */
[----:B-1----:R-:W-:-:S04]  /*36f70*/  SEL R2, RZ, 0x4, P1 ;  /* 0x00000004ff027807 */ /* 0x002fc80000800000 */
[----:B------:R-:W-:-:S04]  /*36f80*/  SEL R2, R2, RZ, !P0 ;  /* 0x000000ff02027207 */ /* 0x000fc80004000000 */
[----:B------:R-:W-:Y:S02]  /*36f90*/  ISETP.NE.U32.AND P1, PT, R2, RZ, PT ;  /* 0x000000ff0200720c */ /* 0x000fe40003f25070 */
[----:B-----5:R-:W-:-:S04]  /*36fa0*/  IADD3 R10, P2, R10, UR14, RZ ;  /* 0x0000000e0a0a7c10 */ /* 0x020fc8000ff5e0ff */
[----:B--2---:R-:W-:Y:S01]  /*36fb0*/  IADD3.X R30, R30, UR9, RZ, P2, !PT ;  /* 0x000000091e1e7c10 */ /* 0x004fe200097fe4ff */
[----:B------:R-:W-:Y:S01]  /*36fc0*/  STL [R1+0x8cc], R10 ;  /* 0x0008cc0a01007387 */ /* 0x000fe20000100800 */
[----:B------:R-:W-:-:S03]  /*36fd0*/  IMAD.MOV.U32 R2, RZ, RZ, R10 ;  /* 0x000000ffff027224 */ /* 0x000fc600078e000a */
[----:B------:R1:W-:Y:S01]  /*36fe0*/  STL [R1+0x8c0], R30 ;  /* 0x0008c01e01007387 */ /* 0x0003e20000100800 */
[----:B------:R-:W-:Y:S01]  /*36ff0*/  IMAD.MOV.U32 R3, RZ, RZ, R30 ;  /* 0x000000ffff037224 */ /* 0x000fe200078e001e */
[----:B------:R-:W-:-:S04]  /*37000*/  LOP3.LUT R31, R198, 0x1c, RZ, 0xfc, !PT ;  /* 0x0000001cc61f7812 */ /* 0x000fc800078efcff */
[----:B------:R2:W-:Y:S04]  /*37010*/  LDGSTS.E [R8+-0x7e800], [R2.64], P1 ;  /* 0x8180000002087fae */ /* 0x0005e8000892184c */
[----:B-1----:R-:W5:Y:S04]  /*37020*/  LDL.LU R30, [R1+0x890] ;  /* 0x00089000011e7983 */ /* 0x002f680000300800 */
[----:B------:R-:W5:Y:S01]  /*37030*/  LDL.LU R10, [R1+0x89c] ;  /* 0x00089c00010a7983 */ /* 0x000f620000300800 */
[----:B------:R-:W-:Y:S02]  /*37040*/  ISETP.GE.AND P1, PT, R31, UR6, PT ;  /* 0x000000061f007c0c */ /* 0x000fe4000bf26270 */
[----:B----4-:R-:W-:-:S04]  /*37050*/  IADD3 R9, P2, R9, UR14, RZ ;  /* 0x0000000e09097c10 */ /* 0x010fc8000ff5e0ff */
[----:B------:R-:W-:Y:S01]  /*37060*/  IADD3.X R11, R11, UR9, RZ, P2, !PT ;  /* 0x000000090b0b7c10 */ /* 0x000fe200097fe4ff */
[----:B------:R-:W-:Y:S04]  /*37070*/  STL [R1+0x8bc], R9 ;  /* 0x0008bc0901007387 */ /* 0x000fe80000100800 */
[----:B------:R1:W-:Y:S04]  /*37080*/  STL [R1+0x8b0], R11 ;  /* 0x0008b00b01007387 */ /* 0x0003e80000100800 */
[----:B------:R-:W4:Y:S04]  /*37090*/  LDL.LU R57, [R1+0x880] ;  /* 0x0008800001397983 */ /* 0x000f280000300800 */
[----:B------:R-:W4:Y:S01]  /*370a0*/  LDL.LU R31, [R1+0x88c] ;  /* 0x00088c00011f7983 */ /* 0x000f220000300800 */
[----:B--2---:R-:W-:-:S03]  /*370b0*/  IMAD.MOV.U32 R3, RZ, RZ, R11 ;  /* 0x000000ffff037224 */ /* 0x004fc600078e000b */
[----:B-1----:R-:W2:Y:S01]  /*370c0*/  LDL.LU R11, [R1+0x87c] ;  /* 0x00087c00010b7983 */ /* 0x002ea20000300800 */
[----:B------:R-:W-:-:S05]  /*370d0*/  IADD3 R28, P2, R28, UR14, RZ ;  /* 0x0000000e1c1c7c10 */ /* 0x000fca000ff5e0ff */
[----:B------:R-:W-:Y:S01]  /*370e0*/  STL [R1+0x8ac], R28 ;  /* 0x0008ac1c01007387 */ /* 0x000fe20000100800 */
[----:B---3--:R-:W-:-:S05]  /*370f0*/  IADD3.X R29, R29, UR9, RZ, P2, !PT ;  /* 0x000000091d1d7c10 */ /* 0x008fca00097fe4ff */
[----:B------:R1:W-:Y:S04]  /*37100*/  STL [R1+0x8a0], R29 ;  /* 0x0008a01d01007387 */ /* 0x0003e80000100800 */
[----:B------:R-:W3:Y:S01]  /*37110*/  LDL.LU R56, [R1+0x870] ;  /* 0x0008700001387983 */ /* 0x000ee20000300800 */
[----:B------:R-:W-:-:S04]  /*37120*/  SEL R2, RZ, 0x4, P1 ;  /* 0x00000004ff027807 */ /* 0x000fc80000800000 */
[----:B------:R-:W-:-:S04]  /*37130*/  SEL R2, R2, RZ, !P0 ;  /* 0x000000ff02027207 */ /* 0x000fc80004000000 */
[----:B------:R-:W-:Y:S01]  /*37140*/  ISETP.NE.U32.AND P1, PT, R2, RZ, PT ;  /* 0x000000ff0200720c */ /* 0x000fe20003f25070 */
[----:B------:R-:W-:Y:S01]  /*37150*/  IMAD.MOV.U32 R2, RZ, RZ, R9 ;  /* 0x000000ffff027224 */ /* 0x000fe200078e0009 */
[----:B------:R-:W-:-:S11]  /*37160*/  LOP3.LUT R9, R198, 0x20, RZ, 0xfc, !PT ;  /* 0x00000020c6097812 */ /* 0x000fd600078efcff */
        /* <DEDUP_REMOVED lines=8> */
[----:B------:R-:W3:Y:S04]  /*371f0*/  LDL.LU R29, [R1+0x860] ;  /* 0x00086000011d7983 */ /* 0x000ee80000300800 */
[----:B------:R-:W3:Y:S04]  /*37200*/  LDL.LU R28, [R1+0x86c] ;  /* 0x00086c00011c7983 */ /* 0x000ee80000300800 */
[----:B------:R1:W-:Y:S01]  /*37210*/  LDGSTS.E [R8+-0x7e000], [R2.64], P1 ;  /* 0x8200000002087fae */ /* 0x0003e2000892184c */
[----:B------:R-:W-:-:S02]  /*37220*/  ISETP.GE.AND P1, PT, R9, UR6, PT ;  /* 0x0000000609007c0c */ /* 0x000fc4000bf26270 */
[----:B-----5:R-:W-:Y:S02]  /*37230*/  IADD3 R10, P2, R10, UR14, RZ ;  /* 0x0000000e0a0a7c10 */ /* 0x020fe4000ff5e0ff */
[----:B-1----:R-:W-:-:S04]  /*37240*/  SEL R2, RZ, 0x4, P1 ;  /* 0x00000004ff027807 */ /* 0x002fc80000800000 */
[----:B------:R-:W-:-:S04]  /*37250*/  SEL R2, R2, RZ, !P0 ;  /* 0x000000ff02027207 */ /* 0x000fc80004000000 */
[----:B------:R-:W-:Y:S02]  /*37260*/  ISETP.NE.U32.AND P1, PT, R2, RZ, PT ;  /* 0x000000ff0200720c */ /* 0x000fe40003f25070 */
[----:B------:R-:W-:Y:S01]  /*37270*/  IADD3.X R30, R30, UR9, RZ, P2, !PT ;  /* 0x000000091e1e7c10 */ /* 0x000fe200097fe4ff */
[----:B------:R-:W-:Y:S01]  /*37280*/  IMAD.MOV.U32 R2, RZ, RZ, R10 ;  /* 0x000000ffff027224 */ /* 0x000fe200078e000a */
[----:B------:R-:W-:-:S03]  /*37290*/  LOP3.LUT R9, R198, 0x28, RZ, 0xfc, !PT ;  /* 0x00000028c6097812 */ /* 0x000fc600078efcff */
[----:B------:R-:W-:-:S06]  /*372a0*/  IMAD.MOV.U32 R3, RZ, RZ, R30 ;  /* 0x000000ffff037224 */ /* 0x000fcc00078e001e */
[----:B------:R1:W-:Y:S01]  /*372b0*/  LDGSTS.E [R8+-0x7dc00], [R2.64], P1 ;  /* 0x8240000002087fae */ /* 0x0003e2000892184c */
[----:B------:R-:W-:-:S03]  /*372c0*/  ISETP.GE.AND P1, PT, R9, UR6, PT ;  /* 0x0000000609007c0c */ /* 0x000fc6000bf26270 */
[----:B------:R-:W-:Y:S01]  /*372d0*/  STL [R1+0x89c], R10 ;  /* 0x00089c0a01007387 */ /* 0x000fe20000100800 */
[----:B-1----:R-:W-:-:S03]  /*372e0*/  SEL R2, RZ, 0x4, P1 ;  /* 0x00000004ff027807 */ /* 0x002fc60000800000 */
[----:B------:R1:W-:Y:S01]  /*372f0*/  STL [R1+0x890], R30 ;  /* 0x0008901e01007387 */ /* 0x0003e20000100800 */
[----:B------:R-:W-:-:S04]  /*37300*/  SEL R2, R2, RZ, !P0 ;  /* 0x000000ff02027207 */ /* 0x000fc80004000000 */
[----:B------:R-:W-:Y:S01]  /*37310*/  ISETP.NE.U32.AND P1, PT, R2, RZ, PT ;  /* 0x000000ff0200720c */ /* 0x000fe20003f25070 */
[----:B-1----:R-:W5:Y:S01]  /*37320*/  LDL.LU R30, [R1+0x850] ;  /* 0x00085000011e7983 */ /* 0x002f620000300800 */
[----:B----4-:R-:W-:-:S03]  /*37330*/  IADD3 R31, P2, R31, UR14, RZ ;  /* 0x0000000e1f1f7c10 */ /* 0x010fc6000ff5e0ff */
[----:B------:R-:W4:Y:S01]  /*37340*/  LDL.LU R9, [R1+0x85c] ;  /* 0x00085c0001097983 */ /* 0x000f220000300800 */
[----:B------:R-:W-:Y:S01]  /*37350*/  IADD3.X R57, R57, UR9, RZ, P2, !PT ;  /* 0x0000000939397c10 */ /* 0x000fe200097fe4ff */
[----:B------:R-:W-:Y:S01]  /*37360*/  IMAD.MOV.U32 R2, RZ, RZ, R31 ;  /* 0x000000ffff027224 */ /* 0x000fe200078e001f */
[----:B------:R-:W-:-:S03]  /*37370*/  LOP3.LUT R10, R198, 0x2c, RZ, 0xfc, !PT ;  /* 0x0000002cc60a7812 */ /* 0x000fc600078efcff */
[----:B------:R-:W-:-:S05]  /*37380*/  IMAD.MOV.U32 R3, RZ, RZ, R57 ;  /* 0x000000ffff037224 */ /* 0x000fca00078e0039 */
[----:B------:R1:W-:Y:S01]  /*37390*/  LDGSTS.E [R8+-0x7d800], [R2.64], P1 ;  /* 0x8280000002087fae */ /* 0x0003e2000892184c */
[----:B------:R-:W-:Y:S02]  /*373a0*/  ISETP.GE.AND P1, PT, R10, UR6, PT ;  /* 0x000000060a007c0c */ /* 0x000fe4000bf26270 */
[----:B--2---:R-:W-:Y:S01]  /*373b0*/  IADD3 R11, P2, R11, UR14, RZ ;  /* 0x0000000e0b0b7c10 */ /* 0x004fe2000ff5e0ff */
[----:B------:R-:W-:Y:S01]  /*373c0*/  STL [R1+0x88c], R31 ;  /* 0x00088c1f01007387 */ /* 0x000fe20000100800 */
[----:B-1----:R-:W-:-:S03]  /*373d0*/  SEL R2, RZ, 0x4, P1 ;  /* 0x00000004ff027807 */ /* 0x002fc60000800000 */
[----:B------:R-:W-:Y:S01]  /*373e0*/  STL [R1+0x880], R57 ;  /* 0x0008803901007387 */ /* 0x000fe20000100800 */
[----:B------:R-:W-:-:S03]  /*373f0*/  SEL R2, R2, RZ, !P0 ;  /* 0x000000ff02027207 */ /* 0x000fc60004000000 */
[----:B------:R-:W2:Y:S01]  /*37400*/  LDL.LU R10, [R1+0x84c] ;  /* 0x00084c00010a7983 */ /* 0x000ea20000300800 */
        /* <DEDUP_REMOVED lines=13> */
[----:B------:R-:W-:-:S04]  /*374e0*/  IADD3 R28, P2, R28, UR14, RZ ;  /* 0x0000000e1c1c7c10 */ /* 0x000fc8000ff5e0ff */
[----:B------:R-:W-:Y:S01]  /*374f0*/  IADD3.X R29, R29, UR9, RZ, P2, !PT ;  /* 0x000000091d1d7c10 */ /* 0x000fe200097fe4ff */
[----:B------:R-:W-:Y:S01]  /*37500*/  STL [R1+0x86c], R28 ;  /* 0x00086c1c01007387 */ /* 0x000fe20000100800 */
[----:B------:R-:W-:-:S03]  /*37510*/  IMAD.MOV.U32 R2, RZ, RZ, R28 ;  /* 0x000000ffff027224 */ /* 0x000fc600078e001c */
[----:B------:R1:W-:Y:S01]  /*37520*/  STL [R1+0x860], R29 ;  /* 0x0008601d01007387 */ /* 0x0003e20000100800 */
[----:B------:R-:W-:Y:S01]  /*37530*/  IMAD.MOV.U32 R3, RZ, RZ, R29 ;  /* 0x000000ffff037224 */ /* 0x000fe200078e001d */
[----:B------:R-:W-:-:S04]  /*37540*/  LOP3.LUT R31, R198, 0x34, RZ, 0xfc, !PT ;  /* 0x00000034c61f7812 */ /* 0x000fc800078efcff */
[----:B------:R4:W-:Y:S04]  /*37550*/  LDGSTS.E [R8+-0x7d000], [R2.64], P1 ;  /* 0x8300000002087fae */ /* 0x0009e8000892184c */
[----:B-1----:R-:W3:Y:S04]  /*37560*/  LDL.LU R29, [R1+0x830] ;  /* 0x00083000011d7983 */ /* 0x002ee80000300800 */
[----:B------:R-:W3:Y:S01]  /*37570*/  LDL.LU R28, [R1+0x83c] ;  /* 0x00083c00011c7983 */ /* 0x000ee20000300800 */
[----:B------:R-:W-:Y:S02]  /*37580*/  ISETP.GE.AND P1, PT, R31, UR6, PT ;  /* 0x000000061f007c0c */ /* 0x000fe4000bf26270 */
[----:B----4-:R-:W-:-:S04]  /*37590*/  IADD3 R9, P2, R9, UR14, RZ ;  /* 0x0000000e09097c10 */ /* 0x010fc8000ff5e0ff */
[----:B-----5:R-:W-:Y:S01]  /*375a0*/  IADD3.X R30, R30, UR9, RZ, P2, !PT ;  /* 0x000000091e1e7c10 */ /* 0x020fe200097fe4ff */
[----:B------:R-:W-:Y:S04]  /*375b0*/  STL [R1+0x85c], R9 ;  /* 0x00085c0901007387 */ /* 0x000fe80000100800 */
[----:B------:R1:W-:Y:S04]  /*375c0*/  STL [R1+0x850], R30 ;  /* 0x0008501e01007387 */ /* 0x0003e80000100800 */
[----:B------:R-:W4:Y:S04]  /*375d0*/  LDL.LU R57, [R1+0x820] ;  /* 0x0008200001397983 */ /* 0x000f280000300800 */
[----:B------:R-:W5:Y:S01]  /*375e0*/  LDL.LU R31, [R1+0x82c] ;  /* 0x00082c00011f7983 */ /* 0x000f620000300800 */
[----:B------:R-:W-:-:S03]  /*375f0*/  IMAD.MOV.U32 R3, RZ, RZ, R30 ;  /* 0x000000ffff037224 */ /* 0x000fc600078e001e */
[----:B-1----:R-:W4:Y:S01]  /*37600*/  LDL.LU R30, [R1+0x81c] ;  /* 0x00081c00011e7983 */ /* 0x002f220000300800 */
[----:B--2---:R-:W-:-:S05]  /*37610*/  IADD3 R10, P2, R10, UR14, RZ ;  /* 0x0000000e0a0a7c10 */ /* 0x004fca000ff5e0ff */
[----:B------:R-:W-:Y:S01]  /*37620*/  STL [R1+0x84c], R10 ;  /* 0x00084c0a01007387 */ /* 0x000fe20000100800 */
[----:B---3--:R-:W-:-:S05]  /*37630*/  IADD3.X R11, R11, UR9, RZ, P2, !PT ;  /* 0x000000090b0b7c10 */ /* 0x008fca00097fe4ff */
[----:B------:R1:W-:Y:S04]  /*37640*/  STL [R1+0x840], R11 ;  /* 0x0008400b01007387 */ /* 0x0003e80000100800 */
[----:B------:R-:W2:Y:S01]  /*37650*/  LDL.LU R56, [R1+0x810] ;  /* 0x0008100001387983 */ /* 0x000ea20000300800 */
[----:B------:R-:W-:-:S04]  /*37660*/  SEL R2, RZ, 0x4, P1 ;  /* 0x00000004ff027807 */ /* 0x000fc80000800000 */
[----:B------:R-:W-:-:S04]  /*37670*/  SEL R2, R2, RZ, !P0 ;  /* 0x000000ff02027207 */ /* 0x000fc80004000000 */
[----:B------:R-:W-:Y:S01]  /*37680*/  ISETP.NE.U32.AND P1, PT, R2, RZ, PT ;  /* 0x000000ff0200720c */ /* 0x000fe20003f25070 */
[----:B------:R-:W-:Y:S01]  /*37690*/  IMAD.MOV.U32 R2, RZ, RZ, R9 ;  /* 0x000000ffff027224 */ /* 0x000fe200078e0009 */
[----:B------:R-:W-:-:S11]  /*376a0*/  LOP3.LUT R9, R198, 0x38, RZ, 0xfc, !PT ;  /* 0x00000038c6097812 */ /* 0x000fd600078efcff */
[----:B------:R3:W-:Y:S01]  /*376b0*/  LDGSTS.E [R8+-0x7cc00], [R2.64], P1 ;  /* 0x8340000002087fae */ /* 0x0007e2000892184c */
[----:B------:R-:W-:-:S04]  /*376c0*/  ISETP.GE.AND P1, PT, R9, UR6, PT ;  /* 0x0000000609007c0c */ /* 0x000fc8000bf26270 */
[----:B---3--:R-:W-:-:S04]  /*376d0*/  SEL R2, RZ, 0x4, P1 ;  /* 0x00000004ff027807 */ /* 0x008fc80000800000 */
[----:B------:R-:W-:-:S04]  /*376e0*/  SEL R2, R2, RZ, !P0 ;  /* 0x000000ff02027207 */ /* 0x000fc80004000000 */
[----:B------:R-:W-:Y:S01]  /*376f0*/  ISETP.NE.U32.AND P1, PT, R2, RZ, PT ;  /* 0x000000ff0200720c */ /* 0x000fe20003f25070 */
[----:B------:R-:W-:Y:S02]  /*37700*/  IMAD.MOV.U32 R2, RZ, RZ, R10 ;  /* 0x000000ffff027224 */ /* 0x000fe400078e000a */
[----:B------:R-:W-:Y:S01]  /*37710*/  IMAD.MOV.U32 R3, RZ, RZ, R11 ;  /* 0x000000ffff037224 */ /* 0x000fe200078e000b */
[----:B------:R-:W-:Y:S01]  /*37720*/  LOP3.LUT R9, R198, 0x3c, RZ, 0xfc, !PT ;  /* 0x0000003cc6097812 */ /* 0x000fe200078efcff */
[----:B-1----:R-:W3:Y:S04]  /*37730*/  LDL.LU R11, [R1+0x800] ;  /* 0x00080000010b7983 */ /* 0x002ee80000300800 */
[----:B------:R-:W3:Y:S04]  /*37740*/  LDL.LU R10, [R1+0x80c] ;  /* 0x00080c00010a7983 */ /* 0x000ee80000300800 */
[----:B------:R1:W-:Y:S01]  /*37750*/  LDGSTS.E [R8+-0x7c800], [R2.64], P1 ;  /* 0x8380000002087fae */ /* 0x0003e2000892184c */
[----:B------:R-:W-:-:S02]  /*37760*/  ISETP.GE.AND P1, PT, R9, UR6, PT ;  /* 0x0000000609007c0c */ /* 0x000fc4000bf26270 */
[----:B------:R-:W-:Y:S02]  /*37770*/  IADD3 R28, P2, R28, UR14, RZ ;  /* 0x0000000e1c1c7c10 */ /* 0x000fe4000ff5e0ff */
        /* <DEDUP_REMOVED lines=9> */
[----:B------:R1:W-:Y:S02]  /*37810*/  STL [R1+0x83c], R28 ;  /* 0x00083c1c01007387 */ /* 0x0003e40000100800 */
[----:B-1----:R-:W-:Y:S02]  /*37820*/  SEL R2, RZ, 0x4, P1 ;  /* 0x00000004ff027807 */ /* 0x002fe40000800000 */
[----:B------:R1:W-:Y:S02]  /*37830*/  STL [R1+0x830], R29 ;  /* 0x0008301d01007387 */ /* 0x0003e40000100800 */
[----:B------:R-:W-:Y:S02]  /*37840*/  SEL R2, R2, RZ, !P0 ;  /* 0x000000ff02027207 */ /* 0x000fe40004000000 */
[----:B------:R-:W3:Y:S02]  /*37850*/  LDL.LU R28, [R1+0x7f0] ;  /* 0x0007f000011c7983 */ /* 0x000ee40000300800 */
[----:B------:R-:W-:-:S02]  /*37860*/  ISETP.NE.U32.AND P1, PT, R2, RZ, PT ;  /* 0x000000ff0200720c */ /* 0x000fc40003f25070 */
[----:B------:R-:W3:Y:S01]  /*37870*/  LDL.LU R9, [R1+0x7fc] ;  /* 0x0007fc0001097983 */ /* 0x000ee20000300800 */
[----:B-----5:R-:W-:-:S04]  /*37880*/  IADD3 R31, P2, R31, UR14, RZ ;  /* 0x0000000e1f1f7c10 */ /* 0x020fc8000ff5e0ff */
[----:B----4-:R-:W-:Y:S01]  /*37890*/  IADD3.X R57, R57, UR9, RZ, P2, !PT ;  /* 0x0000000939397c10 */ /* 0x010fe200097fe4ff */
[----:B------:R-:W-:Y:S01]  /*378a0*/  IMAD.MOV.U32 R2, RZ, RZ, R31 ;  /* 0x000000ffff027224 */ /* 0x000fe200078e001f */
[----:B-1----:R-:W-:-:S03]  /*378b0*/  LOP3.LUT R29, R198, 0x44, RZ, 0xfc, !PT ;  /* 0x00000044c61d7812 */ /* 0x002fc600078efcff */
[----:B------:R-:W-:-:S05]  /*378c0*/  IMAD.MOV.U32 R3, RZ, RZ, R57 ;  /* 0x000000ffff037224 */ /* 0x000fca00078e0039 */
[----:B------:R1:W-:Y:S01]  /*378d0*/  LDGSTS.E [R8+-0x7c000], [R2.64], P1 ;  /* 0x8400000002087fae */ /* 0x0003e2000892184c */
[----:B------:R-:W-:Y:S02]  /*378e0*/  ISETP.GE.AND P1, PT, R29, UR6, PT ;  /* 0x000000061d007c0c */ /* 0x000fe4000bf26270 */
[----:B------:R-:W-:Y:S01]  /*378f0*/  IADD3 R30, P2, R30, UR14, RZ ;  /* 0x0000000e1e1e7c10 */ /* 0x000fe2000ff5e0ff */
        /* <DEDUP_REMOVED lines=8> */
[----:B--2---:R-:W-:-:S05]  /*37980*/  IADD3.X R56, R56, UR9, RZ, P2, !PT ;  /* 0x0000000938387c10 */ /* 0x004fca00097fe4ff */
[----:B------:R-:W-:Y:S04]  /*37990*/  STL [R1+0x810], R56 ;  /* 0x0008103801007387 */ /* 0x000fe80000100800 */
[----:B-1----:R-:W2:Y:S01]  /*379a0*/  LDL.LU R30, [R1+0x7e0] ;  /* 0x0007e000011e7983 */ /* 0x002ea20000300800 */
[----:B------:R-:W-:Y:S01]  /*379b0*/  IMAD.MOV.U32 R3, RZ, RZ, R56 ;  /* 0x000000ffff037224 */ /* 0x000fe200078e0038 */
[----:B------:R-:W-:-:S04]  /*379c0*/  LOP3.LUT R31, R198, 0x48, RZ, 0xfc, !PT ;  /* 0x00000048c61f7812 */ /* 0x000fc800078efcff */
[----:B------:R1:W-:Y:S01]  /*379d0*/  LDGSTS.E [R8+-0x7bc00], [R2.64], P1 ;  /* 0x8440000002087fae */ /* 0x0003e2000892184c */
[----:B------:R-:W-:-:S04]  /*379e0*/  ISETP.GE.AND P1, PT, R31, UR6, PT ;  /* 0x000000061f007c0c */ /* 0x000fc8000bf26270 */
[----:B-1----:R-:W-:-:S04]  /*379f0*/  SEL R2, RZ, 0x4, P1 ;  /* 0x00000004ff027807 */ /* 0x002fc80000800000 */
[----:B------:R-:W-:-:S04]  /*37a00*/  SEL R2, R2, RZ, !P0 ;  /* 0x000000ff02027207 */ /* 0x000fc80004000000 */
[----:B------:R-:W-:Y:S02]  /*37a10*/  ISETP.NE.U32.AND P1, PT, R2, RZ, PT ;  /* 0x000000ff0200720c */ /* 0x000fe40003f25070 */
[----:B---3--:R-:W-:-:S04]  /*37a20*/  IADD3 R10, P2, R10, UR14, RZ ;  /* 0x0000000e0a0a7c10 */ /* 0x008fc8000ff5e0ff */
[----:B------:R-:W-:Y:S01]  /*37a30*/  IADD3.X R11, R11, UR9, RZ, P2, !PT ;  /* 0x000000090b0b7c10 */ /* 0x000fe200097fe4ff */
        /* <DEDUP_REMOVED lines=9> */
[----:B------:R-:W-:-:S04]  /*37ad0*/  IADD3 R9, P2, R9, UR14, RZ ;  /* 0x0000000e09097c10 */ /* 0x000fc8000ff5e0ff */
[----:B------:R-:W-:Y:S01]  /*37ae0*/  IADD3.X R28, R28, UR9, RZ, P2, !PT ;  /* 0x000000091c1c7c10 */ /* 0x000fe200097fe4ff */
[----:B------:R-:W-:Y:S04]  /*37af0*/  STL [R1+0x7fc], R9 ;  /* 0x0007fc0901007387 */ /* 0x000fe80000100800 */
[----:B------:R1:W-:Y:S04]  /*37b00*/  STL [R1+0x7f0], R28 ;  /* 0x0007f01c01007387 */ /* 0x0003e80000100800 */
[----:B------:R-:W5:Y:S04]  /*37b10*/  LDL.LU R57, [R1+0x7c0] ;  /* 0x0007c00001397983 */ /* 0x000f680000300800 */
[----:B------:R-:W5:Y:S01]  /*37b20*/  LDL.LU R31, [R1+0x7cc] ;  /* 0x0007cc00011f7983 */ /* 0x000f620000300800 */
[----:B---3--:R-:W-:-:S03]  /*37b30*/  IMAD.MOV.U32 R3, RZ, RZ, R28 ;  /* 0x000000ffff037224 */ /* 0x008fc600078e001c */
[----:B-1----:R-:W3:Y:S01]  /*37b40*/  LDL.LU R28, [R1+0x7bc] ;  /* 0x0007bc00011c7983 */ /* 0x002ee20000300800 */
[----:B----4-:R-:W-:-:S05]  /*37b50*/  IADD3 R29, P2, R29, UR14, RZ ;  /* 0x0000000e1d1d7c10 */ /* 0x010fca000ff5e0ff */
[----:B------:R-:W-:Y:S01]  /*37b60*/  STL [R1+0x7ec], R29 ;  /* 0x0007ec1d01007387 */ /* 0x000fe20000100800 */
[----:B--2---:R-:W-:-:S05]  /*37b70*/  IADD3.X R30, R30, UR9, RZ, P2, !PT ;  /* 0x000000091e1e7c10 */ /* 0x004fca00097fe4ff */
        /* <DEDUP_REMOVED lines=9> */
[----:B----4-:R-:W-:-:S04]  /*37c10*/  SEL R2, RZ, 0x4, P1 ;  /* 0x00000004ff027807 */ /* 0x010fc80000800000 */
[----:B------:R-:W-:-:S04]  /*37c20*/  SEL R2, R2, RZ, !P0 ;  /* 0x000000ff02027207 */ /* 0x000fc80004000000 */
[----:B------:R-:W-:Y:S01]  /*37c30*/  ISETP.NE.U32.AND P1, PT, R2, RZ, PT ;  /* 0x000000ff0200720c */ /* 0x000fe20003f25070 */
[----:B------:R-:W-:Y:S02]  /*37c40*/  IMAD.MOV.U32 R2, RZ, RZ, R29 ;  /* 0x000000ffff027224 */ /* 0x000fe400078e001d */
[----:B------:R-:W-:Y:S01]  /*37c50*/  IMAD.MOV.U32 R3, RZ, RZ, R30 ;  /* 0x000000ffff037224 */ /* 0x000fe200078e001e */
[----:B------:R-:W-:Y:S01]  /*37c60*/  LOP3.LUT R9, R198, 0x54, RZ, 0xfc, !PT ;  /* 0x00000054c6097812 */ /* 0x000fe200078efcff */
[----:B-1----:R-:W4:Y:S04]  /*37c70*/  LDL.LU R30, [R1+0x7a0] ;  /* 0x0007a000011e7983 */ /* 0x002f280000300800 */
[----:B------:R-:W4:Y:S04]  /*37c80*/  LDL.LU R29, [R1+0x7ac] ;  /* 0x0007ac00011d7983 */ /* 0x000f280000300800 */
        /* <DEDUP_REMOVED lines=9> */
[----:B------:R-:W-:Y:S01]  /*37d20*/  IMAD.MOV.U32 R3, RZ, RZ, R11 ;  /* 0x000000ffff037224 */ /* 0x000fe200078e000b */
[----:B------:R-:W-:Y:S05]  /*37d30*/  STL [R1+0x7dc], R10 ;  /* 0x0007dc0a01007387 */ /* 0x000fea0000100800 */
[----:B------:R1:W-:Y:S01]  /*37d40*/  LDGSTS.E [R8+-0x7ac00], [R2.64], P1 ;  /* 0x8540000002087fae */ /* 0x0003e2000892184c */
[----:B------:R-:W-:-:S03]  /*37d50*/  ISETP.GE.AND P1, PT, R9, UR6, PT ;  /* 0x0000000609007c0c */ /* 0x000fc6000bf26270 */
[----:B------:R5:W-:Y:S01]  /*37d60*/  STL [R1+0x7d0], R11 ;  /* 0x0007d00b01007387 */ /* 0x000be20000100800 */
[----:B-1----:R-:W-:-:S03]  /*37d70*/  SEL R2, RZ, 0x4, P1 ;  /* 0x00000004ff027807 */ /* 0x002fc60000800000 */
[----:B-----5:R-:W5:Y:S01]  /*37d80*/  LDL.LU R11, [R1+0x790] ;  /* 0x00079000010b7983 */ /* 0x020f620000300800 */
[----:B------:R-:W-:-:S03]  /*37d90*/  SEL R2, R2, RZ, !P0 ;  /* 0x000000ff02027207 */ /* 0x000fc60004000000 */
[----:B------:R-:W5:Y:S01]  /*37da0*/  LDL.LU R9, [R1+0x79c] ;  /* 0x00079c0001097983 */ /* 0x000f620000300800 */
[----:B------:R-:W-:Y:S02]  /*37db0*/  IADD3 R31, P2, R31, UR14, RZ ;  /* 0x0000000e1f1f7c10 */ /* 0x000fe4000ff5e0ff */
[----:B------:R-:W-:Y:S02]  /*37dc0*/  ISETP.NE.U32.AND P1, PT, R2, RZ, PT ;  /* 0x000000ff0200720c */ /* 0x000fe40003f25070 */
[----:B------:R-:W-:Y:S01]  /*37dd0*/  IADD3.X R57, R57, UR9, RZ, P2, !PT ;  /* 0x0000000939397c10 */ /* 0x000fe200097fe4ff */
[----:B------:R-:W-:Y:S01]  /*37de0*/  IMAD.MOV.U32 R2, RZ, RZ, R31 ;  /* 0x000000ffff027224 */ /* 0x000fe200078e001f */
[----:B------:R-:W-:-:S03]  /*37df0*/  LOP3.LUT R10, R198, 0x5c, RZ, 0xfc, !PT ;  /* 0x0000005cc60a7812 */ /* 0x000fc600078efcff */
[----:B------:R-:W-:Y:S01]  /*37e00*/  IMAD.MOV.U32 R3, RZ, RZ, R57 ;  /* 0x000000ffff037224 */ /* 0x000fe200078e0039 */
[----:B---3--:R-:W-:-:S05]  /*37e10*/  IADD3 R28, P2, R28, UR14, RZ ;  /* 0x0000000e1c1c7c10 */ /* 0x008fca000ff5e0ff */
[----:B------:R1:W-:Y:S01]  /*37e20*/  LDGSTS.E [R8+-0x7a800], [R2.64], P1 ;  /* 0x8580000002087fae */ /* 0x0003e2000892184c */
[----:B------:R-:W-:-:S03]  /*37e30*/  ISETP.GE.AND P1, PT, R10, UR6, PT ;  /* 0x000000060a007c0c */ /* 0x000fc6000bf26270 */
[----:B------:R-:W-:Y:S01]  /*37e40*/  STL [R1+0x7cc], R31 ;  /* 0x0007cc1f01007387 */ /* 0x000fe20000100800 */
[----:B-1----:R-:W-:-:S03]  /*37e50*/  SEL R2, RZ, 0x4, P1 ;  /* 0x00000004ff027807 */ /* 0x002fc60000800000 */
[----:B------:R-:W-:Y:S01]  /*37e60*/  STL [R1+0x7c0], R57 ;  /* 0x0007c03901007387 */ /* 0x000fe20000100800 */
[----:B------:R-:W-:-:S03]  /*37e70*/  SEL R2, R2, RZ, !P0 ;  /* 0x000000ff02027207 */ /* 0x000fc60004000000 */
[----:B------:R-:W3:Y:S01]  /*37e80*/  LDL.LU R10, [R1+0x78c] ;  /* 0x00078c00010a7983 */ /* 0x000ee20000300800 */
        /* <DEDUP_REMOVED lines=13> */
[----:B----4-:R-:W-:-:S04]  /*37f60*/  IADD3 R29, P2, R29, UR14, RZ ;  /* 0x0000000e1d1d7c10 */ /* 0x010fc8000ff5e0ff */
[----:B------:R-:W-:Y:S01]  /*37f70*/  IADD3.X R30, R30, UR9, RZ, P2, !PT ;  /* 0x000000091e1e7c10 */ /* 0x000fe200097fe4ff */
[----:B------:R1:W-:Y:S01]  /*37f80*/  STL [R1+0x7ac], R29 ;  /* 0x0007ac1d01007387 */ /* 0x0003e20000100800 */
[----:B------:R-:W-:-:S03]  /*37f90*/  IMAD.MOV.U32 R2, RZ, RZ, R29 ;  /* 0x000000ffff027224 */ /* 0x000fc600078e001d */
[----:B------:R4:W-:Y:S04]  /*37fa0*/  STL [R1+0x7a0], R30 ;  /* 0x0007a01e01007387 */ /* 0x0009e80000100800 */
[----:B------:R-:W2:Y:S04]  /*37fb0*/  LDL.LU R31, [R1+0x770] ;  /* 0x00077000011f7983 */ /* 0x000ea80000300800 */
[----:B-1----:R-:W2:Y:S01]  /*37fc0*/  LDL.LU R29, [R1+0x77c] ;  /* 0x00077c00011d7983 */ /* 0x002ea20000300800 */
[----:B------:R-:W-:Y:S01]  /*37fd0*/  IMAD.MOV.U32 R3, RZ, RZ, R30 ;  /* 0x000000ffff037224 */ /* 0x000fe200078e001e */
[----:B----4-:R-:W-:-:S04]  /*37fe0*/  LOP3.LUT R30, R198, 0x64, RZ, 0xfc, !PT ;  /* 0x00000064c61e7812 */ /* 0x010fc800078efcff */
[----:B------:R1:W-:Y:S01]  /*37ff0*/  LDGSTS.E [R8+-0x7a000], [R2.64], P1 ;  /* 0x8600000002087fae */ /* 0x0003e2000892184c */
[----:B------:R-:W-:-:S04]  /*38000*/  ISETP.GE.AND P1, PT, R30, UR6, PT ;  /* 0x000000061e007c0c */ /* 0x000fc8000bf26270 */
[----:B-1----:R-:W-:Y:S02]  /*38010*/  SEL R2, RZ, 0x4, P1 ;  /* 0x00000004ff027807 */ /* 0x002fe40000800000 */
[----:B-----5:R-:W-:-:S04]  /*38020*/  IADD3 R9, P2, R9, UR14, RZ ;  /* 0x0000000e09097c10 */ /* 0x020fc8000ff5e0ff */
[----:B------:R-:W-:Y:S01]  /*38030*/  IADD3.X R11, R11, UR9, RZ, P2, !PT ;  /* 0x000000090b0b7c10 */ /* 0x000fe200097fe4ff */
[----:B------:R-:W-:Y:S04]  /*38040*/  STL [R1+0x79c], R9 ;  /* 0x00079c0901007387 */ /* 0x000fe80000100800 */
[----:B------:R1:W-:Y:S01]  /*38050*/  STL [R1+0x790], R11 ;  /* 0x0007900b01007387 */ /* 0x0003e20000100800 */
[----:B------:R-:W-:-:S03]  /*38060*/  IMAD.MOV.U32 R3, RZ, RZ, R11 ;  /* 0x000000ffff037224 */ /* 0x000fc600078e000b */
[----:B------:R-:W4:Y:S04]  /*38070*/  LDL.LU R57, [R1+0x760] ;  /* 0x0007600001397983 */ /* 0x000f280000300800 */
[----:B-1----:R-:W5:Y:S01]  /*38080*/  LDL.LU R11, [R1+0x76c] ;  /* 0x00076c00010b7983 */ /* 0x002f620000300800 */
[----:B------:R-:W-:-:S03]  /*38090*/  SEL R2, R2, RZ, !P0 ;  /* 0x000000ff02027207 */ /* 0x000fc60004000000 */
[----:B------:R-:W4:Y:S01]  /*380a0*/  LDL.LU R30, [R1+0x758] ;  /* 0x00075800011e7983 */ /* 0x000f220000300800 */
[----:B------:R-:W-:Y:S01]  /*380b0*/  ISETP.NE.U32.AND P1, PT, R2, RZ, PT ;  /* 0x000000ff0200720c */ /* 0x000fe20003f25070 */
[----:B------:R-:W-:Y:S01]  /*380c0*/  IMAD.MOV.U32 R2, RZ, RZ, R9 ;  /* 0x000000ffff027224 */ /* 0x000fe200078e0009 */
[----:B------:R-:W-:Y:S02]  /*380d0*/  LOP3.LUT R9, R198, 0x68, RZ, 0xfc, !PT ;  /* 0x00000068c6097812 */ /* 0x000fe400078efcff */
[----:B---3--:R-:W-:-:S09]  /*380e0*/  IADD3 R10, P2, R10, UR14, RZ ;  /* 0x0000000e0a0a7c10 */ /* 0x008fd2000ff5e0ff */
[----:B------:R1:W-:Y:S04]  /*380f0*/  LDGSTS.E [R8+-0x79c00], [R2.64], P1 ;  /* 0x8640000002087fae */ /* 0x0003e8000892184c */
[----:B------:R-:W-:Y:S01]  /*38100*/  STL [R1+0x78c], R10 ;  /* 0x00078c0a01007387 */ /* 0x000fe20000100800 */
[----:B------:R-:W-:-:S04]  /*38110*/  ISETP.GE.AND P1, PT, R9, UR6, PT ;  /* 0x0000000609007c0c */ /* 0x000fc8000bf26270 */
[----:B-1----:R-:W-:-:S04]  /*38120*/  SEL R2, RZ, 0x4, P1 ;  /* 0x00000004ff027807 */ /* 0x002fc80000800000 */
[----:B------:R-:W-:-:S04]  /*38130*/  SEL R2, R2, RZ, !P0 ;  /* 0x000000ff02027207 */ /* 0x000fc80004000000 */
[----:B------:R-:W-:Y:S01]  /*38140*/  ISETP.NE.U32.AND P1, PT, R2, RZ, PT ;  /* 0x000000ff0200720c */ /* 0x000fe20003f25070 */
[----:B------:R-:W-:Y:S01]  /*38150*/  IMAD.MOV.U32 R2, RZ, RZ, R10 ;  /* 0x000000ffff027224 */ /* 0x000fe200078e000a */
[----:B--2---:R-:W-:-:S05]  /*38160*/  IADD3.X R28, R28, UR9, RZ, P2, !PT ;  /* 0x000000091c1c7c10 */ /* 0x004fca00097fe4ff */
[----:B------:R1:W-:Y:S04]  /*38170*/  STL [R1+0x780], R28 ;  /* 0x0007801c01007387 */ /* 0x0003e80000100800 */
[----:B------:R-:W2:Y:S01]  /*38180*/  LDL.LU R56, [R1+0x754] ;  /* 0x0007540001387983 */ /* 0x000ea20000300800 */
[----:B------:R-:W-:-:S03]  /*38190*/  IMAD.MOV.U32 R3, RZ, RZ, R28 ;  /* 0x000000ffff037224 */ /* 0x000fc600078e001c */
[----:B-1----:R-:W3:Y:S04]  /*381a0*/  LDL.LU R28, [R1+0x744] ;  /* 0x00074400011c7983 */ /* 0x002ee80000300800 */
[----:B------:R-:W3:Y:S01]  /*381b0*/  LDL.LU R10, [R1+0x748] ;  /* 0x00074800010a7983 */ /* 0x000ee20000300800 */
[----:B------:R-:W-:-:S03]  /*381c0*/  LOP3.LUT R9, R198, 0x6c, RZ, 0xfc, !PT ;  /* 0x0000006cc6097812 */ /* 0x000fc600078efcff */
[----:B------:R1:W-:Y:S01]  /*381d0*/  LDGSTS.E [R8+-0x79800], [R2.64], P1 ;  /* 0x8680000002087fae */ /* 0x0003e2000892184c */
[----:B------:R-:W-:-:S04]  /*381e0*/  ISETP.GE.AND P1, PT, R9, UR6, PT ;  /* 0x0000000609007c0c */ /* 0x000fc8000bf26270 */
[----:B-1----:R-:W-:-:S04]  /*381f0*/  SEL R2, RZ, 0x4, P1 ;  /* 0x00000004ff027807 */ /* 0x002fc80000800000 */
[----:B------:R-:W-:-:S04]  /*38200*/  SEL R2, R2, RZ, !P0 ;  /* 0x000000ff02027207 */ /* 0x000fc80004000000 */
[----:B------:R-:W-:Y:S02]  /*38210*/  ISETP.NE.U32.AND P1, PT, R2, RZ, PT ;  /* 0x000000ff0200720c */ /* 0x000fe40003f25070 */
[----:B------:R-:W-:Y:S02]  /*38220*/  LOP3.LUT R9, R198, 0x70, RZ, 0xfc, !PT ;  /* 0x00000070c6097812 */ /* 0x000fe400078efcff */
[----:B------:R-:W-:-:S04]  /*38230*/  IADD3 R29, P2, R29, UR14, RZ ;  /* 0x0000000e1d1d7c10 */ /* 0x000fc8000ff5e0ff */
[----:B------:R-:W-:Y:S01]  /*38240*/  IADD3.X R31, R31, UR9, RZ, P2, !PT ;  /* 0x000000091f1f7c10 */ /* 0x000fe200097fe4ff */
[----:B------:R-:W-:-:S04]  /*38250*/  IMAD.MOV.U32 R2, RZ, RZ, R29 ;  /* 0x000000ffff027224 */ /* 0x000fc800078e001d */
[----:B------:R-:W-:-:S05]  /*38260*/  IMAD.MOV.U32 R3, RZ, RZ, R31 ;  /* 0x000000ffff037224 */ /* 0x000fca00078e001f */
[----:B------:R1:W-:Y:S01]  /*38270*/  LDGSTS.E [R8+-0x79400], [R2.64], P1 ;  /* 0x86c0000002087fae */ /* 0x0003e2000892184c */
[----:B------:R-:W-:-:S03]  /*38280*/  ISETP.GE.AND P1, PT, R9, UR6, PT ;  /* 0x0000000609007c0c */ /* 0x000fc6000bf26270 */
[----:B------:R-:W-:Y:S01]  /*38290*/  STL [R1+0x77c], R29 ;  /* 0x00077c1d01007387 */ /* 0x000fe20000100800 */
[----:B-1----:R-:W-:-:S03]  /*382a0*/  SEL R2, RZ, 0x4, P1 ;  /* 0x00000004ff027807 */ /* 0x002fc60000800000 */
[----:B------:R1:W-:Y:S01]  /*382b0*/  STL [R1+0x770], R31 ;  /* 0x0007701f01007387 */ /* 0x0003e20000100800 */
[----:B------:R-:W-:-:S04]  /*382c0*/  SEL R2, R2, RZ, !P0 ;  /* 0x000000ff02027207 */ /* 0x000fc80004000000 */
[----:B------:R-:W-:Y:S01]  /*382d0*/  ISETP.NE.U32.AND P1, PT, R2, RZ, PT ;  /* 0x000000ff0200720c */ /* 0x000fe20003f25070 */
[----:B-1----:R-:W3:Y:S04]  /*382e0*/  LDL.LU R31, [R1+0x734] ;  /* 0x00073400011f7983 */ /* 0x002ee80000300800 */
[----:B------:R-:W3:Y:S01]  /*382f0*/  LDL.LU R29, [R1+0x738] ;  /* 0x00073800011d7983 */ /* 0x000ee20000300800 */
[----:B------:R-:W-:Y:S02]  /*38300*/  LOP3.LUT R9, R198, 0x74, RZ, 0xfc, !PT ;  /* 0x00000074c6097812 */ /* 0x000fe400078efcff */
[----:B-----5:R-:W-:-:S04]  /*38310*/  IADD3 R11, P2, R11, UR14, RZ ;  /* 0x0000000e0b0b7c10 */ /* 0x020fc8000ff5e0ff */
[----:B----4-:R-:W-:Y:S01]  /*38320*/  IADD3.X R57, R57, UR9, RZ, P2, !PT ;  /* 0x0000000939397c10 */ /* 0x010fe200097fe4ff */
[----:B------:R-:W-:-:S04]  /*38330*/  IMAD.MOV.U32 R2, RZ, RZ, R11 ;  /* 0x000000ffff027224 */ /* 0x000fc800078e000b */
[----:B------:R-:W-:-:S05]  /*38340*/  IMAD.MOV.U32 R3, RZ, RZ, R57 ;  /* 0x000000ffff037224 */ /* 0x000fca00078e0039 */
[----:B------:R1:W-:Y:S01]  /*38350*/  LDGSTS.E [R8+-0x79000], [R2.64], P1 ;  /* 0x8700000002087fae */ /* 0x0003e2000892184c */
[----:B------:R-:W-:Y:S02]  /*38360*/  ISETP.GE.AND P1, PT, R9, UR6, PT ;  /* 0x0000000609007c0c */ /* 0x000fe4000bf26270 */
[----:B------:R-:W-:Y:S02]  /*38370*/  IADD3 R30, P2, R30, UR14, RZ ;  /* 0x0000000e1e1e7c10 */ /* 0x000fe4000ff5e0ff */
[----:B-1----:R-:W-:-:S04]  /*38380*/  SEL R2, RZ, 0x4, P1 ;  /* 0x00000004ff027807 */ /* 0x002fc80000800000 */
[----:B------:R-:W-:Y:S01]  /*38390*/  SEL R2, R2, RZ, !P0 ;  /* 0x000000ff02027207 */ /* 0x000fe20004000000 */
[----:B------:R1:W-:Y:S03]  /*383a0*/  STL [R1+0x76c], R11 ;  /* 0x00076c0b01007387 */ /* 0x0003e60000100800 */
[----:B------:R-:W-:Y:S01]  /*383b0*/  ISETP.NE.U32.AND P1, PT, R2, RZ, PT ;  /* 0x000000ff0200720c */ /* 0x000fe20003f25070 */
[----:B------:R-:W-:Y:S01]  /*383c0*/  STL [R1+0x760], R57 ;  /* 0x0007603901007387 */ /* 0x000fe20000100800 */
[----:B------:R-:W-:-:S03]  /*383d0*/  IMAD.MOV.U32 R2, RZ, RZ, R30 ;  /* 0x000000ffff027224 */ /* 0x000fc600078e001e */
[----:B------:R-:W4:Y:S04]  /*383e0*/  LDL.LU R9, [R1+0x924] ;  /* 0x0009240001097983 */ /* 0x000f280000300800 */
[----:B------:R5:W-:Y:S01]  /*383f0*/  STL [R1+0x758], R30 ;  /* 0x0007581e01007387 */ /* 0x000be20000100800 */
[----:B-1----:R-:W-:Y:S02]  /*38400*/  LOP3.LUT R11, R198, 0x78, RZ, 0xfc, !PT ;  /* 0x00000078c60b7812 */ /* 0x002fe400078efcff */
[----:B--2---:R-:W-:-:S05]  /*38410*/  IADD3.X R56, R56, UR9, RZ, P2, !PT ;  /* 0x0000000938387c10 */ /* 0x004fca00097fe4ff */
[----:B------:R-:W-:Y:S01]  /*38420*/  STL [R1+0x754], R56 ;  /* 0x0007543801007387 */ /* 0x000fe20000100800 */
[----:B------:R-:W-:-:S03]  /*38430*/  IMAD.MOV.U32 R3, RZ, RZ, R56 ;  /* 0x000000ffff037224 */ /* 0x000fc600078e0038 */
[----:B-----5:R-:W2:Y:S04]  /*38440*/  LDL.LU R30, [R1+0x918] ;  /* 0x00091800011e7983 */ /* 0x020ea80000300800 */
[----:B------:R1:W-:Y:S01]  /*38450*/  LDGSTS.E [R8+-0x78c00], [R2.64], P1 ;  /* 0x8740000002087fae */ /* 0x0003e2000892184c */
[----:B------:R-:W-:Y:S02]  /*38460*/  ISETP.GE.AND P1, PT, R11, UR6, PT ;  /* 0x000000060b007c0c */ /* 0x000fe4000bf26270 */
[----:B---3--:R-:W-:-:S04]  /*38470*/  IADD3 R10, P2, R10, UR14, RZ ;  /* 0x0000000e0a0a7c10 */ /* 0x008fc8000ff5e0ff */
[----:B------:R-:W-:Y:S02]  /*38480*/  IADD3.X R28, R28, UR9, RZ, P2, !PT ;  /* 0x000000091c1c7c10 */ /* 0x000fe400097fe4ff */
[----:B-1----:R-:W-:-:S04]  /*38490*/  SEL R2, RZ, 0x4, P1 ;  /* 0x00000004ff027807 */ /* 0x002fc80000800000 */
[----:B------:R-:W-:Y:S01]  /*384a0*/  SEL R2, R2, RZ, !P0 ;  /* 0x000000ff02027207 */ /* 0x000fe20004000000 */
[----:B------:R1:W-:Y:S03]  /*384b0*/  STL [R1+0x748], R10 ;  /* 0x0007480a01007387 */ /* 0x0003e60000100800 */
[----:B------:R-:W-:Y:S01]  /*384c0*/  ISETP.NE.U32.AND P1, PT, R2, RZ, PT ;  /* 0x000000ff0200720c */ /* 0x000fe20003f25070 */
[----:B------:R3:W-:Y:S01]  /*384d0*/  STL [R1+0x744], R28 ;  /* 0x0007441c01007387 */ /* 0x0007e20000100800 */
[----:B------:R-:W-:Y:S02]  /*384e0*/  IMAD.MOV.U32 R2, RZ, RZ, R10 ;  /* 0x000000ffff027224 */ /* 0x000fe400078e000a */
[----:B------:R-:W-:Y:S01]  /*384f0*/  IMAD.MOV.U32 R3, RZ, RZ, R28 ;  /* 0x000000ffff037224 */ /* 0x000fe200078e001c */
[----:B-1----:R-:W5:Y:S04]  /*38500*/  LDL.LU R10, [R1+0x914] ;  /* 0x00091400010a7983 */ /* 0x002f680000300800 */
[----:B---3--:R-:W3:Y:S01]  /*38510*/  LDL.LU R28, [R1+0x908] ;  /* 0x00090800011c7983 */ /* 0x008ee20000300800 */
[----:B------:R-:W-:-:S03]  /*38520*/  LOP3.LUT R11, R198, 0x7c, RZ, 0xfc, !PT ;  /* 0x0000007cc60b7812 */ /* 0x000fc600078efcff */
[----:B------:R1:W-:Y:S01]  /*38530*/  LDGSTS.E [R8+-0x78800], [R2.64], P1 ;  /* 0x8780000002087fae */ /* 0x0003e2000892184c */
[----:B------:R-:W-:-:S04]  /*38540*/  ISETP.GE.AND P1, PT, R11, UR6, PT ;  /* 0x000000060b007c0c */ /* 0x000fc8000bf26270 */
[----:B-1----:R-:W-:-:S04]  /*38550*/  SEL R2, RZ, 0x4, P1 ;  /* 0x00000004ff027807 */ /* 0x002fc80000800000 */
[----:B------:R-:W-:-:S04]  /*38560*/  SEL R2, R2, RZ, !P0 ;  /* 0x000000ff02027207 */ /* 0x000fc80004000000 */
[----:B------:R-:W-:Y:S02]  /*38570*/  ISETP.NE.U32.AND P1, PT, R2, RZ, PT ;  /* 0x000000ff0200720c */ /* 0x000fe40003f25070 */
[----:B------:R-:W-:Y:S02]  /*38580*/  IADD3 R0, R0, 0x100000, RZ ;  /* 0x0010000000007810 */ /* 0x000fe40007ffe0ff */
[----:B------:R-:W-:Y:S02]  /*38590*/  LOP3.LUT R11, R198, 0x2, RZ, 0xfc, !PT ;  /* 0x00000002c60b7812 */ /* 0x000fe400078efcff */
[----:B------:R-:W-:-:S04]  /*385a0*/  IADD3 R29, P2, R29, UR14, RZ ;  /* 0x0000000e1d1d7c10 */ /* 0x000fc8000ff5e0ff */
[----:B------:R-:W-:Y:S01]  /*385b0*/  IADD3.X R31, R31, UR9, RZ, P2, !PT ;  /* 0x000000091f1f7c10 */ /* 0x000fe200097fe4ff */
[----:B------:R-:W-:-:S04]  /*385c0*/  IMAD.MOV.U32 R2, RZ, RZ, R29 ;  /* 0x000000ffff027224 */ /* 0x000fc800078e001d */
[----:B------:R-:W-:Y:S01]  /*385d0*/  IMAD.MOV.U32 R3, RZ, RZ, R31 ;  /* 0x000000ffff037224 */ /* 0x000fe200078e001f */
[----:B------:R1:W-:Y:S04]  /*385e0*/  STL [R1+0x738], R29 ;  /* 0x0007381d01007387 */ /* 0x0003e80000100800 */
[----:B------:R2:W-:Y:S04]  /*385f0*/  STL [R1+0x734], R31 ;  /* 0x0007341f01007387 */ /* 0x0005e80000100800 */
[----:B------:R2:W-:Y:S01]  /*38600*/  LDGSTS.E [R0+-0x78400], [R2.64], P1 ;  /* 0x87c0000002007fae */ /* 0x0005e2000892184c */
[----:B------:R-:W-:-:S03]  /*38610*/  ISETP.GE.AND P1, PT, R11, UR6, PT ;  /* 0x000000060b007c0c */ /* 0x000fc6000bf26270 */
[----:B-1----:R-:W3:Y:S04]  /*38620*/  LDL.LU R29, [R1+0x8f8] ;  /* 0x0008f800011d7983 */ /* 0x002ee80000300800 */
[----:B------:R-:W3:Y:S01]  /*38630*/  LDL.LU R11, [R1+0x904] ;  /* 0x00090400010b7983 */ /* 0x000ee20000300800 */
[----:B----4-:R-:W-:-:S05]  /*38640*/  IADD3 R9, P2, R9, UR14, RZ ;  /* 0x0000000e09097c10 */ /* 0x010fca000ff5e0ff */
[----:B------:R-:W-:Y:S01]  /*38650*/  STL [R1+0x924], R9 ;  /* 0x0009240901007387 */ /* 0x000fe20000100800 */
[----:B--2---:R-:W-:-:S05]  /*38660*/  IADD3.X R30, R30, UR9, RZ, P2, !PT ;  /* 0x000000091e1e7c10 */ /* 0x004fca00097fe4ff */
[----:B------:R1:W-:Y:S04]  /*38670*/  STL [R1+0x918], R30 ;  /* 0x0009181e01007387 */ /* 0x0003e80000100800 */
[----:B------:R-:W2:Y:S04]  /*38680*/  LDL.LU R57, [R1+0x8e8] ;  /* 0x0008e80001397983 */ /* 0x000ea80000300800 */
[----:B------:R-:W4:Y:S01]  /*38690*/  LDL.LU R31, [R1+0x8f4] ;  /* 0x0008f400011f7983 */ /* 0x000f220000300800 */
[----:B------:R-:W-:-:S03]  /*386a0*/  IMAD.MOV.U32 R3, RZ, RZ, R30 ;  /* 0x000000ffff037224 */ /* 0x000fc600078e001e */
[----:B-1----:R-:W2:Y:S01]  /*386b0*/  LDL.LU R30, [R1+0x8e4] ;  /* 0x0008e400011e7983 */ /* 0x002ea20000300800 */
[----:B-----5:R-:W-:-:S04]  /*386c0*/  IADD3 R10, P2, R10, UR14, RZ ;  /* 0x0000000e0a0a7c10 */ /* 0x020fc8000ff5e0ff */
[----:B---3--:R-:W-:Y:S01]  /*386d0*/  IADD3.X R28, R28, UR9, RZ, P2, !PT ;  /* 0x000000091c1c7c10 */ /* 0x008fe200097fe4ff */
[----:B------:R-:W-:Y:S04]  /*386e0*/  STL [R1+0x914], R10 ;  /* 0x0009140a01007387 */ /* 0x000fe80000100800 */
[----:B------:R1:W-:Y:S04]  /*386f0*/  STL [R1+0x908], R28 ;  /* 0x0009081c01007387 */ /* 0x0003e80000100800 */
[----:B------:R-:W3:Y:S01]  /*38700*/  LDL.LU R56, [R1+0x8d8] ;  /* 0x0008d80001387983 */ /* 0x000ee20000300800 */
[----:B------:R-:W-:-:S04]  /*38710*/  SEL R0, RZ, 0x4, P1 ;  /* 0x00000004ff007807 */ /* 0x000fc80000800000 */
[----:B------:R-:W-:-:S04]  /*38720*/  SEL R0, R0, RZ, !P0 ;  /* 0x000000ff00007207 */ /* 0x000fc80004000000 */
[----:B------:R-:W-:Y:S01]  /*38730*/  ISETP.NE.U32.AND P1, PT, R0, RZ, PT ;  /* 0x000000ff0000720c */ /* 0x000fe20003f25070 */
[----:B------:R-:W-:-:S04]  /*38740*/  IMAD.U32 R0, RZ, RZ, UR8 ;  /* 0x00000008ff007e24 */ /* 0x000fc8000f8e00ff */
[----:B------:R-:W-:Y:S02]  /*38750*/  IMAD R0, R0, 0x8000, R252 ;  /* 0x0000800000007824 */ /* 0x000fe400078e02fc */
[----:B------:R-:W-:Y:S01]  /*38760*/  IMAD.MOV.U32 R2, RZ, RZ, R9 ;  /* 0x000000ffff027224 */ /* 0x000fe200078e0009 */
[----:B------:R-:W-:Y:S02]  /*38770*/  LOP3.LUT R9, R198, 0x6, RZ, 0xfc, !PT ;  /* 0x00000006c6097812 */ /* 0x000fe400078efcff */
[----:B------:R-:W-:-:S05]  /*38780*/  IADD3 R8, R0, 0x100000, RZ ;  /* 0x0010000000087810 */ /* 0x000fca0007ffe0ff */
[----:B------:R5:W-:Y:S01]  /*38790*/  LDGSTS.E [R8+-0x7fe00], [R2.64], P1 ;  /* 0x8020000002087fae */ /* 0x000be2000892184c */
[----:B------:R-:W-:-:S04]  /*387a0*/  ISETP.GE.AND P1, PT, R9, UR6, PT ;  /* 0x0000000609007c0c */ /* 0x000fc8000bf26270 */
[----:B-----5:R-:W-:-:S04]  /*387b0*/  SEL R2, RZ, 0x4, P1 ;  /* 0x00000004ff027807 */ /* 0x020fc80000800000 */
[----:B------:R-:W-:-:S04]  /*387c0*/  SEL R2, R2, RZ, !P0 ;  /* 0x000000ff02027207 */ /* 0x000fc80004000000 */
[----:B------:R-:W-:Y:S01]  /*387d0*/  ISETP.NE.U32.AND P1, PT, R2, RZ, PT ;  /* 0x000000ff0200720c */ /* 0x000fe20003f25070 */
[----:B------:R-:W-:Y:S02]  /*387e0*/  IMAD.MOV.U32 R2, RZ, RZ, R10 ;  /* 0x000000ffff027224 */ /* 0x000fe400078e000a */
[----:B------:R-:W-:Y:S01]  /*387f0*/  IMAD.MOV.U32 R3, RZ, RZ, R28 ;  /* 0x000000ffff037224 */ /* 0x000fe200078e001c */
[----:B------:R-:W-:Y:S01]  /*38800*/  LOP3.LUT R9, R198, 0xa, RZ, 0xfc, !PT ;  /* 0x0000000ac6097812 */ /* 0x000fe200078efcff */
[----:B-1----:R-:W5:Y:S04]  /*38810*/  LDL.LU R28, [R1+0x8c8] ;  /* 0x0008c800011c7983 */ /* 0x002f680000300800 */
[----:B------:R-:W5:Y:S04]  /*38820*/  LDL.LU R10, [R1+0x8d4] ;  /* 0x0008d400010a7983 */ /* 0x000f680000300800 */
[----:B------:R1:W-:Y:S01]  /*38830*/  LDGSTS.E [R8+-0x7fa00], [R2.64], P1 ;  /* 0x8060000002087fae */ /* 0x0003e2000892184c */
[----:B------:R-:W-:-:S04]  /*38840*/  ISETP.GE.AND P1, PT, R9, UR6, PT ;  /* 0x0000000609007c0c */ /* 0x000fc8000bf26270 */
[----:B-1----:R-:W-:-:S04]  /*38850*/  SEL R2, RZ, 0x4, P1 ;  /* 0x00000004ff027807 */ /* 0x002fc80000800000 */
[----:B------:R-:W-:Y:S02]  /*38860*/  SEL R2, R2, RZ, !P0 ;  /* 0x000000ff02027207 */ /* 0x000fe40004000000 */
[----:B------:R-:W-:Y:S02]  /*38870*/  IADD3 R11, P2, R11, UR14, RZ ;  /* 0x0000000e0b0b7c10 */ /* 0x000fe4000ff5e0ff */
        /* <DEDUP_REMOVED lines=12> */
[----:B-1----:R-:W5:Y:S04]  /*38940*/  LDL.LU R29, [R1+0x8b8] ;  /* 0x0008b800011d7983 */ /* 0x002f680000300800 */
[----:B------:R-:W5:Y:S01]  /*38950*/  LDL.LU R9, [R1+0x8c4] ;  /* 0x0008c40001097983 */ /* 0x000f620000300800 */
[----:B------:R-:W-:Y:S02]  /*38960*/  LOP3.LUT R11, R198, 0x12, RZ, 0xfc, !PT ;  /* 0x00000012c60b7812 */ /* 0x000fe400078efcff */
[----:B----4-:R-:W-:-:S04]  /*38970*/  IADD3 R31, P2, R31, UR14, RZ ;  /* 0x0000000e1f1f7c10 */ /* 0x010fc8000ff5e0ff */
[----:B--2---:R-:W-:Y:S01]  /*38980*/  IADD3.X R57, R57, UR9, RZ, P2, !PT ;  /* 0x0000000939397c10 */ /* 0x004fe200097fe4ff */
[----:B------:R-:W-:-:S04]  /*38990*/  IMAD.MOV.U32 R2, RZ, RZ, R31 ;  /* 0x000000ffff027224 */ /* 0x000fc800078e001f */
        /* <DEDUP_REMOVED lines=8> */
[----:B------:R-:W2:Y:S01]  /*38a20*/  LDL.LU R11, [R1+0x8b4] ;  /* 0x0008b400010b7983 */ /* 0x000ea20000300800 */
[----:B---3--:R-:W-:Y:S02]  /*38a30*/  IADD3.X R56, R56, UR9, RZ, P2, !PT ;  /* 0x0000000938387c10 */ /* 0x008fe400097fe4ff */
[----:B------:R-:W-:Y:S01]  /*38a40*/  ISETP.NE.U32.AND P1, PT, R2, RZ, PT ;  /* 0x000000ff0200720c */ /* 0x000fe20003f25070 */
[----:B------:R1:W-:Y:S01]  /*38a50*/  STL [R1+0x8e4], R30 ;  /* 0x0008e41e01007387 */ /* 0x0003e20000100800 */
[----:B------:R-:W-:-:S03]  /*38a60*/  IMAD.MOV.U32 R2, RZ, RZ, R30 ;  /* 0x000000ffff027224 */ /* 0x000fc600078e001e */
        /* <DEDUP_REMOVED lines=26> */
[----:B----4-:R-:W-:-:S03]  /*38c10*/  IMAD.MOV.U32 R3, RZ, RZ, R29 ;  /* 0x000000ffff037224 */ /* 0x010fc600078e001d */
        /* <DEDUP_REMOVED lines=39> */
[----:B------:R-:W-:-:S03]  /*38e90*/  IADD3 R31, P2, R31, UR14, RZ ;  /* 0x0000000e1f1f7c10 */ /* 0x000fc6000ff5e0ff */
[----:B------:R-:W5:Y:S01]  /*38ea0*/  LDL.LU R9, [R1+0x864] ;  /* 0x0008640001097983 */ /* 0x000f620000300800 */
[----:B------:R-:W-:Y:S01]  /*38eb0*/  IADD3.X R57, R57, UR9, RZ, P2, !PT ;  /* 0x0000000939397c10 */ /* 0x000fe200097fe4ff */
[----:B------:R-:W-:Y:S01]  /*38ec0*/  IMAD.MOV.U32 R2, RZ, RZ, R31 ;  /* 0x000000ffff027224 */ /* 0x000fe200078e001f */
[----:B------:R-:W-:-:S03]  /*38ed0*/  LOP3.LUT R10, R198, 0x2a, RZ, 0xfc, !PT ;  /* 0x0000002ac60a7812 */ /* 0x000fc600078efcff */
[----:B------:R-:W-:-:S05]  /*38ee0*/  IMAD.MOV.U32 R3, RZ, RZ, R57 ;  /* 0x000000ffff037224 */ /* 0x000fca00078e0039 */
[----:B------:R1:W-:Y:S01]  /*38ef0*/  LDGSTS.E [R8+-0x7da00], [R2.64], P1 ;  /* 0x8260000002087fae */ /* 0x0003e2000892184c */
[----:B------:R-:W-:Y:S02]  /*38f00*/  ISETP.GE.AND P1, PT, R10, UR6, PT ;  /* 0x000000060a007c0c */ /* 0x000fe4000bf26270 */
[----:B----4-:R-:W-:Y:S01]  /*38f10*/  IADD3 R29, P2, R29, UR14, RZ ;  /* 0x0000000e1d1d7c10 */ /* 0x010fe2000ff5e0ff */
        /* <DEDUP_REMOVED lines=26> */
[----:B-1----:R-:W2:Y:S04]  /*390c0*/  LDL.LU R30, [R1+0x838] ;  /* 0x00083800011e7983 */ /* 0x002ea80000300800 */
[----:B------:R-:W2:Y:S01]  /*390d0*/  LDL.LU R11, [R1+0x844] ;  /* 0x00084400010b7983 */ /* 0x000ea20000300800 */
[----:B------:R-:W-:-:S04]  /*390e0*/  ISETP.GE.AND P1, PT, R31, UR6, PT ;  /* 0x000000061f007c0c */ /* 0x000fc8000bf26270 */
[----:B---3--:R-:W-:-:S04]  /*390f0*/  SEL R2, RZ, 0x4, P1 ;  /* 0x00000004ff027807 */ /* 0x008fc80000800000 */
[----:B------:R-:W-:-:S04]  /*39100*/  SEL R2, R2, RZ, !P0 ;  /* 0x000000ff02027207 */ /* 0x000fc80004000000 */
[----:B------:R-:W-:Y:S02]  /*39110*/  ISETP.NE.U32.AND P1, PT, R2, RZ, PT ;  /* 0x000000ff0200720c */ /* 0x000fe40003f25070 */
[----:B-----5:R-:W-:-:S04]  /*39120*/  IADD3 R9, P2, R9, UR14, RZ ;  /* 0x0000000e09097c10 */ /* 0x020fc8000ff5e0ff */
[----:B------:R-:W-:Y:S01]  /*39130*/  IADD3.X R28, R28, UR9, RZ, P2, !PT ;  /* 0x000000091c1c7c10 */ /* 0x000fe200097fe4ff */
[----:B------:R-:W-:Y:S04]  /*39140*/  STL [R1+0x864], R9 ;  /* 0x0008640901007387 */ /* 0x000fe80000100800 */
[----:B------:R1:W-:Y:S04]  /*39150*/  STL [R1+0x858], R28 ;  /* 0x0008581c01007387 */ /* 0x0003e80000100800 */
[----:B------:R-:W3:Y:S04]  /*39160*/  LDL.LU R57, [R1+0x828] ;  /* 0x0008280001397983 */ /* 0x000ee80000300800 */
[----:B------:R-:W5:Y:S01]  /*39170*/  LDL.LU R31, [R1+0x834] ;  /* 0x00083400011f7983 */ /* 0x000f620000300800 */
[----:B------:R-:W-:-:S03]  /*39180*/  IMAD.MOV.U32 R3, RZ, RZ, R28 ;  /* 0x000000ffff037224 */ /* 0x000fc600078e001c */
[----:B-1----:R-:W3:Y:S01]  /*39190*/  LDL.LU R28, [R1+0x824] ;  /* 0x00082400011c7983 */ /* 0x002ee20000300800 */
[----:B----4-:R-:W-:Y:S01]  /*391a0*/  IADD3 R10, P2, R10, UR14, RZ ;  /* 0x0000000e0a0a7c10 */ /* 0x010fe2000ff5e0ff */
[----:B------:R-:W-:-:S04]  /*391b0*/  IMAD.MOV.U32 R2, RZ, RZ, R9 ;  /* 0x000000ffff027224 */ /* 0x000fc800078e0009 */
[----:B------:R-:W-:Y:S01]  /*391c0*/  STL [R1+0x854], R10 ;  /* 0x0008540a01007387 */ /* 0x000fe20000100800 */
[----:B------:R-:W-:-:S03]  /*391d0*/  LOP3.LUT R9, R198, 0x36, RZ, 0xfc, !PT ;  /* 0x00000036c6097812 */ /* 0x000fc600078efcff */
[----:B------:R1:W-:Y:S01]  /*391e0*/  LDGSTS.E [R8+-0x7ce00], [R2.64], P1 ;  /* 0x8320000002087fae */ /* 0x0003e2000892184c */
        /* <DEDUP_REMOVED lines=9> */
[----:B-1----:R-:W4:Y:S04]  /*39280*/  LDL.LU R29, [R1+0x808] ;  /* 0x00080800011d7983 */ /* 0x002f280000300800 */
[----:B------:R-:W4:Y:S01]  /*39290*/  LDL.LU R10, [R1+0x814] ;  /* 0x00081400010a7983 */ /* 0x000f220000300800 */
        /* <DEDUP_REMOVED lines=13> */
[----:B------:R-:W-:Y:S04]  /*39370*/  STL [R1+0x844], R11 ;  /* 0x0008440b01007387 */ /* 0x000fe80000100800 */
[----:B------:R1:W-:Y:S02]  /*39380*/  STL [R1+0x838], R30 ;  /* 0x0008381e01007387 */ /* 0x0003e40000100800 */
[----:B-1----:R-:W-:-:S04]  /*39390*/  SEL R2, RZ, 0x4, P1 ;  /* 0x00000004ff027807 */ /* 0x002fc80000800000 */
[----:B------:R-:W-:Y:S01]  /*393a0*/  SEL R2, R2, RZ, !P0 ;  /* 0x000000ff02027207 */ /* 0x000fe20004000000 */
[----:B------:R-:W4:Y:S04]  /*393b0*/  LDL.LU R30, [R1+0x7f8] ;  /* 0x0007f800011e7983 */ /* 0x000f280000300800 */
[----:B------:R-:W4:Y:S01]  /*393c0*/  LDL.LU R9, [R1+0x804] ;  /* 0x0008040001097983 */ /* 0x000f220000300800 */
[----:B------:R-:W-:Y:S02]  /*393d0*/  ISETP.NE.U32.AND P1, PT, R2, RZ, PT ;  /* 0x000000ff0200720c */ /* 0x000fe40003f25070 */
[----:B------:R-:W-:Y:S02]  /*393e0*/  LOP3.LUT R11, R198, 0x42, RZ, 0xfc, !PT ;  /* 0x00000042c60b7812 */ /* 0x000fe400078efcff */
[----:B-----5:R-:W-:-:S04]  /*393f0*/  IADD3 R31, P2, R31, UR14, RZ ;  /* 0x0000000e1f1f7c10 */ /* 0x020fc8000ff5e0ff */
[----:B---3--:R-:W-:Y:S01]  /*39400*/  IADD3.X R57, R57, UR9, RZ, P2, !PT ;  /* 0x0000000939397c10 */ /* 0x008fe200097fe4ff */
[----:B------:R-:W-:-:S04]  /*39410*/  IMAD.MOV.U32 R2, RZ, RZ, R31 ;  /* 0x000000ffff027224 */ /* 0x000fc800078e001f */
[----:B------:R-:W-:-:S05]  /*39420*/  IMAD.MOV.U32 R3, RZ, RZ, R57 ;  /* 0x000000ffff037224 */ /* 0x000fca00078e0039 */
[----:B------:R1:W-:Y:S01]  /*39430*/  LDGSTS.E [R8+-0x7c200], [R2.64], P1 ;  /* 0x83e0000002087fae */ /* 0x0003e2000892184c */
[----:B------:R-:W-:Y:S02]  /*39440*/  ISETP.GE.AND P1, PT, R11, UR6, PT ;  /* 0x000000060b007c0c */ /* 0x000fe4000bf26270 */
[----:B------:R-:W-:Y:S01]  /*39450*/  IADD3 R28, P2, R28, UR14, RZ ;  /* 0x0000000e1c1c7c10 */ /* 0x000fe2000ff5e0ff */
[----:B------:R3:W-:Y:S01]  /*39460*/  STL [R1+0x834], R31 ;  /* 0x0008341f01007387 */ /* 0x0007e20000100800 */
[----:B-1----:R-:W-:-:S03]  /*39470*/  SEL R2, RZ, 0x4, P1 ;  /* 0x00000004ff027807 */ /* 0x002fc60000800000 */
[----:B------:R-:W-:Y:S01]  /*39480*/  STL [R1+0x828], R57 ;  /* 0x0008283901007387 */ /* 0x000fe20000100800 */
[----:B------:R-:W-:-:S03]  /*39490*/  SEL R2, R2, RZ, !P0 ;  /* 0x000000ff02027207 */ /* 0x000fc60004000000 */
[----:B------:R-:W5:Y:S01]  /*394a0*/  LDL.LU R11, [R1+0x7f4] ;  /* 0x0007f400010b7983 */ /* 0x000f620000300800 */
[----:B------:R-:W-:-:S03]  /*394b0*/  ISETP.NE.U32.AND P1, PT, R2, RZ, PT ;  /* 0x000000ff0200720c */ /* 0x000fc60003f25070 */
[----:B------:R1:W-:Y:S01]  /*394c0*/  STL [R1+0x824], R28 ;  /* 0x0008241c01007387 */ /* 0x0003e20000100800 */
[----:B------:R-:W-:Y:S01]  /*394d0*/  IMAD.MOV.U32 R2, RZ, RZ, R28 ;  /* 0x000000ffff027224 */ /* 0x000fe200078e001c */
[----:B---3--:R-:W-:Y:S02]  /*394e0*/  LOP3.LUT R31, R198, 0x46, RZ, 0xfc, !PT ;  /* 0x00000046c61f7812 */ /* 0x008fe400078efcff */
[----:B--2---:R-:W-:-:S05]  /*394f0*/  IADD3.X R56, R56, UR9, RZ, P2, !PT ;  /* 0x0000000938387c10 */ /* 0x004fca00097fe4ff */
[----:B------:R-:W-:Y:S04]  /*39500*/  STL [R1+0x818], R56 ;  /* 0x0008183801007387 */ /* 0x000fe80000100800 */
[----:B-1----:R-:W2:Y:S01]  /*39510*/  LDL.LU R28, [R1+0x7e8] ;  /* 0x0007e800011c7983 */ /* 0x002ea20000300800 */
[----:B------:R-:W-:Y:S01]  /*39520*/  IMAD.MOV.U32 R3, RZ, RZ, R56 ;  /* 0x000000ffff037224 */ /* 0x000fe200078e0038 */
[----:B----4-:R-:W-:-:S04]  /*39530*/  IADD3 R10, P2, R10, UR14, RZ ;  /* 0x0000000e0a0a7c10 */ /* 0x010fc8000ff5e0ff */
[----:B------:R1:W-:Y:S01]  /*39540*/  LDGSTS.E [R8+-0x7be00], [R2.64], P1 ;  /* 0x8420000002087fae */ /* 0x0003e2000892184c */
[----:B------:R-:W-:Y:S02]  /*39550*/  ISETP.GE.AND P1, PT, R31, UR6, PT ;  /* 0x000000061f007c0c */ /* 0x000fe4000bf26270 */
[----:B------:R-:W-:Y:S01]  /*39560*/  IADD3.X R29, R29, UR9, RZ, P2, !PT ;  /* 0x000000091d1d7c10 */ /* 0x000fe200097fe4ff */
[----:B------:R-:W-:Y:S01]  /*39570*/  STL [R1+0x814], R10 ;  /* 0x0008140a01007387 */ /* 0x000fe20000100800 */
[----:B-1----:R-:W-:-:S04]  /*39580*/  SEL R2, RZ, 0x4, P1 ;  /* 0x00000004ff027807 */ /* 0x002fc80000800000 */
[----:B------:R-:W-:Y:S01]  /*39590*/  SEL R2, R2, RZ, !P0 ;  /* 0x000000ff02027207 */ /* 0x000fe20004000000 */
[----:B------:R1:W-:Y:S01]  /*395a0*/  STL [R1+0x808], R29 ;  /* 0x0008081d01007387 */ /* 0x0003e20000100800 */
[----:B------:R-:W-:Y:S02]  /*395b0*/  IMAD.MOV.U32 R3, RZ, RZ, R29 ;  /* 0x000000ffff037224 */ /* 0x000fe400078e001d */
[----:B------:R-:W-:Y:S01]  /*395c0*/  ISETP.NE.U32.AND P1, PT, R2, RZ, PT ;  /* 0x000000ff0200720c */ /* 0x000fe20003f25070 */
[----:B------:R-:W-:Y:S01]  /*395d0*/  IMAD.MOV.U32 R2, RZ, RZ, R10 ;  /* 0x000000ffff027224 */ /* 0x000fe200078e000a */
[----:B-1----:R-:W3:Y:S04]  /*395e0*/  LDL.LU R29, [R1+0x7d8] ;  /* 0x0007d800011d7983 */ /* 0x002ee80000300800 */
[----:B------:R-:W4:Y:S01]  /*395f0*/  LDL.LU R10, [R1+0x7e4] ;  /* 0x0007e400010a7983 */ /* 0x000f220000300800 */
[----:B------:R-:W-:-:S06]  /*39600*/  LOP3.LUT R31, R198, 0x4a, RZ, 0xfc, !PT ;  /* 0x0000004ac61f7812 */ /* 0x000fcc00078efcff */
[----:B------:R1:W-:Y:S01]  /*39610*/  LDGSTS.E [R8+-0x7ba00], [R2.64], P1 ;  /* 0x8460000002087fae */ /* 0x0003e2000892184c */
[----:B------:R-:W-:-:S04]  /*39620*/  ISETP.GE.AND P1, PT, R31, UR6, PT ;  /* 0x000000061f007c0c */ /* 0x000fc8000bf26270 */
[----:B-1----:R-:W-:-:S04]  /*39630*/  SEL R2, RZ, 0x4, P1 ;  /* 0x00000004ff027807 */ /* 0x002fc80000800000 */
[----:B------:R-:W-:-:S04]  /*39640*/  SEL R2, R2, RZ, !P0 ;  /* 0x000000ff02027207 */ /* 0x000fc80004000000 */
[----:B------:R-:W-:Y:S02]  /*39650*/  ISETP.NE.U32.AND P1, PT, R2, RZ, PT ;  /* 0x000000ff0200720c */ /* 0x000fe40003f25070 */
[----:B------:R-:W-:-:S04]  /*39660*/  IADD3 R9, P2, R9, UR14, RZ ;  /* 0x0000000e09097c10 */ /* 0x000fc8000ff5e0ff */
[----:B------:R-:W-:Y:S01]  /*39670*/  IADD3.X R30, R30, UR9, RZ, P2, !PT ;  /* 0x000000091e1e7c10 */ /* 0x000fe200097fe4ff */
[----:B------:R1:W-:Y:S04]  /*39680*/  STL [R1+0x804], R9 ;  /* 0x0008040901007387 */ /* 0x0003e80000100800 */
[----:B------:R1:W-:Y:S04]  /*39690*/  STL [R1+0x7f8], R30 ;  /* 0x0007f81e01007387 */ /* 0x0003e80000100800 */
[----:B------:R-:W3:Y:S04]  /*396a0*/  LDL.LU R57, [R1+0x7c8] ;  /* 0x0007c80001397983 */ /* 0x000ee80000300800 */
[----:B------:R-:W3:Y:S01]  /*396b0*/  LDL.LU R31, [R1+0x7d4] ;  /* 0x0007d400011f7983 */ /* 0x000ee20000300800 */
[----:B------:R-:W-:-:S02]  /*396c0*/  IMAD.MOV.U32 R2, RZ, RZ, R9 ;  /* 0x000000ffff027224 */ /* 0x000fc400078e0009 */
[----:B------:R-:W-:Y:S01]  /*396d0*/  IMAD.MOV.U32 R3, RZ, RZ, R30 ;  /* 0x000000ffff037224 */ /* 0x000fe200078e001e */
[----:B-1----:R-:W-:Y:S01]  /*396e0*/  LOP3.LUT R9, R198, 0x4e, RZ, 0xfc, !PT ;  /* 0x0000004ec6097812 */ /* 0x002fe200078efcff */
[----:B------:R-:W3:Y:S04]  /*396f0*/  LDL.LU R30, [R1+0x7c4] ;  /* 0x0007c400011e7983 */ /* 0x000ee80000300800 */
[----:B------:R1:W-:Y:S01]  /*39700*/  LDGSTS.E [R8+-0x7b600], [R2.64], P1 ;  /* 0x84a0000002087fae */ /* 0x0003e2000892184c */
[----:B------:R-:W-:-:S04]  /*39710*/  ISETP.GE.AND P1, PT, R9, UR6, PT ;  /* 0x0000000609007c0c */ /* 0x000fc8000bf26270 */
[----:B-1----:R-:W-:-:S04]  /*39720*/  SEL R2, RZ, 0x4, P1 ;  /* 0x00000004ff027807 */ /* 0x002fc80000800000 */
[----:B------:R-:W-:-:S04]  /*39730*/  SEL R2, R2, RZ, !P0 ;  /* 0x000000ff02027207 */ /* 0x000fc80004000000 */
[----:B------:R-:W-:Y:S02]  /*39740*/  ISETP.NE.U32.AND P1, PT, R2, RZ, PT ;  /* 0x000000ff0200720c */ /* 0x000fe40003f25070 */
[----:B-----5:R-:W-:-:S05]  /*39750*/  IADD3 R11, P2, R11, UR14, RZ ;  /* 0x0000000e0b0b7c10 */ /* 0x020fca000ff5e0ff */
[----:B------:R-:W-:Y:S01]  /*39760*/  STL [R1+0x7f4], R11 ;  /* 0x0007f40b01007387 */ /* 0x000fe20000100800 */
[----:B------:R-:W-:Y:S01]  /*39770*/  IMAD.MOV.U32 R2, RZ, RZ, R11 ;  /* 0x000000ffff027224 */ /* 0x000fe200078e000b */
[----:B------:R-:W-:Y:S02]  /*39780*/  LOP3.LUT R9, R198, 0x52, RZ, 0xfc, !PT ;  /* 0x00000052c6097812 */ /* 0x000fe400078efcff */
[----:B--2---:R-:W-:-:S05]  /*39790*/  IADD3.X R28, R28, UR9, RZ, P2, !PT ;  /* 0x000000091c1c7c10 */ /* 0x004fca00097fe4ff */
[----:B------:R1:W-:Y:S01]  /*397a0*/  STL [R1+0x7e8], R28 ;  /* 0x0007e81c01007387 */ /* 0x0003e20000100800 */
[----:B------:R-:W-:-:S03]  /*397b0*/  IMAD.MOV.U32 R3, RZ, RZ, R28 ;  /* 0x000000ffff037224 */ /* 0x000fc600078e001c */
[----:B------:R-:W2:Y:S04]  /*397c0*/  LDL.LU R56, [R1+0x7b8] ;  /* 0x0007b80001387983 */ /* 0x000ea80000300800 */
[----:B------:R5:W-:Y:S01]  /*397d0*/  LDGSTS.E [R8+-0x7b200], [R2.64], P1 ;  /* 0x84e0000002087fae */ /* 0x000be2000892184c */
[----:B------:R-:W-:-:S03]  /*397e0*/  ISETP.GE.AND P1, PT, R9, UR6, PT ;  /* 0x0000000609007c0c */ /* 0x000fc6000bf26270 */
[----:B-1----:R-:W2:Y:S04]  /*397f0*/  LDL.LU R28, [R1+0x7a8] ;  /* 0x0007a800011c7983 */ /* 0x002ea80000300800 */
[----:B------:R-:W2:Y:S01]  /*39800*/  LDL.LU R11, [R1+0x7b4] ;  /* 0x0007b400010b7983 */ /* 0x000ea20000300800 */
[----:B-----5:R-:W-:-:S04]  /*39810*/  SEL R2, RZ, 0x4, P1 ;  /* 0x00000004ff027807 */ /* 0x020fc80000800000 */
[----:B------:R-:W-:-:S04]  /*39820*/  SEL R2, R2, RZ, !P0 ;  /* 0x000000ff02027207 */ /* 0x000fc80004000000 */
[----:B------:R-:W-:Y:S02]  /*39830*/  ISETP.NE.U32.AND P1, PT, R2, RZ, PT ;  /* 0x000000ff0200720c */ /* 0x000fe40003f25070 */
[----:B----4-:R-:W-:-:S04]  /*39840*/  IADD3 R10, P2, R10, UR14, RZ ;  /* 0x0000000e0a0a7c10 */ /* 0x010fc8000ff5e0ff */
[----:B---3--:R-:W-:Y:S01]  /*39850*/  IADD3.X R29, R29, UR9, RZ, P2, !PT ;  /* 0x000000091d1d7c10 */ /* 0x008fe200097fe4ff */
[----:B------:R-:W-:Y:S01]  /*39860*/  IMAD.MOV.U32 R2, RZ, RZ, R10 ;  /* 0x000000ffff027224 */ /* 0x000fe200078e000a */
[----:B------:R-:W-:-:S03]  /*39870*/  LOP3.LUT R9, R198, 0x56, RZ, 0xfc, !PT ;  /* 0x00000056c6097812 */ /* 0x000fc600078efcff */
[----:B------:R-:W-:Y:S01]  /*39880*/  IMAD.MOV.U32 R3, RZ, RZ, R29 ;  /* 0x000000ffff037224 */ /* 0x000fe200078e001d */
[----:B------:R1:W-:Y:S04]  /*39890*/  STL [R1+0x7e4], R10 ;  /* 0x0007e40a01007387 */ /* 0x0003e80000100800 */
[----:B------:R3:W-:Y:S04]  /*398a0*/  STL [R1+0x7d8], R29 ;  /* 0x0007d81d01007387 */ /* 0x0007e80000100800 */
[----:B------:R4:W-:Y:S01]  /*398b0*/  LDGSTS.E [R8+-0x7ae00], [R2.64], P1 ;  /* 0x8520000002087fae */ /* 0x0009e2000892184c */
[----:B------:R-:W-:-:S03]  /*398c0*/  ISETP.GE.AND P1, PT, R9, UR6, PT ;  /* 0x0000000609007c0c */ /* 0x000fc6000bf26270 */
[----:B-1----:R-:W5:Y:S04]  /*398d0*/  LDL.LU R10, [R1+0x798] ;  /* 0x00079800010a7983 */ /* 0x002f680000300800 */
[----:B------:R-:W5:Y:S01]  /*398e0*/  LDL.LU R9, [R1+0x7a4] ;  /* 0x0007a40001097983 */ /* 0x000f620000300800 */
[----:B----4-:R-:W-:-:S04]  /*398f0*/  SEL R2, RZ, 0x4, P1 ;  /* 0x00000004ff027807 */ /* 0x010fc80000800000 */
[----:B------:R-:W-:-:S04]  /*39900*/  SEL R2, R2, RZ, !P0 ;  /* 0x000000ff02027207 */ /* 0x000fc80004000000 */
[----:B------:R-:W-:Y:S02]  /*39910*/  ISETP.NE.U32.AND P1, PT, R2, RZ, PT ;  /* 0x000000ff0200720c */ /* 0x000fe40003f25070 */
[----:B---3--:R-:W-:Y:S02]  /*39920*/  LOP3.LUT R29, R198, 0x5a, RZ, 0xfc, !PT ;  /* 0x0000005ac61d7812 */ /* 0x008fe400078efcff */
[----:B------:R-:W-:-:S04]  /*39930*/  IADD3 R31, P2, R31, UR14, RZ ;  /* 0x0000000e1f1f7c10 */ /* 0x000fc8000ff5e0ff */
[----:B------:R-:W-:Y:S01]  /*39940*/  IADD3.X R57, R57, UR9, RZ, P2, !PT ;  /* 0x0000000939397c10 */ /* 0x000fe200097fe4ff */
[----:B------:R-:W-:-:S04]  /*39950*/  IMAD.MOV.U32 R2, RZ, RZ, R31 ;  /* 0x000000ffff027224 */ /* 0x000fc800078e001f */
[----:B------:R-:W-:-:S05]  /*39960*/  IMAD.MOV.U32 R3, RZ, RZ, R57 ;  /* 0x000000ffff037224 */ /* 0x000fca00078e0039 */
[----:B------:R1:W-:Y:S01]  /*39970*/  LDGSTS.E [R8+-0x7aa00], [R2.64], P1 ;  /* 0x8560000002087fae */ /* 0x0003e2000892184c */
[----:B------:R-:W-:Y:S02]  /*39980*/  ISETP.GE.AND P1, PT, R29, UR6, PT ;  /* 0x000000061d007c0c */ /* 0x000fe4000bf26270 */
[----:B------:R-:W-:Y:S01]  /*39990*/  IADD3 R30, P2, R30, UR14, RZ ;  /* 0x0000000e1e1e7c10 */ /* 0x000fe2000ff5e0ff */
[----:B------:R3:W-:Y:S01]  /*399a0*/  STL [R1+0x7d4], R31 ;  /* 0x0007d41f01007387 */ /* 0x0007e20000100800 */
[----:B-1----:R-:W-:-:S04]  /*399b0*/  SEL R2, RZ, 0x4, P1 ;  /* 0x00000004ff027807 */ /* 0x002fc80000800000 */
[----:B------:R-:W-:Y:S01]  /*399c0*/  SEL R2, R2, RZ, !P0 ;  /* 0x000000ff02027207 */ /* 0x000fe20004000000 */
[----:B------:R-:W-:Y:S03]  /*399d0*/  STL [R1+0x7c8], R57 ;  /* 0x0007c83901007387 */ /* 0x000fe60000100800 */
[----:B------:R-:W-:Y:S01]  /*399e0*/  ISETP.NE.U32.AND P1, PT, R2, RZ, PT ;  /* 0x000000ff0200720c */ /* 0x000fe20003f25070 */
[----:B------:R-:W4:Y:S01]  /*399f0*/  LDL.LU R29, [R1+0x794] ;  /* 0x00079400011d7983 */ /* 0x000f220000300800 */
[----:B------:R-:W-:-:S03]  /*39a00*/  IMAD.MOV.U32 R2, RZ, RZ, R30 ;  /* 0x000000ffff027224 */ /* 0x000fc600078e001e */
[----:B------:R1:W-:Y:S01]  /*39a10*/  STL [R1+0x7c4], R30 ;  /* 0x0007c41e01007387 */ /* 0x0003e20000100800 */
[----:B---3--:R-:W-:Y:S02]  /*39a20*/  LOP3.LUT R31, R198, 0x5e, RZ, 0xfc, !PT ;  /* 0x0000005ec61f7812 */ /* 0x008fe400078efcff */
[----:B--2---:R-:W-:-:S05]  /*39a30*/  IADD3.X R56, R56, UR9, RZ, P2, !PT ;  /* 0x0000000938387c10 */ /* 0x004fca00097fe4ff */
[----:B------:R-:W-:Y:S01]  /*39a40*/  STL [R1+0x7b8], R56 ;  /* 0x0007b83801007387 */ /* 0x000fe20000100800 */
[----:B------:R-:W-:-:S03]  /*39a50*/  IMAD.MOV.U32 R3, RZ, RZ, R56 ;  /* 0x000000ffff037224 */ /* 0x000fc600078e0038 */
[----:B-1----:R-:W2:Y:S04]  /*39a60*/  LDL.LU R30, [R1+0x788] ;  /* 0x00078800011e7983 */ /* 0x002ea80000300800 */
[----:B------:R1:W-:Y:S01]  /*39a70*/  LDGSTS.E [R8+-0x7a600], [R2.64], P1 ;  /* 0x85a0000002087fae */ /* 0x0003e2000892184c */
[----:B------:R-:W-:Y:S02]  /*39a80*/  ISETP.GE.AND P1, PT, R31, UR6, PT ;  /* 0x000000061f007c0c */ /* 0x000fe4000bf26270 */
[----:B------:R-:W-:-:S04]  /*39a90*/  IADD3 R11, P2, R11, UR14, RZ ;  /* 0x0000000e0b0b7c10 */ /* 0x000fc8000ff5e0ff */
[----:B------:R-:W-:Y:S02]  /*39aa0*/  IADD3.X R28, R28, UR9, RZ, P2, !PT ;  /* 0x000000091c1c7c10 */ /* 0x000fe400097fe4ff */
[----:B-1----:R-:W-:Y:S01]  /*39ab0*/  SEL R2, RZ, 0x4, P1 ;  /* 0x00000004ff027807 */ /* 0x002fe20000800000 */
[----:B------:R-:W-:Y:S03]  /*39ac0*/  STL [R1+0x7b4], R11 ;  /* 0x0007b40b01007387 */ /* 0x000fe60000100800 */
[----:B------:R-:W-:Y:S01]  /*39ad0*/  SEL R2, R2, RZ, !P0 ;  /* 0x000000ff02027207 */ /* 0x000fe20004000000 */
[----:B------:R1:W-:Y:S01]  /*39ae0*/  STL [R1+0x7a8], R28 ;  /* 0x0007a81c01007387 */ /* 0x0003e20000100800 */
[----:B------:R-:W-:Y:S02]  /*39af0*/  IMAD.MOV.U32 R3, RZ, RZ, R28 ;  /* 0x000000ffff037224 */ /* 0x000fe400078e001c */
[----:B------:R-:W-:Y:S01]  /*39b00*/  ISETP.NE.U32.AND P1, PT, R2, RZ, PT ;  /* 0x000000ff0200720c */ /* 0x000fe20003f25070 */
[----:B------:R-:W-:Y:S01]  /*39b10*/  IMAD.MOV.U32 R2, RZ, RZ, R11 ;  /* 0x000000ffff027224 */ /* 0x000fe200078e000b */
[----:B-1----:R-:W3:Y:S04]  /*39b20*/  LDL.LU R28, [R1+0x778] ;  /* 0x00077800011c7983 */ /* 0x002ee80000300800 */
[----:B------:R-:W3:Y:S07]  /*39b30*/  LDL.LU R11, [R1+0x784] ;  /* 0x00078400010b7983 */ /* 0x000eee0000300800 */
[----:B------:R1:W-:Y:S01]  /*39b40*/  LDGSTS.E [R8+-0x7a200], [R2.64], P1 ;  /* 0x85e0000002087fae */ /* 0x0003e2000892184c */
[----:B-----5:R-:W-:-:S04]  /*39b50*/  IADD3 R9, P2, R9, UR14, RZ ;  /* 0x0000000e09097c10 */ /* 0x020fc8000ff5e0ff */
[----:B------:R-:W-:Y:S01]  /*39b60*/  IADD3.X R10, R10, UR9, RZ, P2, !PT ;  /* 0x000000090a0a7c10 */ /* 0x000fe200097fe4ff */
[----:B------:R-:W-:Y:S04]  /*39b70*/  STL [R1+0x7a4], R9 ;  /* 0x0007a40901007387 */ /* 0x000fe80000100800 */
[----:B------:R5:W-:Y:S01]  /*39b80*/  STL [R1+0x798], R10 ;  /* 0x0007980a01007387 */ /* 0x000be20000100800 */
[----:B-1----:R-:W-:-:S03]  /*39b90*/  IMAD.MOV.U32 R3, RZ, RZ, R10 ;  /* 0x000000ffff037224 */ /* 0x002fc600078e000a */
[----:B------:R-:W3:Y:S04]  /*39ba0*/  LDL.LU R57, [R1+0x768] ;  /* 0x0007680001397983 */ /* 0x000ee80000300800 */
[----:B-----5:R-:W5:Y:S01]  /*39bb0*/  LDL.LU R10, [R1+0x774] ;  /* 0x00077400010a7983 */ /* 0x020f620000300800 */
[----:B------:R-:W-:-:S04]  /*39bc0*/  LOP3.LUT R31, R198, 0x62, RZ, 0xfc, !PT ;  /* 0x00000062c61f7812 */ /* 0x000fc800078efcff */
[----:B------:R-:W-:Y:S02]  /*39bd0*/  ISETP.GE.AND P1, PT, R31, UR6, PT ;  /* 0x000000061f007c0c */ /* 0x000fe4000bf26270 */
[----:B------:R-:W5:Y:S02]  /*39be0*/  LDL.LU R31, [R1+0x764] ;  /* 0x00076400011f7983 */ /* 0x000f640000300800 */
        /* <DEDUP_REMOVED lines=9> */
[----:B------:R-:W-:Y:S02]  /*39c80*/  ISETP.NE.U32.AND P1, PT, R2, RZ, PT ;  /* 0x000000ff0200720c */ /* 0x000fe40003f25070 */
[----:B----4-:R-:W-:Y:S02]  /*39c90*/  IADD3 R29, P2, R29, UR14, RZ ;  /* 0x0000000e1d1d7c10 */ /* 0x010fe4000ff5e0ff */
[----:B------:R-:W-:-:S03]  /*39ca0*/  LOP3.LUT R9, R198, 0x6a, RZ, 0xfc, !PT ;  /* 0x0000006ac6097812 */ /* 0x000fc600078efcff */
[----:B------:R-:W-:Y:S01]  /*39cb0*/  STL [R1+0x794], R29 ;  /* 0x0007941d01007387 */ /* 0x000fe20000100800 */
[----:B------:R-:W-:Y:S01]  /*39cc0*/  IMAD.MOV.U32 R2, RZ, RZ, R29 ;  /* 0x000000ffff027224 */ /* 0x000fe200078e001d */
[----:B--2---:R-:W-:-:S05]  /*39cd0*/  IADD3.X R30, R30, UR9, RZ, P2, !PT ;  /* 0x000000091e1e7c10 */ /* 0x004fca00097fe4ff */
[----:B------:R-:W-:Y:S01]  /*39ce0*/  IMAD.MOV.U32 R3, RZ, RZ, R30 ;  /* 0x000000ffff037224 */ /* 0x000fe200078e001e */
[----:B------:R1:W-:Y:S04]  /*39cf0*/  STL [R1+0x788], R30 ;  /* 0x0007881e01007387 */ /* 0x0003e80000100800 */
[----:B------:R-:W2:Y:S04]  /*39d00*/  LDL.LU R56, [R1+0x750] ;  /* 0x0007500001387983 */ /* 0x000ea80000300800 */
[----:B------:R4:W-:Y:S01]  /*39d10*/  LDGSTS.E [R8+-0x79a00], [R2.64], P1 ;  /* 0x8660000002087fae */ /* 0x0009e2000892184c */
[----:B------:R-:W-:-:S03]  /*39d20*/  ISETP.GE.AND P1, PT, R9, UR6, PT ;  /* 0x0000000609007c0c */ /* 0x000fc6000bf26270 */
[----:B-1----:R-:W2:Y:S04]  /*39d30*/  LDL.LU R30, [R1+0x740] ;  /* 0x00074000011e7983 */ /* 0x002ea80000300800 */
[----:B------:R-:W2:Y:S01]  /*39d40*/  LDL.LU R29, [R1+0x75c] ;  /* 0x00075c00011d7983 */ /* 0x000ea20000300800 */
[----:B----4-:R-:W-:-:S04]  /*39d50*/  SEL R2, RZ, 0x4, P1 ;  /* 0x00000004ff027807 */ /* 0x010fc80000800000 */
[----:B------:R-:W-:-:S04]  /*39d60*/  SEL R2, R2, RZ, !P0 ;  /* 0x000000ff02027207 */ /* 0x000fc80004000000 */
[----:B------:R-:W-:Y:S02]  /*39d70*/  ISETP.NE.U32.AND P1, PT, R2, RZ, PT ;  /* 0x000000ff0200720c */ /* 0x000fe40003f25070 */
[----:B---3--:R-:W-:-:S04]  /*39d80*/  IADD3 R11, P2, R11, UR14, RZ ;  /* 0x0000000e0b0b7c10 */ /* 0x008fc8000ff5e0ff */
[----:B------:R-:W-:Y:S01]  /*39d90*/  IADD3.X R28, R28, UR9, RZ, P2, !PT ;  /* 0x000000091c1c7c10 */ /* 0x000fe200097fe4ff */
[----:B------:R-:W-:Y:S01]  /*39da0*/  IMAD.MOV.U32 R2, RZ, RZ, R11 ;  /* 0x000000ffff027224 */ /* 0x000fe200078e000b */
[----:B------:R-:W-:-:S03]  /*39db0*/  LOP3.LUT R9, R198, 0x6e, RZ, 0xfc, !PT ;  /* 0x0000006ec6097812 */ /* 0x000fc600078efcff */
[----:B------:R-:W-:-:S05]  /*39dc0*/  IMAD.MOV.U32 R3, RZ, RZ, R28 ;  /* 0x000000ffff037224 */ /* 0x000fca00078e001c */
[----:B------:R1:W-:Y:S01]  /*39dd0*/  LDGSTS.E [R8+-0x79600], [R2.64], P1 ;  /* 0x86a0000002087fae */ /* 0x0003e2000892184c */
[----:B------:R-:W-:-:S03]  /*39de0*/  ISETP.GE.AND P1, PT, R9, UR6, PT ;  /* 0x0000000609007c0c */ /* 0x000fc6000bf26270 */
[----:B------:R-:W-:Y:S04]  /*39df0*/  STL [R1+0x784], R11 ;  /* 0x0007840b01007387 */ /* 0x000fe80000100800 */
[----:B------:R3:W-:Y:S01]  /*39e00*/  STL [R1+0x778], R28 ;  /* 0x0007781c01007387 */ /* 0x0007e20000100800 */
[----:B-1----:R-:W-:Y:S02]  /*39e10*/  SEL R2, RZ, 0x4, P1 ;  /* 0x00000004ff027807 */ /* 0x002fe40000800000 */
[----:B-----5:R-:W-:Y:S02]  /*39e20*/  IADD3 R10, P2, R10, UR14, RZ ;  /* 0x0000000e0a0a7c10 */ /* 0x020fe4000ff5e0ff */
[----:B------:R-:W-:Y:S01]  /*39e30*/  SEL R2, R2, RZ, !P0 ;  /* 0x000000ff02027207 */ /* 0x000fe20004000000 */
[----:B---3--:R-:W3:Y:S01]  /*39e40*/  LDL.LU R28, [R1+0x730] ;  /* 0x00073000011c7983 */ /* 0x008ee20000300800 */
[----:B------:R-:W-:-:S03]  /*39e50*/  IADD3.X R57, R57, UR9, RZ, P2, !PT ;  /* 0x0000000939397c10 */ /* 0x000fc600097fe4ff */
[----:B------:R-:W4:Y:S01]  /*39e60*/  LDL.LU R11, [R1+0x74c] ;  /* 0x00074c00010b7983 */ /* 0x000f220000300800 */
[----:B------:R-:W-:Y:S01]  /*39e70*/  ISETP.NE.U32.AND P1, PT, R2, RZ, PT ;  /* 0x000000ff0200720c */ /* 0x000fe20003f25070 */
[----:B------:R-:W-:Y:S02]  /*39e80*/  IMAD.MOV.U32 R2, RZ, RZ, R10 ;  /* 0x000000ffff027224 */ /* 0x000fe400078e000a */
[----:B------:R1:W-:Y:S04]  /*39e90*/  STL [R1+0x774], R10 ;  /* 0x0007740a01007387 */ /* 0x0003e80000100800 */
[----:B------:R-:W-:Y:S04]  /*39ea0*/  STL [R1+0x768], R57 ;  /* 0x0007683901007387 */ /* 0x000fe80000100800 */
[----:B-1----:R-:W5:Y:S01]  /*39eb0*/  LDL.LU R10, [R1+0x73c] ;  /* 0x00073c00010a7983 */ /* 0x002f620000300800 */
[----:B------:R-:W-:Y:S01]  /*39ec0*/  IMAD.MOV.U32 R3, RZ, RZ, R57 ;  /* 0x000000ffff037224 */ /* 0x000fe200078e0039 */
[----:B------:R-:W-:-:S04]  /*39ed0*/  LOP3.LUT R9, R198, 0x72, RZ, 0xfc, !PT ;  /* 0x00000072c6097812 */ /* 0x000fc800078efcff */
[----:B------:R1:W-:Y:S01]  /*39ee0*/  LDGSTS.E [R8+-0x79200], [R2.64], P1 ;  /* 0x86e0000002087fae */ /* 0x0003e2000892184c */
[----:B------:R-:W-:Y:S02]  /*39ef0*/  ISETP.GE.AND P1, PT, R9, UR6, PT ;  /* 0x0000000609007c0c */ /* 0x000fe4000bf26270 */
[----:B------:R-:W-:Y:S02]  /*39f00*/  IADD3 R31, P2, R31, UR14, RZ ;  /* 0x0000000e1f1f7c10 */ /* 0x000fe4000ff5e0ff */
[----:B-1----:R-:W-:-:S04]  /*39f10*/  SEL R2, RZ, 0x4, P1 ;  /* 0x00000004ff027807 */ /* 0x002fc80000800000 */
[----:B------:R-:W-:-:S04]  /*39f20*/  SEL R2, R2, RZ, !P0 ;  /* 0x000000ff02027207 */ /* 0x000fc80004000000 */
[----:B------:R-:W-:Y:S01]  /*39f30*/  ISETP.NE.U32.AND P1, PT, R2, RZ, PT ;  /* 0x000000ff0200720c */ /* 0x000fe20003f25070 */
[----:B------:R-:W-:Y:S01]  /*39f40*/  IMAD.MOV.U32 R2, RZ, RZ, R31 ;  /* 0x000000ffff027224 */ /* 0x000fe200078e001f */
[----:B------:R-:W-:Y:S01]  /*39f50*/  LOP3.LUT R9, R198, 0x76, RZ, 0xfc, !PT ;  /* 0x00000076c6097812 */ /* 0x000fe200078efcff */
[----:B------:R-:W-:Y:S01]  /*39f60*/  STL [R1+0x764], R31 ;  /* 0x0007641f01007387 */ /* 0x000fe20000100800 */
[-C--:B------:R-:W-:Y:S08]  /*39f70*/  HMMA.1688.F32.TF32 R48, R160, R58.reuse, R48 ;  /* 0x0000003aa030723c */ /* 0x080ff00000081030 */
[-C--:B------:R-:W-:Y:S08]  /*39f80*/  HMMA.1688.F32.TF32 R24, R148, R58.reuse, R24 ;  /* 0x0000003a9418723c */ /* 0x080ff00000081018 */
[----:B------:R-:W-:Y:S01]  /*39f90*/  HMMA.1688.F32.TF32 R128, R124, R58, R128 ;  /* 0x0000003a7c80723c */ /* 0x000fe20000081080 */
[----:B--2---:R-:W-:-:S05]  /*39fa0*/  IADD3.X R56, R56, UR9, RZ, P2, !PT ;  /* 0x0000000938387c10 */ /* 0x004fca00097fe4ff */
[----:B------:R-:W-:-:S05]  /*39fb0*/  IMAD.MOV.U32 R3, RZ, RZ, R56 ;  /* 0x000000ffff037224 */ /* 0x000fca00078e0038 */
[----:B------:R1:W-:Y:S01]  /*39fc0*/  LDGSTS.E [R8+-0x78e00], [R2.64], P1 ;  /* 0x8720000002087fae */ /* 0x0003e2000892184c */
[----:B------:R-:W-:Y:S02]  /*39fd0*/  ISETP.GE.AND P1, PT, R9, UR6, PT ;  /* 0x0000000609007c0c */ /* 0x000fe4000bf26270 */
        /* <DEDUP_REMOVED lines=10> */
[----:B------:R-:W-:Y:S04]  /*3a080*/  STL [R1+0x750], R56 ;  /* 0x0007503801007387 */ /* 0x000fe80000100800 */
[----:B------:R-:W-:Y:S01]  /*3a090*/  STL [R1+0x75c], R29 ;  /* 0x00075c1d01007387 */ /* 0x000fe20000100800 */
[----:B-1----:R-:W-:Y:S02]  /*3a0a0*/  SEL R2, RZ, 0x4, P1 ;  /* 0x00000004ff027807 */ /* 0x002fe40000800000 */
[----:B----4-:R-:W-:Y:S01]  /*3a0b0*/  IADD3 R11, P2, R11, UR14, RZ ;  /* 0x0000000e0b0b7c10 */ /* 0x010fe2000ff5e0ff */
[----:B------:R1:W-:Y:S01]  /*3a0c0*/  STL [R1+0x740], R30 ;  /* 0x0007401e01007387 */ /* 0x0003e20000100800 */
[----:B------:R-:W-:Y:S02]  /*3a0d0*/  SEL R2, R2, RZ, !P0 ;  /* 0x000000ff02027207 */ /* 0x000fe40004000000 */
[----:B---3--:R-:W-:Y:S01]  /*3a0e0*/  IADD3.X R28, R28, UR9, RZ, P2, !PT ;  /* 0x000000091c1c7c10 */ /* 0x008fe200097fe4ff */
[----:B------:R2:W-:Y:S01]  /*3a0f0*/  STL [R1+0x74c], R11 ;  /* 0x00074c0b01007387 */ /* 0x0005e20000100800 */
[----:B------:R-:W-:Y:S01]  /*3a100*/  ISETP.NE.U32.AND P1, PT, R2, RZ, PT ;  /* 0x000000ff0200720c */ /* 0x000fe20003f25070 */
[----:B------:R-:W-:-:S02]  /*3a110*/  IMAD.MOV.U32 R2, RZ, RZ, R11 ;  /* 0x000000ffff027224 */ /* 0x000fc400078e000b */
[----:B------:R3:W-:Y:S01]  /*3a120*/  STL [R1+0x730], R28 ;  /* 0x0007301c01007387 */ /* 0x0007e20000100800 */
[----:B-----5:R-:W-:-:S05]  /*3a130*/  IADD3 R10, P2, R10, UR14, RZ ;  /* 0x0000000e0a0a7c10 */ /* 0x020fca000ff5e0ff */
[----:B------:R4:W-:Y:S04]  /*3a140*/  STL [R1+0x73c], R10 ;  /* 0x00073c0a01007387 */ /* 0x0009e80000100800 */
[----:B-1----:R-:W5:Y:S04]  /*3a150*/  LDL.LU R30, [R1+0x30] ;  /* 0x00003000011e7983 */ /* 0x002f680000300800 */
[----:B--2---:R-:W2:Y:S04]  /*3a160*/  LDL.LU R11, [R1+0x34] ;  /* 0x00003400010b7983 */ /* 0x004ea80000300800 */
[----:B------:R-:W5:Y:S04]  /*3a170*/  LDL.LU R59, [R1+0x70] ;  /* 0x00007000013b7983 */ /* 0x000f680000300800 */
[----:B------:R-:W5:Y:S01]  /*3a180*/  LDL.LU R56, [R1+0x74] ;  /* 0x0000740001387983 */ /* 0x000f620000300800 */
[----:B------:R-:W-:Y:S01]  /*3a190*/  IMAD.MOV.U32 R3, RZ, RZ, R28 ;  /* 0x000000ffff037224 */ /* 0x000fe200078e001c */
[----:B------:R-:W-:-:S02]  /*3a1a0*/  LOP3.LUT R9, R198, 0x7e, RZ, 0xfc, !PT ;  /* 0x0000007ec6097812 */ /* 0x000fc400078efcff */
[----:B------:R-:W1:Y:S04]  /*3a1b0*/  S2R R193, SR_TID.X ;  /* 0x0000000000c17919 */ /* 0x000e680000002100 */
[----:B------:R3:W-:Y:S01]  /*3a1c0*/  LDGSTS.E [R8+-0x78600], [R2.64], P1 ;  /* 0x87a0000002087fae */ /* 0x0007e2000892184c */
[----:B------:R-:W-:Y:S02]  /*3a1d0*/  ISETP.GE.AND P1, PT, R9, UR6, PT ;  /* 0x0000000609007c0c */ /* 0x000fe4000bf26270 */
[----:B------:R-:W-:Y:S01]  /*3a1e0*/  IADD3.X R199, R199, UR9, RZ, P2, !PT ;  /* 0x00000009c7c77c10 */ /* 0x000fe200097fe4ff */
[----:B------:R-:W5:Y:S01]  /*3a1f0*/  LDL.LU R57, [R1+0xb0] ;  /* 0x0000b00001397983 */ /* 0x000f620000300800 */
[----:B------:R-:W-:-:S03]  /*3a200*/  IADD3 R0, R0, 0x100000, RZ ;  /* 0x0010000000007810 */ /* 0x000fc60007ffe0ff */
[----:B------:R-:W5:Y:S01]  /*3a210*/  LDL.LU R31, [R1+0xb4] ;  /* 0x0000b400011f7983 */ /* 0x000f620000300800 */
[----:B---3--:R-:W-:-:S04]  /*3a220*/  SEL R2, RZ, 0x4, P1 ;  /* 0x00000004ff027807 */ /* 0x008fc80000800000 */
[----:B------:R-:W-:-:S04]  /*3a230*/  SEL R2, R2, RZ, !P0 ;  /* 0x000000ff02027207 */ /* 0x000fc80004000000 */
[----:B------:R-:W-:Y:S01]  /*3a240*/  ISETP.NE.U32.AND P1, PT, R2, RZ, PT ;  /* 0x000000ff0200720c */ /* 0x000fe20003f25070 */
[----:B------:R-:W-:Y:S02]  /*3a250*/  IMAD.MOV.U32 R2, RZ, RZ, R10 ;  /* 0x000000ffff027224 */ /* 0x000fe400078e000a */
[----:B------:R-:W-:Y:S01]  /*3a260*/  IMAD.MOV.U32 R3, RZ, RZ, R199 ;  /* 0x000000ffff037224 */ /* 0x000fe200078e00c7 */
[----:B-1----:R-:W-:-:S09]  /*3a270*/  LOP3.LUT R9, R193, 0x7f, RZ, 0xc0, !PT ;  /* 0x0000007fc1097812 */ /* 0x002fd200078ec0ff */
[----:B------:R1:W-:Y:S01]  /*3a280*/  LDGSTS.E [R0+-0x78200], [R2.64], P1 ;  /* 0x87e0000002007fae */ /* 0x0003e2000892184c */
[----:B------:R-:W-:-:S03]  /*3a290*/  ISETP.GE.AND P1, PT, R9, UR6, PT ;  /* 0x0000000609007c0c */ /* 0x000fc6000bf26270 */
[----:B------:R-:W3:Y:S01]  /*3a2a0*/  LDL.LU R9, [R1+0xf0] ;  /* 0x0000f00001097983 */ /* 0x000ee20000300800 */
[----:B------:R-:W-:-:S03]  /*3a2b0*/  IADD3 R217, P2, R217, UR11, RZ ;  /* 0x0000000bd9d97c10 */ /* 0x000fc6000ff5e0ff */
[----:B------:R-:W3:Y:S01]  /*3a2c0*/  LDL.LU R8, [R1+0xf4] ;  /* 0x0000f40001087983 */ /* 0x000ee20000300800 */
[----:B-1----:R-:W-:-:S03]  /*3a2d0*/  SEL R0, RZ, 0x4, P1 ;  /* 0x00000004ff007807 */ /* 0x002fc60000800000 */
[----:B------:R-:W0:Y:S01]  /*3a2e0*/  LDGDEPBAR ;  /* 0x00000000000079af */ /* 0x000e220000000000 */
[----:B------:R-:W-:-:S03]  /*3a2f0*/  SEL R0, R0, RZ, !P0 ;  /* 0x000000ff00007207 */ /* 0x000fc60004000000 */
[----:B------:R-:W3:Y:S01]  /*3a300*/  LDL.LU R29, [R1+0x130] ;  /* 0x00013000011d7983 */ /* 0x000ee20000300800 */
[----:B------:R-:W-:Y:S02]  /*3a310*/  IADD3 R201, P1, R201, UR11, RZ ;  /* 0x0000000bc9c97c10 */ /* 0x000fe4000ff3e0ff */
[----:B------:R-:W-:Y:S01]  /*3a320*/  ISETP.NE.U32.AND P0, PT, R0, RZ, PT ;  /* 0x000000ff0000720c */ /* 0x000fe20003f05070 */
[----:B------:R-:W-:Y:S01]  /*3a330*/  IMAD.U32 R0, RZ, RZ, UR8 ;  /* 0x00000008ff007e24 */ /* 0x000fe2000f8e00ff */
[----:B------:R-:W-:Y:S01]  /*3a340*/  IADD3.X R200, R200, UR10, RZ, P1, !PT ;  /* 0x0000000ac8c87c10 */ /* 0x000fe20008ffe4ff */
[----:B------:R-:W-:Y:S01]  /*3a350*/  IMAD.MOV.U32 R2, RZ, RZ, R201 ;  /* 0x000000ffff027224 */ /* 0x000fe200078e00c9 */
[----:B------:R-:W-:Y:S01]  /*3a360*/  IADD3.X R216, R216, UR10, RZ, P2, !PT ;  /* 0x0000000ad8d87c10 */ /* 0x000fe200097fe4ff */
[----:B------:R-:W-:Y:S01]  /*3a370*/  IMAD R0, R0, 0x20000, R197 ;  /* 0x0002000000007824 */ /* 0x000fe200078e02c5 */
[----:B------:R-:W3:Y:S01]  /*3a380*/  LDL.LU R28, [R1+0x134] ;  /* 0x00013400011c7983 */ /* 0x000ee20000300800 */
[----:B------:R-:W-:Y:S01]  /*3a390*/  IMAD.MOV.U32 R3, RZ, RZ, R200 ;  /* 0x000000ffff037224 */ /* 0x000fe200078e00c8 */
[----:B------:R-:W-:-:S02]  /*3a3a0*/  IADD3 R233, P1, R233, UR11, RZ ;  /* 0x0000000be9e97c10 */ /* 0x000fc4000ff3e0ff */
[----:B------:R-:W-:Y:S01]  /*3a3b0*/  IADD3 R249, P2, R249, UR11, RZ ;  /* 0x0000000bf9f97c10 */ /* 0x000fe2000ff5e0ff */
[----:B------:R-:W3:Y:S01]  /*3a3c0*/  LDL.LU R58, [R1+0x170] ;  /* 0x00017000013a7983 */ /* 0x000ee20000300800 */
[----:B------:R-:W-:-:S03]  /*3a3d0*/  IADD3.X R232, R232, UR10, RZ, P1, !PT ;  /* 0x0000000ae8e87c10 */ /* 0x000fc60008ffe4ff */
[----:B------:R1:W-:Y:S01]  /*3a3e0*/  LDGSTS.E [R0], [R2.64], P0 ;  /* 0x0000000002007fae */ /* 0x0003e2000812184c */
[----:B------:R-:W-:-:S03]  /*3a3f0*/  IADD3.X R248, R248, UR10, RZ, P2, !PT ;  /* 0x0000000af8f87c10 */ /* 0x000fc600097fe4ff */
[----:B----4-:R-:W4:Y:S01]  /*3a400*/  LDL.LU R10, [R1+0x174] ;  /* 0x00017400010a7983 */ /* 0x010f220000300800 */
[----:B-1----:R-:W-:Y:S02]  /*3a410*/  IMAD.MOV.U32 R2, RZ, RZ, R217 ;  /* 0x000000ffff027224 */ /* 0x002fe400078e00d9 */
[----:B------:R-:W-:-:S05]  /*3a420*/  IMAD.MOV.U32 R3, RZ, RZ, R216 ;  /* 0x000000ffff037224 */ /* 0x000fca00078e00d8 */
[----:B------:R1:W-:Y:S02]  /*3a430*/  LDGSTS.E [R0+0x1000], [R2.64], P0 ;  /* 0x0100000002007fae */ /* 0x0003e4000812184c */
[----:B-1----:R-:W-:Y:S02]  /*3a440*/  IMAD.MOV.U32 R2, RZ, RZ, R233 ;  /* 0x000000ffff027224 */ /* 0x002fe400078e00e9 */
[----:B------:R-:W-:-:S05]  /*3a450*/  IMAD.MOV.U32 R3, RZ, RZ, R232 ;  /* 0x000000ffff037224 */ /* 0x000fca00078e00e8 */
[----:B------:R1:W-:Y:S02]  /*3a460*/  LDGSTS.E [R0+0x2000], [R2.64], P0 ;  /* 0x0200000002007fae */ /* 0x0003e4000812184c */
[----:B-1----:R-:W-:Y:S02]  /*3a470*/  IMAD.MOV.U32 R2, RZ, RZ, R249 ;  /* 0x000000ffff027224 */ /* 0x002fe400078e00f9 */
[----:B------:R-:W-:-:S05]  /*3a480*/  IMAD.MOV.U32 R3, RZ, RZ, R248 ;  /* 0x000000ffff037224 */ /* 0x000fca00078e00f8 */
[----:B------:R1:W-:Y:S01]  /*3a490*/  LDGSTS.E [R0+0x3000], [R2.64], P0 ;  /* 0x0300000002007fae */ /* 0x0003e2000812184c */
[----:B--2---:R-:W-:-:S04]  /*3a4a0*/  IADD3 R11, P1, R11, UR11, RZ ;  /* 0x0000000b0b0b7c10 */ /* 0x004fc8000ff3e0ff */
[----:B-----5:R-:W-:Y:S02]  /*3a4b0*/  IADD3.X R30, R30, UR10, RZ, P1, !PT ;  /* 0x0000000a1e1e7c10 */ /* 0x020fe40008ffe4ff */
[----:B------:R-:W-:Y:S01]  /*3a4c0*/  IADD3 R56, P2, R56, UR11, RZ ;  /* 0x0000000b38387c10 */ /* 0x000fe2000ff5e0ff */
[----:B------:R2:W-:Y:S01]  /*3a4d0*/  STL [R1+0x34], R11 ;  /* 0x0000340b01007387 */ /* 0x0005e20000100800 */
[----:B-1----:R-:W-:Y:S02]  /*3a4e0*/  IMAD.MOV.U32 R2, RZ, RZ, R11 ;  /* 0x000000ffff027224 */ /* 0x002fe400078e000b */
[----:B------:R-:W-:Y:S01]  /*3a4f0*/  IADD3.X R59, R59, UR10, RZ, P2, !PT ;  /* 0x0000000a3b3b7c10 */ /* 0x000fe200097fe4ff */
[----:B------:R-:W-:Y:S01]  /*3a500*/  IMAD.MOV.U32 R3, RZ, RZ, R30 ;  /* 0x000000ffff037224 */ /* 0x000fe200078e001e */
[----:B------:R1:W-:Y:S04]  /*3a510*/  STL [R1+0x30], R30 ;  /* 0x0000301e01007387 */ /* 0x0003e80000100800 */
[----:B------:R-:W-:Y:S04]  /*3a520*/  STL [R1+0x74], R56 ;  /* 0x0000743801007387 */ /* 0x000fe80000100800 */
[----:B--2---:R-:W2:Y:S04]  /*3a530*/  LDL.LU R11, [R1+0x1b4] ;  /* 0x0001b400010b7983 */ /* 0x004ea80000300800 */
[----:B------:R5:W-:Y:S04]  /*3a540*/  STL [R1+0x70], R59 ;  /* 0x0000703b01007387 */ /* 0x000be80000100800 */
[----:B------:R5:W-:Y:S04]  /*3a550*/  LDGSTS.E [R0+0x4000], [R2.64], P0 ;  /* 0x0400000002007fae */ /* 0x000be8000812184c */
[----:B-1----:R-:W2:Y:S01]  /*3a560*/  LDL.LU R30, [R1+0x1f4] ;  /* 0x0001f400011e7983 */ /* 0x002ea20000300800 */
[----:B-----5:R-:W-:-:S03]  /*3a570*/  IMAD.MOV.U32 R3, RZ, RZ, R59 ;  /* 0x000000ffff037224 */ /* 0x020fc600078e003b */
[----:B------:R-:W5:Y:S01]  /*3a580*/  LDL.LU R59, [R1+0x1b0] ;  /* 0x0001b000013b7983 */ /* 0x000f620000300800 */
[----:B------:R-:W-:-:S03]  /*3a590*/  IMAD.MOV.U32 R2, RZ, RZ, R56 ;  /* 0x000000ffff027224 */ /* 0x000fc600078e0038 */
[----:B------:R-:W5:Y:S01]  /*3a5a0*/  LDL.LU R56, [R1+0x1f0] ;  /* 0x0001f00001387983 */ /* 0x000f620000300800 */
[----:B------:R-:W-:-:S03]  /*3a5b0*/  IADD3 R31, P1, R31, UR11, RZ ;  /* 0x0000000b1f1f7c10 */ /* 0x000fc6000ff3e0ff */
[----:B------:R1:W-:Y:S01]  /*3a5c0*/  LDGSTS.E [R0+0x5000], [R2.64], P0 ;  /* 0x0500000002007fae */ /* 0x0003e2000812184c */
[----:B------:R-:W-:Y:S02]  /*3a5d0*/  IADD3.X R57, R57, UR10, RZ, P1, !PT ;  /* 0x0000000a39397c10 */ /* 0x000fe40008ffe4ff */
[----:B---3--:R-:W-:Y:S01]  /*3a5e0*/  IADD3 R8, P2, R8, UR11, RZ ;  /* 0x0000000b08087c10 */ /* 0x008fe2000ff5e0ff */
[----:B------:R3:W-:Y:S03]  /*3a5f0*/  STL [R1+0xb4], R31 ;  /* 0x0000b41f01007387 */ /* 0x0007e60000100800 */
[----:B------:R-:W-:Y:S01]  /*3a600*/  IADD3.X R9, R9, UR10, RZ, P2, !PT ;  /* 0x0000000a09097c10 */ /* 0x000fe200097fe4ff */
[----:B------:R3:W-:Y:S01]  /*3a610*/  STL [R1+0xb0], R57 ;  /* 0x0000b03901007387 */ /* 0x0007e20000100800 */
[----:B-1----:R-:W-:-:S03]  /*3a620*/  IMAD.MOV.U32 R2, RZ, RZ, R31 ;  /* 0x000000ffff027224 */ /* 0x002fc600078e001f */
[----:B------:R1:W-:Y:S01]  /*3a630*/  STL [R1+0xf4], R8 ;  /* 0x0000f40801007387 */ /* 0x0003e20000100800 */
[----:B------:R-:W-:-:S03]  /*3a640*/  IMAD.MOV.U32 R3, RZ, RZ, R57 ;  /* 0x000000ffff037224 */ /* 0x000fc600078e0039 */
[----:B---3--:R-:W3:Y:S04]  /*3a650*/  LDL.LU R31, [R1+0x234] ;  /* 0x00023400011f7983 */ /* 0x008ee80000300800 */
[----:B------:R1:W-:Y:S01]  /*3a660*/  STL [R1+0xf0], R9 ;  /* 0x0000f00901007387 */ /* 0x0003e20000100800 */
[----:B------:R-:W-:-:S03]  /*3a670*/  IADD3 R28, P1, R28, UR11, RZ ;  /* 0x0000000b1c1c7c10 */ /* 0x000fc6000ff3e0ff */
[----:B------:R-:W3:Y:S04]  /*3a680*/  LDL.LU R72, [R1+0x274] ;  /* 0x0002740001487983 */ /* 0x000ee80000300800 */
[----:B------:R-:W3:Y:S01]  /*3a690*/  LDL.LU R57, [R1+0x230] ;  /* 0x0002300001397983 */ /* 0x000ee20000300800 */
[----:B------:R-:W-:-:S03]  /*3a6a0*/  IADD3.X R29, R29, UR10, RZ, P1, !PT ;  /* 0x0000000a1d1d7c10 */ /* 0x000fc60008ffe4ff */
[----:B------:R-:W3:Y:S01]  /*3a6b0*/  LDL.LU R73, [R1+0x270] ;  /* 0x0002700001497983 */ /* 0x000ee20000300800 */
[----:B----4-:R-:W-:-:S03]  /*3a6c0*/  IADD3 R10, P2, R10, UR11, RZ ;  /* 0x0000000b0a0a7c10 */ /* 0x010fc6000ff5e0ff */
[----:B------:R4:W-:Y:S01]  /*3a6d0*/  LDGSTS.E [R0+0x6000], [R2.64], P0 ;  /* 0x0600000002007fae */ /* 0x0009e2000812184c */
[----:B------:R-:W-:Y:S01]  /*3a6e0*/  IADD3.X R58, R58, UR10, RZ, P2, !PT ;  /* 0x0000000a3a3a7c10 */ /* 0x000fe200097fe4ff */
[----:B----4-:R-:W-:Y:S02]  /*3a6f0*/  IMAD.MOV.U32 R2, RZ, RZ, R8 ;  /* 0x000000ffff027224 */ /* 0x010fe400078e0008 */
[----:B------:R-:W-:Y:S01]  /*3a700*/  IMAD.MOV.U32 R3, RZ, RZ, R9 ;  /* 0x000000ffff037224 */ /* 0x000fe200078e0009 */
[----:B-1----:R-:W4:Y:S04]  /*3a710*/  LDL.LU R8, [R1+0x2b4] ;  /* 0x0002b40001087983 */ /* 0x002f280000300800 */
[----:B------:R-:W4:Y:S04]  /*3a720*/  LDL.LU R9, [R1+0x2f4] ;  /* 0x0002f40001097983 */ /* 0x000f280000300800 */
[----:B------:R1:W-:Y:S04]  /*3a730*/  STL [R1+0x134], R28 ;  /* 0x0001341c01007387 */ /* 0x0003e80000100800 */
[----:B------:R1:W-:Y:S04]  /*3a740*/  LDGSTS.E [R0+0x7000], [R2.64], P0 ;  /* 0x0700000002007fae */ /* 0x0003e8000812184c */
[----:B------:R1:W-:Y:S04]  /*3a750*/  STL [R1+0x130], R29 ;  /* 0x0001301d01007387 */ /* 0x0003e80000100800 */
[----:B------:R-:W-:Y:S01]  /*3a760*/  STL [R1+0x174], R10 ;  /* 0x0001740a01007387 */ /* 0x000fe20000100800 */
[----:B-1----:R-:W-:-:S03]  /*3a770*/  IMAD.MOV.U32 R2, RZ, RZ, R28 ;  /* 0x000000ffff027224 */ /* 0x002fc600078e001c */
[----:B------:R-:W4:Y:S01]  /*3a780*/  LDL.LU R28, [R1+0x2b0] ;  /* 0x0002b000011c7983 */ /* 0x000f220000300800 */
[----:B------:R-:W-:-:S03]  /*3a790*/  IMAD.MOV.U32 R3, RZ, RZ, R29 ;  /* 0x000000ffff037224 */ /* 0x000fc600078e001d */
[----:B------:R1:W-:Y:S04]  /*3a7a0*/  STL [R1+0x170], R58 ;  /* 0x0001703a01007387 */ /* 0x0003e80000100800 */
[----:B------:R-:W4:Y:S04]  /*3a7b0*/  LDL.LU R29, [R1+0x2f0] ;  /* 0x0002f000011d7983 */ /* 0x000f280000300800 */
[----:B------:R1:W-:Y:S02]  /*3a7c0*/  LDGSTS.E [R0+0x8000], [R2.64], P0 ;  /* 0x0800000002007fae */ /* 0x0003e4000812184c */
[----:B-1----:R-:W-:-:S02]  /*3a7d0*/  IMAD.MOV.U32 R2, RZ, RZ, R10 ;  /* 0x000000ffff027224 */ /* 0x002fc400078e000a */
[----:B------:R-:W-:Y:S02]  /*3a7e0*/  IMAD.MOV.U32 R3, RZ, RZ, R58 ;  /* 0x000000ffff037224 */ /* 0x000fe400078e003a */
[----:B------:R-:W4:Y:S04]  /*3a7f0*/  LDL.LU R58, [R1+0x334] ;  /* 0x00033400013a7983 */ /* 0x000f280000300800 */
[----:B------:R-:W4:Y:S04]  /*3a800*/  LDL.LU R10, [R1+0x374] ;  /* 0x00037400010a7983 */ /* 0x000f280000300800 */
[----:B------:R1:W-:Y:S01]  /*3a810*/  LDGSTS.E [R0+0x9000], [R2.64], P0 ;  /* 0x0900000002007fae */ /* 0x0003e2000812184c */
[----:B--2---:R-:W-:-:S05]  /*3a820*/  IADD3 R11, P1, R11, UR11, RZ ;  /* 0x0000000b0b0b7c10 */ /* 0x004fca000ff3e0ff */
[----:B------:R-:W-:Y:S01]  /*3a830*/  STL [R1+0x1b4], R11 ;  /* 0x0001b40b01007387 */ /* 0x000fe20000100800 */
[----:B------:R-:W-:Y:S02]  /*3a840*/  IADD3 R30, P2, R30, UR11, RZ ;  /* 0x0000000b1e1e7c10 */ /* 0x000fe4000ff5e0ff */
[----:B-----5:R-:W-:-:S05]  /*3a850*/  IADD3.X R59, R59, UR10, RZ, P1, !PT ;  /* 0x0000000a3b3b7c10 */ /* 0x020fca0008ffe4ff */
[----:B------:R2:W-:Y:S01]  /*3a860*/  STL [R1+0x1b0], R59 ;  /* 0x0001b03b01007387 */ /* 0x0005e20000100800 */
[----:B-1----:R-:W-:Y:S01]  /*3a870*/  IMAD.MOV.U32 R3, RZ, RZ, R59 ;  /* 0x000000ffff037224 */ /* 0x002fe200078e003b */
[----:B------:R-:W-:Y:S02]  /*3a880*/  IADD3.X R56, R56, UR10, RZ, P2, !PT ;  /* 0x0000000a38387c10 */ /* 0x000fe400097fe4ff */
[----:B------:R-:W-:Y:S01]  /*3a890*/  STL [R1+0x1f4], R30 ;  /* 0x0001f41e01007387 */ /* 0x000fe20000100800 */
[----:B------:R-:W-:-:S03]  /*3a8a0*/  IMAD.MOV.U32 R2, RZ, RZ, R11 ;  /* 0x000000ffff027224 */ /* 0x000fc600078e000b */
[----:B--2---:R-:W2:Y:S04]  /*3a8b0*/  LDL.LU R59, [R1+0x330] ;  /* 0x00033000013b7983 */ /* 0x004ea80000300800 */
[----:B------:R1:W-:Y:S04]  /*3a8c0*/  STL [R1+0x1f0], R56 ;  /* 0x0001f03801007387 */ /* 0x0003e80000100800 */
[----:B------:R-:W5:Y:S01]  /*3a8d0*/  LDL.LU R11, [R1+0x370] ;  /* 0x00037000010b7983 */ /* 0x000f620000300800 */
[----:B---3--:R-:W-:-:S03]  /*3a8e0*/  IADD3 R31, P1, R31, UR11, RZ ;  /* 0x0000000b1f1f7c10 */ /* 0x008fc6000ff3e0ff */
[----:B------:R3:W-:Y:S01]  /*3a8f0*/  LDGSTS.E [R0+0xa000], [R2.64], P0 ;  /* 0x0a00000002007fae */ /* 0x0007e2000812184c */
[----:B------:R-:W-:Y:S02]  /*3a900*/  IADD3 R72, P2, R72, UR11, RZ ;  /* 0x0000000b48487c10 */ /* 0x000fe4000ff5e0ff */
[----:B------:R-:W-:Y:S01]  /*3a910*/  IADD3.X R57, R57, UR10, RZ, P1, !PT ;  /* 0x0000000a39397c10 */ /* 0x000fe20008ffe4ff */
[----:B---3--:R-:W-:Y:S02]  /*3a920*/  IMAD.MOV.U32 R2, RZ, RZ, R30 ;  /* 0x000000ffff027224 */ /* 0x008fe400078e001e */
[----:B------:R-:W-:Y:S01]  /*3a930*/  IMAD.MOV.U32 R3, RZ, RZ, R56 ;  /* 0x000000ffff037224 */ /* 0x000fe200078e0038 */
[----:B------:R-:W-:Y:S01]  /*3a940*/  IADD3.X R73, R73, UR10, RZ, P2, !PT ;  /* 0x0000000a49497c10 */ /* 0x000fe200097fe4ff */
[----:B-1----:R-:W3:Y:S04]  /*3a950*/  LDL.LU R56, [R1+0x3b4] ;  /* 0x0003b40001387983 */ /* 0x002ee80000300800 */
[----:B------:R-:W3:Y:S04]  /*3a960*/  LDL.LU R30, [R1+0x3f4] ;  /* 0x0003f400011e7983 */ /* 0x000ee80000300800 */
[----:B------:R-:W-:Y:S04]  /*3a970*/  STL [R1+0x234], R31 ;  /* 0x0002341f01007387 */ /* 0x000fe80000100800 */
[----:B------:R1:W-:Y:S04]  /*3a980*/  LDGSTS.E [R0+0xb000], [R2.64], P0 ;  /* 0x0b00000002007fae */ /* 0x0003e8000812184c */
[----:B------:R4:W-:Y:S04]  /*3a990*/  STL [R1+0x230], R57 ;  /* 0x0002303901007387 */ /* 0x0009e80000100800 */
[----:B------:R-:W-:Y:S01]  /*3a9a0*/  STL [R1+0x274], R72 ;  /* 0x0002744801007387 */ /* 0x000fe20000100800 */
[----:B----4-:R-:W-:Y:S01]  /*3a9b0*/  IADD3 R8, P1, R8, UR11, RZ ;  /* 0x0000000b08087c10 */ /* 0x010fe2000ff3e0ff */
[----:B-1----:R-:W-:-:S02]  /*3a9c0*/  IMAD.MOV.U32 R2, RZ, RZ, R31 ;  /* 0x000000ffff027224 */ /* 0x002fc400078e001f */
[----:B------:R-:W-:Y:S02]  /*3a9d0*/  IMAD.MOV.U32 R3, RZ, RZ, R57 ;  /* 0x000000ffff037224 */ /* 0x000fe400078e0039 */
[----:B------:R-:W4:Y:S04]  /*3a9e0*/  LDL.LU R57, [R1+0x3b0] ;  /* 0x0003b00001397983 */ /* 0x000f280000300800 */
[----:B------:R-:W-:Y:S04]  /*3a9f0*/  STL [R1+0x270], R73 ;  /* 0x0002704901007387 */ /* 0x000fe80000100800 */
[----:B------:R-:W4:Y:S01]  /*3aa00*/  LDL.LU R31, [R1+0x3f0] ;  /* 0x0003f000011f7983 */ /* 0x000f220000300800 */
[----:B------:R-:W-:-:S03]  /*3aa10*/  IADD3 R9, P2, R9, UR11, RZ ;  /* 0x0000000b09097c10 */ /* 0x000fc6000ff5e0ff */
[----:B------:R1:W-:Y:S01]  /*3aa20*/  LDGSTS.E [R0+0xc000], [R2.64], P0 ;  /* 0x0c00000002007fae */ /* 0x0003e2000812184c */
[----:B------:R-:W-:-:S03]  /*3aa30*/  IADD3.X R28, R28, UR10, RZ, P1, !PT ;  /* 0x0000000a1c1c7c10 */ /* 0x000fc60008ffe4ff */
[----:B------:R-:W-:Y:S01]  /*3aa40*/  STL [R1+0x2b4], R8 ;  /* 0x0002b40801007387 */ /* 0x000fe20000100800 */
[----:B-1----:R-:W-:Y:S02]  /*3aa50*/  IMAD.MOV.U32 R2, RZ, RZ, R72 ;  /* 0x000000ffff027224 */ /* 0x002fe400078e0048 */
[----:B------:R-:W-:Y:S01]  /*3aa60*/  IMAD.MOV.U32 R3, RZ, RZ, R73 ;  /* 0x000000ffff037224 */ /* 0x000fe200078e0049 */
[----:B------:R-:W-:Y:S01]  /*3aa70*/  IADD3.X R29, R29, UR10, RZ, P2, !PT ;  /* 0x0000000a1d1d7c10 */ /* 0x000fe200097fe4ff */
[----:B------:R1:W-:Y:S04]  /*3aa80*/  STL [R1+0x2b0], R28 ;  /* 0x0002b01c01007387 */ /* 0x0003e80000100800 */
[----:B------:R1:W-:Y:S04]  /*3aa90*/  LDGSTS.E [R0+0xd000], [R2.64], P0 ;  /* 0x0d00000002007fae */ /* 0x0003e8000812184c */
[----:B------:R-:W-:Y:S01]  /*3aaa0*/  STL [R1+0x2f4], R9 ;  /* 0x0002f40901007387 */ /* 0x000fe20000100800 */
[----:B-1----:R-:W-:-:S02]  /*3aab0*/  IMAD.MOV.U32 R2, RZ, RZ, R8 ;  /* 0x000000ffff027224 */ /* 0x002fc400078e0008 */
[----:B------:R-:W-:Y:S02]  /*3aac0*/  IMAD.MOV.U32 R3, RZ, RZ, R28 ;  /* 0x000000ffff037224 */ /* 0x000fe400078e001c */
[----:B------:R-:W4:Y:S04]  /*3aad0*/  LDL.LU R28, [R1+0x434] ;  /* 0x00043400011c7983 */ /* 0x000f280000300800 */
[----:B------:R1:W-:Y:S04]  /*3aae0*/  STL [R1+0x2f0], R29 ;  /* 0x0002f01d01007387 */ /* 0x0003e80000100800 */
[----:B------:R1:W-:Y:S01]  /*3aaf0*/  LDGSTS.E [R0+0xe000], [R2.64], P0 ;  /* 0x0e00000002007fae */ /* 0x0003e2000812184c */
[----:B------:R-:W-:-:S03]  /*3ab00*/  IADD3 R58, P1, R58, UR11, RZ ;  /* 0x0000000b3a3a7c10 */ /* 0x000fc6000ff3e0ff */
[----:B------:R-:W4:Y:S01]  /*3ab10*/  LDL.LU R8, [R1+0x474] ;  /* 0x0004740001087983 */ /* 0x000f220000300800 */
[----:B-1----:R-:W-:-:S03]  /*3ab20*/  IMAD.MOV.U32 R3, RZ, RZ, R29 ;  /* 0x000000ffff037224 */ /* 0x002fc600078e001d */
[----:B------:R-:W4:Y:S01]  /*3ab30*/  LDL.LU R29, [R1+0x430] ;  /* 0x00043000011d7983 */ /* 0x000f220000300800 */
[----:B------:R-:W-:Y:S01]  /*3ab40*/  IMAD.MOV.U32 R2, RZ, RZ, R9 ;  /* 0x000000ffff027224 */ /* 0x000fe200078e0009 */
[----:B------:R-:W-:Y:S02]  /*3ab50*/  IADD3 R10, P2, R10, UR11, RZ ;  /* 0x0000000b0a0a7c10 */ /* 0x000fe4000ff5e0ff */
[----:B------:R-:W4:Y:S04]  /*3ab60*/  LDL.LU R9, [R1+0x470] ;  /* 0x0004700001097983 */ /* 0x000f280000300800 */
[----:B------:R1:W-:Y:S04]  /*3ab70*/  LDGSTS.E [R0+0xf000], [R2.64], P0 ;  /* 0x0f00000002007fae */ /* 0x0003e8000812184c */
[----:B------:R-:W-:Y:S01]  /*3ab80*/  STL [R1+0x334], R58 ;  /* 0x0003343a01007387 */ /* 0x000fe20000100800 */
[----:B-1----:R-:W-:Y:S01]  /*3ab90*/  IMAD.MOV.U32 R2, RZ, RZ, R58 ;  /* 0x000000ffff027224 */ /* 0x002fe200078e003a */
[----:B--2---:R-:W-:-:S05]  /*3aba0*/  IADD3.X R59, R59, UR10, RZ, P1, !PT ;  /* 0x0000000a3b3b7c10 */ /* 0x004fca0008ffe4ff */
[----:B------:R-:W-:Y:S01]  /*3abb0*/  IMAD.MOV.U32 R3, RZ, RZ, R59 ;  /* 0x000000ffff037224 */ /* 0x000fe200078e003b */
[----:B-----5:R-:W-:Y:S01]  /*3abc0*/  IADD3.X R11, R11, UR10, RZ, P2, !PT ;  /* 0x0000000a0b0b7c10 */ /* 0x020fe200097fe4ff */
[----:B------:R-:W-:Y:S04]  /*3abd0*/  STL [R1+0x330], R59 ;  /* 0x0003303b01007387 */ /* 0x000fe80000100800 */
[----:B------:R-:W-:Y:S04]  /*3abe0*/  STL [R1+0x374], R10 ;  /* 0x0003740a01007387 */ /* 0x000fe80000100800 */
[----:B------:R1:W-:Y:S04]  /*3abf0*/  LDGSTS.E [R0+0x10000], [R2.64], P0 ;  /* 0x1000000002007fae */ /* 0x0003e8000812184c */
[----:B------:R2:W-:Y:S01]  /*3ac00*/  STL [R1+0x370], R11 ;  /* 0x0003700b01007387 */ /* 0x0005e20000100800 */
[----:B-1----:R-:W-:-:S02]  /*3ac10*/  IMAD.MOV.U32 R3, RZ, RZ, R11 ;  /* 0x000000ffff037224 */ /* 0x002fc400078e000b */
[----:B------:R-:W-:Y:S01]  /*3ac20*/  IMAD.MOV.U32 R2, RZ, RZ, R10 ;  /* 0x000000ffff027224 */ /* 0x000fe200078e000a */
[----:B--2---:R-:W2:Y:S04]  /*3ac30*/  LDL.LU R11, [R1+0x4b0] ;  /* 0x0004b000010b7983 */ /* 0x004ea80000300800 */
[----:B------:R-:W5:Y:S04]  /*3ac40*/  LDL.LU R10, [R1+0x4b4] ;  /* 0x0004b400010a7983 */ /* 0x000f680000300800 */
[----:B------:R-:W2:Y:S04]  /*3ac50*/  LDL.LU R97, [R1+0x4f0] ;  /* 0x0004f00001617983 */ /* 0x000ea80000300800 */
[----:B------:R-:W2:Y:S01]  /*3ac60*/  LDL.LU R96, [R1+0x4f4] ;  /* 0x0004f40001607983 */ /* 0x000ea20000300800 */
[----:B---3--:R-:W-:-:S02]  /*3ac70*/  IADD3 R56, P1, R56, UR11, RZ ;  /* 0x0000000b38387c10 */ /* 0x008fc4000ff3e0ff */
[----:B------:R-:W-:Y:S01]  /*3ac80*/  IADD3 R30, P2, R30, UR11, RZ ;  /* 0x0000000b1e1e7c10 */ /* 0x000fe2000ff5e0ff */
[----:B------:R-:W-:Y:S01]  /*3ac90*/  HMMA.1688.F32.TF32 R16, R160, R74, R16 ;  /* 0x0000004aa010723c */ /* 0x000fe20000081010 */
[----:B------:R1:W-:Y:S01]  /*3aca0*/  LDGSTS.E [R0+0x11000], [R2.64], P0 ;  /* 0x1100000002007fae */ /* 0x0003e2000812184c */
[----:B----4-:R-:W-:-:S03]  /*3acb0*/  IADD3.X R57, R57, UR10, RZ, P1, !PT ;  /* 0x0000000a39397c10 */ /* 0x010fc60008ffe4ff */
[----:B------:R3:W-:Y:S03]  /*3acc0*/  STL [R1+0x3b4], R56 ;  /* 0x0003b43801007387 */ /* 0x0007e60000100800 */
[----:B------:R-:W-:Y:S01]  /*3acd0*/  HMMA.1688.F32.TF32 R32, R148, R74, R32 ;  /* 0x0000004a9420723c */ /* 0x000fe20000081020 */
[----:B------:R4:W-:Y:S01]  /*3ace0*/  STL [R1+0x3b0], R57 ;  /* 0x0003b03901007387 */ /* 0x0009e20000100800 */
[----:B------:R-:W-:-:S03]  /*3acf0*/  IADD3.X R31, R31, UR10, RZ, P2, !PT ;  /* 0x0000000a1f1f7c10 */ /* 0x000fc600097fe4ff */
[----:B------:R-:W-:Y:S03]  /*3ad00*/  STL [R1+0x3f4], R30 ;  /* 0x0003f41e01007387 */ /* 0x000fe60000100800 */
[----:B------:R-:W-:Y:S01]  /*3ad10*/  HMMA.1688.F32.TF32 R136, R124, R74, R136 ;  /* 0x0000004a7c88723c */ /* 0x000fe20000081088 */
[----:B------:R1:W-:Y:S04]  /*3ad20*/  STL [R1+0x3f0], R31 ;  /* 0x0003f01f01007387 */ /* 0x0003e80000100800 */
[----:B------:R-:W2:Y:S04]  /*3ad30*/  LDL.LU R75, [R1+0x530] ;  /* 0x00053000014b7983 */ /* 0x000ea80000300800 */
[----:B------:R-:W2:Y:S04]  /*3ad40*/  LDL.LU R74, [R1+0x534] ;  /* 0x00053400014a7983 */ /* 0x000ea80000300800 */
[----:B------:R-:W2:Y:S04]  /*3ad50*/  LDL.LU R73, [R1+0x570] ;  /* 0x0005700001497983 */ /* 0x000ea80000300800 */
[----:B------:R-:W2:Y:S01]  /*3ad60*/  LDL.LU R72, [R1+0x574] ;  /* 0x0005740001487983 */ /* 0x000ea20000300800 */
[----:B-1----:R-:W-:-:S03]  /*3ad70*/  IMAD.MOV.U32 R2, RZ, RZ, R56 ;  /* 0x000000ffff027224 */ /* 0x002fc600078e0038 */
[----:B------:R-:W2:Y:S01]  /*3ad80*/  LDL.LU R58, [R1+0x5b4] ;  /* 0x0005b400013a7983 */ /* 0x000ea20000300800 */
[----:B------:R-:W-:-:S03]  /*3ad90*/  IMAD.MOV.U32 R3, RZ, RZ, R57 ;  /* 0x000000ffff037224 */ /* 0x000fc600078e0039 */
[----:B---3--:R-:W3:Y:S04]  /*3ada0*/  LDL.LU R56, [R1+0x5f4] ;  /* 0x0005f40001387983 */ /* 0x008ee80000300800 */
[----:B------:R1:W-:Y:S01]  /*3adb0*/  LDGSTS.E [R0+0x12000], [R2.64], P0 ;  /* 0x1200000002007fae */ /* 0x0003e2000812184c */
[----:B------:R-:W-:-:S05]  /*3adc0*/  IADD3 R28, P1, R28, UR11, RZ ;  /* 0x0000000b1c1c7c10 */ /* 0x000fca000ff3e0ff */
[----:B------:R-:W-:Y:S01]  /*3add0*/  STL [R1+0x434], R28 ;  /* 0x0004341c01007387 */ /* 0x000fe20000100800 */
[----:B------:R-:W-:Y:S02]  /*3ade0*/  IADD3 R8, P2, R8, UR11, RZ ;  /* 0x0000000b08087c10 */ /* 0x000fe4000ff5e0ff */
[----:B------:R-:W-:-:S05]  /*3adf0*/  IADD3.X R29, R29, UR10, RZ, P1, !PT ;  /* 0x0000000a1d1d7c10 */ /* 0x000fca0008ffe4ff */
[----:B------:R4:W-:Y:S01]  /*3ae00*/  STL [R1+0x430], R29 ;  /* 0x0004301d01007387 */ /* 0x0009e20000100800 */
[----:B------:R-:W-:-:S03]  /*3ae10*/  IADD3.X R9, R9, UR10, RZ, P2, !PT ;  /* 0x0000000a09097c10 */ /* 0x000fc600097fe4ff */
[----:B------:R-:W-:Y:S04]  /*3ae20*/  STL [R1+0x474], R8 ;  /* 0x0004740801007387 */ /* 0x000fe80000100800 */
[----:B------:R-:W3:Y:S01]  /*3ae30*/  LDL.LU R59, [R1+0x5b0] ;  /* 0x0005b000013b7983 */ /* 0x000ee20000300800 */
[----:B-1----:R-:W-:Y:S02]  /*3ae40*/  IMAD.MOV.U32 R2, RZ, RZ, R30 ;  /* 0x000000ffff027224 */ /* 0x002fe400078e001e */
[----:B------:R-:W-:Y:S01]  /*3ae50*/  IMAD.MOV.U32 R3, RZ, RZ, R31 ;  /* 0x000000ffff037224 */ /* 0x000fe200078e001f */
[----:B------:R1:W-:Y:S04]  /*3ae60*/  STL [R1+0x470], R9 ;  /* 0x0004700901007387 */ /* 0x0003e80000100800 */
[----:B----4-:R-:W4:Y:S04]  /*3ae70*/  LDL.LU R57, [R1+0x5f0] ;  /* 0x0005f00001397983 */ /* 0x010f280000300800 */
[----:B------:R-:W4:Y:S04]  /*3ae80*/  LDL.LU R31, [R1+0x630] ;  /* 0x00063000011f7983 */ /* 0x000f280000300800 */
[----:B------:R-:W4:Y:S04]  /*3ae90*/  LDL.LU R30, [R1+0x634] ;  /* 0x00063400011e7983 */ /* 0x000f280000300800 */
[----:B------:R1:W-:Y:S02]  /*3aea0*/  LDGSTS.E [R0+0x13000], [R2.64], P0 ;  /* 0x1300000002007fae */ /* 0x0003e4000812184c */
[----:B-1----:R-:W-:-:S02]  /*3aeb0*/  IMAD.MOV.U32 R2, RZ, RZ, R28 ;  /* 0x000000ffff027224 */ /* 0x002fc400078e001c */
[----:B------:R-:W-:Y:S02]  /*3aec0*/  IMAD.MOV.U32 R3, RZ, RZ, R29 ;  /* 0x000000ffff037224 */ /* 0x000fe400078e001d */
[----:B------:R-:W4:Y:S04]  /*3aed0*/  LDL.LU R29, [R1+0x670] ;  /* 0x00067000011d7983 */ /* 0x000f280000300800 */
[----:B------:R-:W4:Y:S04]  /*3aee0*/  LDL.LU R28, [R1+0x674] ;  /* 0x00067400011c7983 */ /* 0x000f280000300800 */
[----:B------:R1:W-:Y:S02]  /*3aef0*/  LDGSTS.E [R0+0x14000], [R2.64], P0 ;  /* 0x1400000002007fae */ /* 0x0003e4000812184c */
[----:B-1----:R-:W-:-:S02]  /*3af00*/  IMAD.MOV.U32 R2, RZ, RZ, R8 ;  /* 0x000000ffff027224 */ /* 0x002fc400078e0008 */
[----:B------:R-:W-:Y:S02]  /*3af10*/  IMAD.MOV.U32 R3, RZ, RZ, R9 ;  /* 0x000000ffff037224 */ /* 0x000fe400078e0009 */
[----:B------:R-:W4:Y:S04]  /*3af20*/  LDL.LU R9, [R1+0x6b4] ;  /* 0x0006b40001097983 */ /* 0x000f280000300800 */
[----:B------:R-:W4:Y:S04]  /*3af30*/  LDL.LU R8, [R1+0x6f4] ;  /* 0x0006f40001087983 */ /* 0x000f280000300800 */
[----:B------:R1:W-:Y:S01]  /*3af40*/  LDGSTS.E [R0+0x15000], [R2.64], P0 ;  /* 0x1500000002007fae */ /* 0x0003e2000812184c */
[----:B-----5:R-:W-:-:S04]  /*3af50*/  IADD3 R10, P1, R10, UR11, RZ ;  /* 0x0000000b0a0a7c10 */ /* 0x020fc8000ff3e0ff */
[----:B--2---:R-:W-:Y:S01]  /*3af60*/  IADD3.X R11, R11, UR10, RZ, P1, !PT ;  /* 0x0000000a0b0b7c10 */ /* 0x004fe20008ffe4ff */
[----:B------:R-:W-:Y:S01]  /*3af70*/  STL [R1+0x4b4], R10 ;  /* 0x0004b40a01007387 */ /* 0x000fe20000100800 */
[----:B------:R-:W-:-:S03]  /*3af80*/  IADD3 R96, P2, R96, UR11, RZ ;  /* 0x0000000b60607c10 */ /* 0x000fc6000ff5e0ff */
[----:B------:R2:W-:Y:S01]  /*3af90*/  STL [R1+0x4b0], R11 ;  /* 0x0004b00b01007387 */ /* 0x0005e20000100800 */
[----:B-1----:R-:W-:Y:S01]  /*3afa0*/  IMAD.MOV.U32 R3, RZ, RZ, R11 ;  /* 0x000000ffff037224 */ /* 0x002fe200078e000b */
[----:B------:R-:W-:Y:S02]  /*3afb0*/  IADD3.X R97, R97, UR10, RZ, P2, !PT ;  /* 0x0000000a61617c10 */ /* 0x000fe400097fe4ff */
[----:B------:R-:W-:Y:S01]  /*3afc0*/  STL [R1+0x4f4], R96 ;  /* 0x0004f46001007387 */ /* 0x000fe20000100800 */
[----:B------:R-:W-:-:S03]  /*3afd0*/  IMAD.MOV.U32 R2, RZ, RZ, R10 ;  /* 0x000000ffff027224 */ /* 0x000fc600078e000a */
[----:B--2---:R-:W2:Y:S04]  /*3afe0*/  LDL.LU R11, [R1+0x6b0] ;  /* 0x0006b000010b7983 */ /* 0x004ea80000300800 */
[----:B------:R-:W-:Y:S04]  /*3aff0*/  STL [R1+0x4f0], R97 ;  /* 0x0004f06101007387 */ /* 0x000fe80000100800 */
[----:B------:R-:W5:Y:S04]  /*3b000*/  LDL.LU R10, [R1+0x6f0] ;  /* 0x0006f000010a7983 */ /* 0x000f680000300800 */
[----:B------:R1:W-:Y:S01]  /*3b010*/  LDGSTS.E [R0+0x16000], [R2.64], P0 ;  /* 0x1600000002007fae */ /* 0x0003e2000812184c */
[----:B------:R-:W-:Y:S01]  /*3b020*/  IADD3 R74, P1, R74, UR11, RZ ;  /* 0x0000000b4a4a7c10 */ /* 0x000fe2000ff3e0ff */
[----:B-1----:R-:W-:-:S02]  /*3b030*/  IMAD.MOV.U32 R2, RZ, RZ, R96 ;  /* 0x000000ffff027224 */ /* 0x002fc400078e0060 */
[----:B------:R-:W-:Y:S01]  /*3b040*/  IMAD.MOV.U32 R3, RZ, RZ, R97 ;  /* 0x000000ffff037224 */ /* 0x000fe200078e0061 */
[----:B------:R-:W-:Y:S02]  /*3b050*/  IADD3.X R75, R75, UR10, RZ, P1, !PT ;  /* 0x0000000a4b4b7c10 */ /* 0x000fe40008ffe4ff */
[----:B------:R-:W-:Y:S02]  /*3b060*/  IADD3 R72, P2, R72, UR11, RZ ;  /* 0x0000000b48487c10 */ /* 0x000fe4000ff5e0ff */
[----:B------:R1:W-:Y:S02]  /*3b070*/  LDGSTS.E [R0+0x17000], [R2.64], P0 ;  /* 0x1700000002007fae */ /* 0x0003e4000812184c */
[----:B------:R-:W-:Y:S02]  /*3b080*/  IADD3.X R73, R73, UR10, RZ, P2, !PT ;  /* 0x0000000a49497c10 */ /* 0x000fe400097fe4ff */
[----:B------:R-:W-:Y:S01]  /*3b090*/  IADD3 R58, P1, R58, UR11, RZ ;  /* 0x0000000b3a3a7c10 */ /* 0x000fe2000ff3e0ff */
[----:B-1----:R-:W-:-:S02]  /*3b0a0*/  IMAD.MOV.U32 R2, RZ, RZ, R74 ;  /* 0x000000ffff027224 */ /* 0x002fc400078e004a */
[----:B------:R-:W-:Y:S01]  /*3b0b0*/  IMAD.MOV.U32 R3, RZ, RZ, R75 ;  /* 0x000000ffff037224 */ /* 0x000fe200078e004b */
[----:B---3--:R-:W-:-:S04]  /*3b0c0*/  IADD3 R56, P2, R56, UR11, RZ ;  /* 0x0000000b38387c10 */ /* 0x008fc8000ff5e0ff */
[----:B------:R1:W-:Y:S02]  /*3b0d0*/  LDGSTS.E [R0+0x18000], [R2.64], P0 ;  /* 0x1800000002007fae */ /* 0x0003e4000812184c */
[----:B-1----:R-:W-:Y:S02]  /*3b0e0*/  IMAD.MOV.U32 R2, RZ, RZ, R72 ;  /* 0x000000ffff027224 */ /* 0x002fe400078e0048 */
[----:B------:R-:W-:-:S05]  /*3b0f0*/  IMAD.MOV.U32 R3, RZ, RZ, R73 ;  /* 0x000000ffff037224 */ /* 0x000fca00078e0049 */
[----:B------:R1:W-:Y:S01]  /*3b100*/  LDGSTS.E [R0+0x19000], [R2.64], P0 ;  /* 0x1900000002007fae */ /* 0x0003e2000812184c */
[----:B------:R-:W-:Y:S01]  /*3b110*/  IADD3.X R59, R59, UR10, RZ, P1, !PT ;  /* 0x0000000a3b3b7c10 */ /* 0x000fe20008ffe4ff */
[----:B-1----:R-:W-:-:S04]  /*3b120*/  IMAD.MOV.U32 R2, RZ, RZ, R58 ;  /* 0x000000ffff027224 */ /* 0x002fc800078e003a */
[----:B------:R-:W-:Y:S01]  /*3b130*/  IMAD.MOV.U32 R3, RZ, RZ, R59 ;  /* 0x000000ffff037224 */ /* 0x000fe200078e003b */
[----:B----4-:R-:W-:-:S04]  /*3b140*/  IADD3.X R57, R57, UR10, RZ, P2, !PT ;  /* 0x0000000a39397c10 */ /* 0x010fc800097fe4ff */
[----:B------:R1:W-:Y:S01]  /*3b150*/  LDGSTS.E [R0+0x1a000], [R2.64], P0 ;  /* 0x1a00000002007fae */ /* 0x0003e2000812184c */
[----:B------:R-:W-:-:S03]  /*3b160*/  IADD3 R30, P1, R30, UR11, RZ ;  /* 0x0000000b1e1e7c10 */ /* 0x000fc6000ff3e0ff */
[----:B------:R-:W-:Y:S01]  /*3b170*/  STL [R1+0x534], R74 ;  /* 0x0005344a01007387 */ /* 0x000fe20000100800 */
[----:B------:R-:W-:Y:S01]  /*3b180*/  IADD3.X R31, R31, UR10, RZ, P1, !PT ;  /* 0x0000000a1f1f7c10 */ /* 0x000fe20008ffe4ff */
[----:B-1----:R-:W-:Y:S02]  /*3b190*/  IMAD.MOV.U32 R2, RZ, RZ, R56 ;  /* 0x000000ffff027224 */ /* 0x002fe400078e0038 */
[----:B------:R-:W-:Y:S01]  /*3b1a0*/  IMAD.MOV.U32 R3, RZ, RZ, R57 ;  /* 0x000000ffff037224 */ /* 0x000fe200078e0039 */
[----:B------:R-:W-:Y:S04]  /*3b1b0*/  STL [R1+0x530], R75 ;  /* 0x0005304b01007387 */ /* 0x000fe80000100800 */
[----:B------:R1:W-:Y:S04]  /*3b1c0*/  LDGSTS.E [R0+0x1b000], [R2.64], P0 ;  /* 0x1b00000002007fae */ /* 0x0003e8000812184c */
[----:B------:R-:W-:Y:S01]  /*3b1d0*/  STL [R1+0x574], R72 ;  /* 0x0005744801007387 */ /* 0x000fe20000100800 */
[----:B------:R-:W-:Y:S01]  /*3b1e0*/  IADD3 R28, P2, R28, UR11, RZ ;  /* 0x0000000b1c1c7c10 */ /* 0x000fe2000ff5e0ff */
[----:B-1----:R-:W-:-:S02]  /*3b1f0*/  IMAD.MOV.U32 R2, RZ, RZ, R30 ;  /* 0x000000ffff027224 */ /* 0x002fc400078e001e */
[----:B------:R-:W-:Y:S01]  /*3b200*/  STL [R1+0x570], R73 ;  /* 0x0005704901007387 */ /* 0x000fe20000100800 */
[----:B------:R-:W-:Y:S01]  /*3b210*/  IMAD.MOV.U32 R3, RZ, RZ, R31 ;  /* 0x000000ffff037224 */ /* 0x000fe200078e001f */
[----:B------:R-:W-:Y:S02]  /*3b220*/  IADD3.X R29, R29, UR10, RZ, P2, !PT ;  /* 0x0000000a1d1d7c10 */ /* 0x000fe400097fe4ff */
[----:B------:R-:W-:Y:S04]  /*3b230*/  STL [R1+0x5b4], R58 ;  /* 0x0005b43a01007387 */ /* 0x000fe80000100800 */
[----:B------:R-:W-:Y:S04]  /*3b240*/  STL [R1+0x5b0], R59 ;  /* 0x0005b03b01007387 */ /* 0x000fe80000100800 */
[----:B------:R-:W-:Y:S01]  /*3b250*/  STL [R1+0x5f4], R56 ;  /* 0x0005f43801007387 */ /* 0x000fe20000100800 */
[----:B------:R-:W-:-:S03]  /*3b260*/  IADD3 R9, P1, R9, UR11, RZ ;  /* 0x0000000b09097c10 */ /* 0x000fc6000ff3e0ff */
[----:B------:R-:W-:Y:S01]  /*3b270*/  STL [R1+0x5f0], R57 ;  /* 0x0005f03901007387 */ /* 0x000fe20000100800 */
[----:B------:R-:W-:-:S03]  /*3b280*/  IADD3 R8, P2, R8, UR11, RZ ;  /* 0x0000000b08087c10 */ /* 0x000fc6000ff5e0ff */
[----:B------:R1:W-:Y:S04]  /*3b290*/  LDGSTS.E [R0+0x1c000], [R2.64], P0 ;  /* 0x1c00000002007fae */ /* 0x0003e8000812184c */
[----:B------:R-:W-:Y:S04]  /*3b2a0*/  STL [R1+0x634], R30 ;  /* 0x0006341e01007387 */ /* 0x000fe80000100800 */
[----:B------:R-:W-:Y:S01]  /*3b2b0*/  STL [R1+0x630], R31 ;  /* 0x0006301f01007387 */ /* 0x000fe20000100800 */
[----:B-1----:R-:W-:Y:S02]  /*3b2c0*/  IMAD.MOV.U32 R2, RZ, RZ, R28 ;  /* 0x000000ffff027224 */ /* 0x002fe400078e001c */
[----:B------:R-:W-:Y:S01]  /*3b2d0*/  IMAD.MOV.U32 R3, RZ, RZ, R29 ;  /* 0x000000ffff037224 */ /* 0x000fe200078e001d */
[----:B------:R-:W-:Y:S04]  /*3b2e0*/  STL [R1+0x674], R28 ;  /* 0x0006741c01007387 */ /* 0x000fe80000100800 */
[----:B------:R-:W-:Y:S04]  /*3b2f0*/  STL [R1+0x670], R29 ;  /* 0x0006701d01007387 */ /* 0x000fe80000100800 */
[----:B------:R1:W-:Y:S04]  /*3b300*/  STL [R1+0x6b4], R9 ;  /* 0x0006b40901007387 */ /* 0x0003e80000100800 */
[----:B------:R3:W-:Y:S02]  /*3b310*/  LDGSTS.E [R0+0x1d000], [R2.64], P0 ;  /* 0x1d00000002007fae */ /* 0x0007e4000812184c */
[----:B---3--:R-:W-:Y:S01]  /*3b320*/  IMAD.MOV.U32 R2, RZ, RZ, R9 ;  /* 0x000000ffff027224 */ /* 0x008fe200078e0009 */
[----:B--2---:R-:W-:-:S05]  /*3b330*/  IADD3.X R11, R11, UR10, RZ, P1, !PT ;  /* 0x0000000a0b0b7c10 */ /* 0x004fca0008ffe4ff */
[----:B------:R-:W-:Y:S01]  /*3b340*/  STL [R1+0x6b0], R11 ;  /* 0x0006b00b01007387 */ /* 0x000fe20000100800 */
[----:B-----5:R-:W-:-:S03]  /*3b350*/  IADD3.X R10, R10, UR10, RZ, P2, !PT ;  /* 0x0000000a0a0a7c10 */ /* 0x020fc600097fe4ff */
[----:B------:R-:W-:Y:S04]  /*3b360*/  STL [R1+0x6f4], R8 ;  /* 0x0006f40801007387 */ /* 0x000fe80000100800 */
[----:B-1----:R-:W2:Y:S04]  /*3b370*/  LDL.LU R9, [R1+0x3c] ;  /* 0x00003c0001097983 */ /* 0x002ea80000300800 */
[----:B------:R1:W-:Y:S04]  /*3b380*/  STL [R1+0x6f0], R10 ;  /* 0x0006f00a01007387 */ /* 0x0003e80000100800 */
[----:B------:R-:W3:Y:S04]  /*3b390*/  LDL.LU R28, [R1+0x7c] ;  /* 0x00007c00011c7983 */ /* 0x000ee80000300800 */
[----:B------:R-:W4:Y:S04]  /*3b3a0*/  LDL.LU R56, [R1+0x38] ;  /* 0x0000380001387983 */ /* 0x000f280000300800 */
[----:B------:R-:W5:Y:S01]  /*3b3b0*/  LDL.LU R58, [R1+0x78] ;  /* 0x00007800013a7983 */ /* 0x000f620000300800 */
[----:B------:R-:W-:-:S03]  /*3b3c0*/  IMAD.MOV.U32 R3, RZ, RZ, R11 ;  /* 0x000000ffff037224 */ /* 0x000fc600078e000b */
[----:B------:R-:W5:Y:S04]  /*3b3d0*/  LDL.LU R59, [R1+0xb8] ;  /* 0x0000b800013b7983 */ /* 0x000f680000300800 */
[----:B------:R-:W5:Y:S04]  /*3b3e0*/  LDL.LU R57, [R1+0xbc] ;  /* 0x0000bc0001397983 */ /* 0x000f680000300800 */
[----:B------:R1:W-:Y:S04]  /*3b3f0*/  LDGSTS.E [R0+0x1e000], [R2.64], P0 ;  /* 0x1e00000002007fae */ /* 0x0003e8000812184c */
[----:B------:R-:W5:Y:S01]  /*3b400*/  LDL.LU R29, [R1+0xf8] ;  /* 0x0000f800011d7983 */ /* 0x000f620000300800 */
[----:B------:R-:W-:Y:S01]  /*3b410*/  IADD3 R203, P1, R203, UR11, RZ ;  /* 0x0000000bcbcb7c10 */ /* 0x000fe2000ff3e0ff */
[----:B-1----:R-:W-:-:S02]  /*3b420*/  IMAD.MOV.U32 R3, RZ, RZ, R10 ;  /* 0x000000ffff037224 */ /* 0x002fc400078e000a */
[----:B------:R-:W5:Y:S01]  /*3b430*/  LDL.LU R10, [R1+0xfc] ;  /* 0x0000fc00010a7983 */ /* 0x000f620000300800 */
[----:B------:R-:W-:Y:S01]  /*3b440*/  IMAD.MOV.U32 R2, RZ, RZ, R8 ;  /* 0x000000ffff027224 */ /* 0x000fe200078e0008 */
[----:B------:R-:W-:Y:S02]  /*3b450*/  LOP3.LUT R8, R197, 0x10, RZ, 0x3c, !PT ;  /* 0x00000010c5087812 */ /* 0x000fe400078e3cff */
[----:B------:R-:W-:Y:S01]  /*3b460*/  IADD3.X R202, R202, UR10, RZ, P1, !PT ;  /* 0x0000000acaca7c10 */ /* 0x000fe20008ffe4ff */
[----:B------:R-:W5:Y:S01]  /*3b470*/  LDL.LU R31, [R1+0x138] ;  /* 0x00013800011f7983 */ /* 0x000f620000300800 */
[----:B------:R-:W-:-:S03]  /*3b480*/  IADD3 R219, P2, R219, UR11, RZ ;  /* 0x0000000bdbdb7c10 */ /* 0x000fc6000ff5e0ff */
[----:B------:R1:W-:Y:S01]  /*3b490*/  LDGSTS.E [R0+0x1f000], [R2.64], P0 ;  /* 0x1f00000002007fae */ /* 0x0003e2000812184c */
[----:B------:R-:W-:-:S03]  /*3b4a0*/  IADD3.X R218, R218, UR10, RZ, P2, !PT ;  /* 0x0000000adada7c10 */ /* 0x000fc600097fe4ff */
[----:B------:R-:W5:Y:S01]  /*3b4b0*/  LDL.LU R30, [R1+0x13c] ;  /* 0x00013c00011e7983 */ /* 0x000f620000300800 */
[----:B------:R-:W-:-:S03]  /*3b4c0*/  IADD3 R235, P1, R235, UR11, RZ ;  /* 0x0000000bebeb7c10 */ /* 0x000fc6000ff3e0ff */
[----:B------:R-:W5:Y:S01]  /*3b4d0*/  LDL.LU R11, [R1+0x178] ;  /* 0x00017800010b7983 */ /* 0x000f620000300800 */
[----:B-1----:R-:W-:Y:S02]  /*3b4e0*/  IMAD.U32 R0, RZ, RZ, UR8 ;  /* 0x00000008ff007e24 */ /* 0x002fe4000f8e00ff */
[----:B------:R-:W-:Y:S02]  /*3b4f0*/  IMAD.MOV.U32 R2, RZ, RZ, R203 ;  /* 0x000000ffff027224 */ /* 0x000fe400078e00cb */
[----:B------:R-:W-:Y:S02]  /*3b500*/  IMAD R0, R0, 0x20000, R8 ;  /* 0x0002000000007824 */ /* 0x000fe400078e0208 */
[----:B------:R-:W-:Y:S01]  /*3b510*/  IMAD.MOV.U32 R3, RZ, RZ, R202 ;  /* 0x000000ffff037224 */ /* 0x000fe200078e00ca */
[----:B------:R-:W5:Y:S01]  /*3b520*/  LDL.LU R8, [R1+0x17c] ;  /* 0x00017c0001087983 */ /* 0x000f620000300800 */
[----:B------:R-:W-:-:S03]  /*3b530*/  IADD3.X R234, R234, UR10, RZ, P1, !PT ;  /* 0x0000000aeaea7c10 */ /* 0x000fc60008ffe4ff */
[----:B------:R1:W-:Y:S01]  /*3b540*/  LDGSTS.E [R0+0x200], [R2.64], P0 ;  /* 0x0020000002007fae */ /* 0x0003e2000812184c */
[----:B------:R-:W-:-:S04]  /*3b550*/  IADD3 R251, P2, R251, UR11, RZ ;  /* 0x0000000bfbfb7c10 */ /* 0x000fc8000ff5e0ff */
[----:B------:R-:W-:Y:S01]  /*3b560*/  IADD3.X R250, R250, UR10, RZ, P2, !PT ;  /* 0x0000000afafa7c10 */ /* 0x000fe200097fe4ff */
        /* <DEDUP_REMOVED lines=9> */
[----:B--2---:R-:W-:Y:S02]  /*3b600*/  IADD3 R9, P1, R9, UR11, RZ ;  /* 0x0000000b09097c10 */ /* 0x004fe4000ff3e0ff */
[----:B---3--:R-:W-:Y:S02]  /*3b610*/  IADD3 R28, P2, R28, UR11, RZ ;  /* 0x0000000b1c1c7c10 */ /* 0x008fe4000ff5e0ff */
[----:B----4-:R-:W-:Y:S01]  /*3b620*/  IADD3.X R56, R56, UR10, RZ, P1, !PT ;  /* 0x0000000a38387c10 */ /* 0x010fe20008ffe4ff */
[----:B------:R2:W-:Y:S01]  /*3b630*/  STL [R1+0x3c], R9 ;  /* 0x00003c0901007387 */ /* 0x0005e20000100800 */
[----:B-1----:R-:W-:Y:S01]  /*3b640*/  IMAD.MOV.U32 R2, RZ, RZ, R9 ;  /* 0x000000ffff027224 */ /* 0x002fe200078e0009 */
[----:B-----5:R-:W-:Y:S02]  /*3b650*/  IADD3.X R58, R58, UR10, RZ, P2, !PT ;  /* 0x0000000a3a3a7c10 */ /* 0x020fe400097fe4ff */
[----:B------:R-:W-:Y:S01]  /*3b660*/  IMAD.MOV.U32 R3, RZ, RZ, R56 ;  /* 0x000000ffff037224 */ /* 0x000fe200078e0038 */
[----:B------:R1:W-:Y:S04]  /*3b670*/  STL [R1+0x38], R56 ;  /* 0x0000383801007387 */ /* 0x0003e80000100800 */
[----:B------:R3:W-:Y:S04]  /*3b680*/  STL [R1+0x7c], R28 ;  /* 0x00007c1c01007387 */ /* 0x0007e80000100800 */
[----:B--2---:R-:W2:Y:S04]  /*3b690*/  LDL.LU R9, [R1+0x1bc] ;  /* 0x0001bc0001097983 */ /* 0x004ea80000300800 */
[----:B------:R4:W-:Y:S04]  /*3b6a0*/  STL [R1+0x78], R58 ;  /* 0x0000783a01007387 */ /* 0x0009e80000100800 */
[----:B------:R5:W-:Y:S04]  /*3b6b0*/  LDGSTS.E [R0+0x4200], [R2.64], P0 ;  /* 0x0420000002007fae */ /* 0x000be8000812184c */
[----:B-1----:R-:W2:Y:S01]  /*3b6c0*/  LDL.LU R56, [R1+0x1fc] ;  /* 0x0001fc0001387983 */ /* 0x002ea20000300800 */
[----:B-----5:R-:W-:-:S03]  /*3b6d0*/  IMAD.MOV.U32 R2, RZ, RZ, R28 ;  /* 0x000000ffff027224 */ /* 0x020fc600078e001c */
[----:B---3--:R-:W3:Y:S01]  /*3b6e0*/  LDL.LU R28, [R1+0x1b8] ;  /* 0x0001b800011c7983 */ /* 0x008ee20000300800 */
[----:B------:R-:W-:-:S03]  /*3b6f0*/  IMAD.MOV.U32 R3, RZ, RZ, R58 ;  /* 0x000000ffff037224 */ /* 0x000fc600078e003a */
[----:B----4-:R-:W4:Y:S01]  /*3b700*/  LDL.LU R58, [R1+0x1f8] ;  /* 0x0001f800013a7983 */ /* 0x010f220000300800 */
[----:B------:R-:W-:Y:S02]  /*3b710*/  IADD3 R57, P1, R57, UR11, RZ ;  /* 0x0000000b39397c10 */ /* 0x000fe4000ff3e0ff */
[----:B------:R-:W-:Y:S01]  /*3b720*/  IADD3 R10, P2, R10, UR11, RZ ;  /* 0x0000000b0a0a7c10 */ /* 0x000fe2000ff5e0ff */
[----:B------:R1:W-:Y:S01]  /*3b730*/  LDGSTS.E [R0+0x5200], [R2.64], P0 ;  /* 0x0520000002007fae */ /* 0x0003e2000812184c */
[----:B------:R-:W-:Y:S02]  /*3b740*/  IADD3.X R59, R59, UR10, RZ, P1, !PT ;  /* 0x0000000a3b3b7c10 */ /* 0x000fe40008ffe4ff */
[----:B------:R-:W-:Y:S01]  /*3b750*/  IADD3.X R29, R29, UR10, RZ, P2, !PT ;  /* 0x0000000a1d1d7c10 */ /* 0x000fe200097fe4ff */
[----:B------:R5:W-:Y:S04]  /*3b760*/  STL [R1+0xbc], R57 ;  /* 0x0000bc3901007387 */ /* 0x000be80000100800 */
[----:B------:R5:W-:Y:S01]  /*3b770*/  STL [R1+0xb8], R59 ;  /* 0x0000b83b01007387 */ /* 0x000be20000100800 */
[----:B-1----:R-:W-:-:S03]  /*3b780*/  IMAD.MOV.U32 R2, RZ, RZ, R57 ;  /* 0x000000ffff027224 */ /* 0x002fc600078e0039 */
[----:B------:R1:W-:Y:S01]  /*3b790*/  STL [R1+0xfc], R10 ;  /* 0x0000fc0a01007387 */ /* 0x0003e20000100800 */
[----:B------:R-:W-:-:S03]  /*3b7a0*/  IMAD.MOV.U32 R3, RZ, RZ, R59 ;  /* 0x000000ffff037224 */ /* 0x000fc600078e003b */
[----:B-----5:R-:W5:Y:S04]  /*3b7b0*/  LDL.LU R57, [R1+0x23c] ;  /* 0x00023c0001397983 */ /* 0x020f680000300800 */
[----:B------:R1:W-:Y:S01]  /*3b7c0*/  STL [R1+0xf8], R29 ;  /* 0x0000f81d01007387 */ /* 0x0003e20000100800 */
[----:B------:R-:W-:-:S03]  /*3b7d0*/  IADD3 R30, P1, R30, UR11, RZ ;  /* 0x0000000b1e1e7c10 */ /* 0x000fc6000ff3e0ff */
[----:B------:R-:W5:Y:S04]  /*3b7e0*/  LDL.LU R72, [R1+0x27c] ;  /* 0x00027c0001487983 */ /* 0x000f680000300800 */
[----:B------:R-:W5:Y:S01]  /*3b7f0*/  LDL.LU R59, [R1+0x238] ;  /* 0x00023800013b7983 */ /* 0x000f620000300800 */
[----:B------:R-:W-:-:S03]  /*3b800*/  IADD3.X R31, R31, UR10, RZ, P1, !PT ;  /* 0x0000000a1f1f7c10 */ /* 0x000fc60008ffe4ff */
[----:B------:R-:W5:Y:S01]  /*3b810*/  LDL.LU R73, [R1+0x278] ;  /* 0x0002780001497983 */ /* 0x000f620000300800 */
[----:B------:R-:W-:-:S03]  /*3b820*/  IADD3 R8, P2, R8, UR11, RZ ;  /* 0x0000000b08087c10 */ /* 0x000fc6000ff5e0ff */
[----:B------:R1:W-:Y:S01]  /*3b830*/  LDGSTS.E [R0+0x6200], [R2.64], P0 ;  /* 0x0620000002007fae */ /* 0x0003e2000812184c */
[----:B------:R-:W-:Y:S01]  /*3b840*/  IADD3.X R11, R11, UR10, RZ, P2, !PT ;  /* 0x0000000a0b0b7c10 */ /* 0x000fe200097fe4ff */
[----:B-1----:R-:W-:Y:S02]  /*3b850*/  IMAD.MOV.U32 R2, RZ, RZ, R10 ;  /* 0x000000ffff027224 */ /* 0x002fe400078e000a */
[----:B------:R-:W-:Y:S01]  /*3b860*/  IMAD.MOV.U32 R3, RZ, RZ, R29 ;  /* 0x000000ffff037224 */ /* 0x000fe200078e001d */
[----:B------:R-:W5:Y:S04]  /*3b870*/  LDL.LU R10, [R1+0x2bc] ;  /* 0x0002bc00010a7983 */ /* 0x000f680000300800 */
[----:B------:R-:W5:Y:S04]  /*3b880*/  LDL.LU R29, [R1+0x2fc] ;  /* 0x0002fc00011d7983 */ /* 0x000f680000300800 */
[----:B------:R1:W-:Y:S04]  /*3b890*/  STL [R1+0x13c], R30 ;  /* 0x00013c1e01007387 */ /* 0x0003e80000100800 */
[----:B------:R1:W-:Y:S04]  /*3b8a0*/  LDGSTS.E [R0+0x7200], [R2.64], P0 ;  /* 0x0720000002007fae */ /* 0x0003e8000812184c */
[----:B------:R1:W-:Y:S04]  /*3b8b0*/  STL [R1+0x138], R31 ;  /* 0x0001381f01007387 */ /* 0x0003e80000100800 */
[----:B------:R-:W-:Y:S01]  /*3b8c0*/  STL [R1+0x17c], R8 ;  /* 0x00017c0801007387 */ /* 0x000fe20000100800 */
[----:B-1----:R-:W-:-:S03]  /*3b8d0*/  IMAD.MOV.U32 R2, RZ, RZ, R30 ;  /* 0x000000ffff027224 */ /* 0x002fc600078e001e */
[----:B------:R-:W5:Y:S01]  /*3b8e0*/  LDL.LU R30, [R1+0x2b8] ;  /* 0x0002b800011e7983 */ /* 0x000f620000300800 */
[----:B------:R-:W-:-:S03]  /*3b8f0*/  IMAD.MOV.U32 R3, RZ, RZ, R31 ;  /* 0x000000ffff037224 */ /* 0x000fc600078e001f */
[----:B------:R1:W-:Y:S04]  /*3b900*/  STL [R1+0x178], R11 ;  /* 0x0001780b01007387 */ /* 0x0003e80000100800 */
[----:B------:R-:W5:Y:S04]  /*3b910*/  LDL.LU R31, [R1+0x2f8] ;  /* 0x0002f800011f7983 */ /* 0x000f680000300800 */
[----:B------:R1:W-:Y:S02]  /*3b920*/  LDGSTS.E [R0+0x8200], [R2.64], P0 ;  /* 0x0820000002007fae */ /* 0x0003e4000812184c */
[----:B-1----:R-:W-:-:S02]  /*3b930*/  IMAD.MOV.U32 R2, RZ, RZ, R8 ;  /* 0x000000ffff027224 */ /* 0x002fc400078e0008 */
[----:B------:R-:W-:Y:S02]  /*3b940*/  IMAD.MOV.U32 R3, RZ, RZ, R11 ;  /* 0x000000ffff037224 */ /* 0x000fe400078e000b */
[----:B------:R-:W5:Y:S04]  /*3b950*/  LDL.LU R11, [R1+0x33c] ;  /* 0x00033c00010b7983 */ /* 0x000f680000300800 */
[----:B------:R-:W5:Y:S04]  /*3b960*/  LDL.LU R8, [R1+0x37c] ;  /* 0x00037c0001087983 */ /* 0x000f680000300800 */
[----:B------:R1:W-:Y:S01]  /*3b970*/  LDGSTS.E [R0+0x9200], [R2.64], P0 ;  /* 0x0920000002007fae */ /* 0x0003e2000812184c */
[----:B--2---:R-:W-:-:S05]  /*3b980*/  IADD3 R9, P1, R9, UR11, RZ ;  /* 0x0000000b09097c10 */ /* 0x004fca000ff3e0ff */
[----:B------:R-:W-:Y:S01]  /*3b990*/  STL [R1+0x1bc], R9 ;  /* 0x0001bc0901007387 */ /* 0x000fe20000100800 */
[----:B------:R-:W-:Y:S02]  /*3b9a0*/  IADD3 R56, P2, R56, UR11, RZ ;  /* 0x0000000b38387c10 */ /* 0x000fe4000ff5e0ff */
[----:B---3--:R-:W-:-:S05]  /*3b9b0*/  IADD3.X R28, R28, UR10, RZ, P1, !PT ;  /* 0x0000000a1c1c7c10 */ /* 0x008fca0008ffe4ff */
[----:B------:R2:W-:Y:S01]  /*3b9c0*/  STL [R1+0x1b8], R28 ;  /* 0x0001b81c01007387 */ /* 0x0005e20000100800 */
[----:B-1----:R-:W-:Y:S01]  /*3b9d0*/  IMAD.MOV.U32 R3, RZ, RZ, R28 ;  /* 0x000000ffff037224 */ /* 0x002fe200078e001c */
[----:B----4-:R-:W-:Y:S02]  /*3b9e0*/  IADD3.X R58, R58, UR10, RZ, P2, !PT ;  /* 0x0000000a3a3a7c10 */ /* 0x010fe400097fe4ff */
[----:B------:R-:W-:Y:S01]  /*3b9f0*/  STL [R1+0x1fc], R56 ;  /* 0x0001fc3801007387 */ /* 0x000fe20000100800 */
[----:B------:R-:W-:-:S03]  /*3ba00*/  IMAD.MOV.U32 R2, RZ, RZ, R9 ;  /* 0x000000ffff027224 */ /* 0x000fc600078e0009 */
[----:B--2---:R-:W2:Y:S04]  /*3ba10*/  LDL.LU R28, [R1+0x338] ;  /* 0x00033800011c7983 */ /* 0x004ea80000300800 */
[----:B------:R1:W-:Y:S04]  /*3ba20*/  STL [R1+0x1f8], R58 ;  /* 0x0001f83a01007387 */ /* 0x0003e80000100800 */
[----:B------:R-:W3:Y:S01]  /*3ba30*/  LDL.LU R9, [R1+0x378] ;  /* 0x0003780001097983 */ /* 0x000ee20000300800 */
[----:B-----5:R-:W-:-:S03]  /*3ba40*/  IADD3 R57, P1, R57, UR11, RZ ;  /* 0x0000000b39397c10 */ /* 0x020fc6000ff3e0ff */
[----:B------:R4:W-:Y:S01]  /*3ba50*/  LDGSTS.E [R0+0xa200], [R2.64], P0 ;  /* 0x0a20000002007fae */ /* 0x0009e2000812184c */
[----:B------:R-:W-:Y:S02]  /*3ba60*/  IADD3 R72, P2, R72, UR11, RZ ;  /* 0x0000000b48487c10 */ /* 0x000fe4000ff5e0ff */
[----:B------:R-:W-:Y:S01]  /*3ba70*/  IADD3.X R59, R59, UR10, RZ, P1, !PT ;  /* 0x0000000a3b3b7c10 */ /* 0x000fe20008ffe4ff */
[----:B----4-:R-:W-:Y:S02]  /*3ba80*/  IMAD.MOV.U32 R2, RZ, RZ, R56 ;  /* 0x000000ffff027224 */ /* 0x010fe400078e0038 */
[----:B------:R-:W-:Y:S01]  /*3ba90*/  IMAD.MOV.U32 R3, RZ, RZ, R58 ;  /* 0x000000ffff037224 */ /* 0x000fe200078e003a */
[----:B------:R-:W-:Y:S01]  /*3baa0*/  IADD3.X R73, R73, UR10, RZ, P2, !PT ;  /* 0x0000000a49497c10 */ /* 0x000fe200097fe4ff */
[----:B-1----:R-:W4:Y:S04]  /*3bab0*/  LDL.LU R58, [R1+0x3bc] ;  /* 0x0003bc00013a7983 */ /* 0x002f280000300800 */
[----:B------:R-:W5:Y:S04]  /*3bac0*/  LDL.LU R56, [R1+0x3fc] ;  /* 0x0003fc0001387983 */ /* 0x000f680000300800 */
[----:B------:R-:W-:Y:S04]  /*3bad0*/  STL [R1+0x23c], R57 ;  /* 0x00023c3901007387 */ /* 0x000fe80000100800 */
[----:B------:R1:W-:Y:S04]  /*3bae0*/  LDGSTS.E [R0+0xb200], [R2.64], P0 ;  /* 0x0b20000002007fae */ /* 0x0003e8000812184c */
[----:B------:R1:W-:Y:S01]  /*3baf0*/  STL [R1+0x238], R59 ;  /* 0x0002383b01007387 */ /* 0x0003e20000100800 */
[----:B------:R-:W-:-:S03]  /*3bb00*/  IADD3 R10, P1, R10, UR11, RZ ;  /* 0x0000000b0a0a7c10 */ /* 0x000fc6000ff3e0ff */
[----:B------:R-:W-:Y:S01]  /*3bb10*/  STL [R1+0x27c], R72 ;  /* 0x00027c4801007387 */ /* 0x000fe20000100800 */
[----:B-1----:R-:W-:Y:S02]  /*3bb20*/  IMAD.MOV.U32 R2, RZ, RZ, R57 ;  /* 0x000000ffff027224 */ /* 0x002fe400078e0039 */
[----:B------:R-:W-:Y:S02]  /*3bb30*/  IMAD.MOV.U32 R3, RZ, RZ, R59 ;  /* 0x000000ffff037224 */ /* 0x000fe400078e003b */
[----:B------:R-:W5:Y:S04]  /*3bb40*/  LDL.LU R59, [R1+0x3b8] ;  /* 0x0003b800013b7983 */ /* 0x000f680000300800 */
[----:B------:R-:W-:Y:S04]  /*3bb50*/  STL [R1+0x278], R73 ;  /* 0x0002784901007387 */ /* 0x000fe80000100800 */
[----:B------:R-:W5:Y:S01]  /*3bb60*/  LDL.LU R57, [R1+0x3f8] ;  /* 0x0003f80001397983 */ /* 0x000f620000300800 */
        /* <DEDUP_REMOVED lines=12> */
[----:B------:R-:W5:Y:S04]  /*3bc30*/  LDL.LU R30, [R1+0x43c] ;  /* 0x00043c00011e7983 */ /* 0x000f680000300800 */
[----:B------:R1:W-:Y:S04]  /*3bc40*/  STL [R1+0x2f8], R31 ;  /* 0x0002f81f01007387 */ /* 0x0003e80000100800 */
[----:B------:R1:W-:Y:S04]  /*3bc50*/  LDGSTS.E [R0+0xe200], [R2.64], P0 ;  /* 0x0e20000002007fae */ /* 0x0003e8000812184c */
[----:B------:R-:W5:Y:S01]  /*3bc60*/  LDL.LU R10, [R1+0x47c] ;  /* 0x00047c00010a7983 */ /* 0x000f620000300800 */
[----:B-1----:R-:W-:-:S03]  /*3bc70*/  IMAD.MOV.U32 R3, RZ, RZ, R31 ;  /* 0x000000ffff037224 */ /* 0x002fc600078e001f */
[----:B------:R-:W5:Y:S01]  /*3bc80*/  LDL.LU R31, [R1+0x438] ;  /* 0x00043800011f7983 */ /* 0x000f620000300800 */
[----:B------:R-:W-:-:S03]  /*3bc90*/  IMAD.MOV.U32 R2, RZ, RZ, R29 ;  /* 0x000000ffff027224 */ /* 0x000fc600078e001d */
[----:B------:R-:W5:Y:S01]  /*3bca0*/  LDL.LU R29, [R1+0x478] ;  /* 0x00047800011d7983 */ /* 0x000f620000300800 */
[----:B------:R-:W-:Y:S02]  /*3bcb0*/  IADD3 R11, P1, R11, UR11, RZ ;  /* 0x0000000b0b0b7c10 */ /* 0x000fe4000ff3e0ff */
[----:B------:R-:W-:Y:S01]  /*3bcc0*/  IADD3 R8, P2, R8, UR11, RZ ;  /* 0x0000000b08087c10 */ /* 0x000fe2000ff5e0ff */
[----:B------:R1:W-:Y:S04]  /*3bcd0*/  LDGSTS.E [R0+0xf200], [R2.64], P0 ;  /* 0x0f20000002007fae */ /* 0x0003e8000812184c */
[----:B------:R-:W-:Y:S01]  /*3bce0*/  STL [R1+0x33c], R11 ;  /* 0x00033c0b01007387 */ /* 0x000fe20000100800 */
[----:B-1----:R-:W-:Y:S01]  /*3bcf0*/  IMAD.MOV.U32 R2, RZ, RZ, R11 ;  /* 0x000000ffff027224 */ /* 0x002fe200078e000b */
[----:B--2---:R-:W-:-:S05]  /*3bd00*/  IADD3.X R28, R28, UR10, RZ, P1, !PT ;  /* 0x0000000a1c1c7c10 */ /* 0x004fca0008ffe4ff */
[----:B------:R-:W-:Y:S01]  /*3bd10*/  IMAD.MOV.U32 R3, RZ, RZ, R28 ;  /* 0x000000ffff037224 */ /* 0x000fe200078e001c */
[----:B---3--:R-:W-:Y:S01]  /*3bd20*/  IADD3.X R9, R9, UR10, RZ, P2, !PT ;  /* 0x0000000a09097c10 */ /* 0x008fe200097fe4ff */
[----:B------:R-:W-:Y:S04]  /*3bd30*/  STL [R1+0x338], R28 ;  /* 0x0003381c01007387 */ /* 0x000fe80000100800 */
[----:B------:R-:W-:Y:S04]  /*3bd40*/  STL [R1+0x37c], R8 ;  /* 0x00037c0801007387 */ /* 0x000fe80000100800 */
[----:B------:R1:W-:Y:S04]  /*3bd50*/  LDGSTS.E [R0+0x10200], [R2.64], P0 ;  /* 0x1020000002007fae */ /* 0x0003e8000812184c */
[----:B------:R2:W-:Y:S01]  /*3bd60*/  STL [R1+0x378], R9 ;  /* 0x0003780901007387 */ /* 0x0005e20000100800 */
[----:B-1----:R-:W-:-:S02]  /*3bd70*/  IMAD.MOV.U32 R3, RZ, RZ, R9 ;  /* 0x000000ffff037224 */ /* 0x002fc400078e0009 */
[----:B------:R-:W-:Y:S01]  /*3bd80*/  IMAD.MOV.U32 R2, RZ, RZ, R8 ;  /* 0x000000ffff027224 */ /* 0x000fe200078e0008 */
[----:B--2---:R-:W2:Y:S04]  /*3bd90*/  LDL.LU R9, [R1+0x4b8] ;  /* 0x0004b80001097983 */ /* 0x004ea80000300800 */
[----:B------:R-:W3:Y:S04]  /*3bda0*/  LDL.LU R8, [R1+0x4bc] ;  /* 0x0004bc0001087983 */ /* 0x000ee80000300800 */
[----:B------:R-:W2:Y:S04]  /*3bdb0*/  LDL.LU R28, [R1+0x4f8] ;  /* 0x0004f800011c7983 */ /* 0x000ea80000300800 */
[----:B------:R-:W2:Y:S01]  /*3bdc0*/  LDL.LU R11, [R1+0x4fc] ;  /* 0x0004fc00010b7983 */ /* 0x000ea20000300800 */
[----:B----4-:R-:W-:-:S02]  /*3bdd0*/  IADD3 R58, P1, R58, UR11, RZ ;  /* 0x0000000b3a3a7c10 */ /* 0x010fc4000ff3e0ff */
[----:B-----5:R-:W-:Y:S01]  /*3bde0*/  IADD3 R56, P2, R56, UR11, RZ ;  /* 0x0000000b38387c10 */ /* 0x020fe2000ff5e0ff */
[----:B------:R1:W-:Y:S04]  /*3bdf0*/  LDGSTS.E [R0+0x11200], [R2.64], P0 ;  /* 0x1120000002007fae */ /* 0x0003e8000812184c */
[----:B------:R4:W-:Y:S01]  /*3be00*/  STL [R1+0x3bc], R58 ;  /* 0x0003bc3a01007387 */ /* 0x0009e20000100800 */
[----:B------:R-:W-:-:S05]  /*3be10*/  IADD3.X R59, R59, UR10, RZ, P1, !PT ;  /* 0x0000000a3b3b7c10 */ /* 0x000fca0008ffe4ff */
[----:B------:R-:W-:Y:S01]  /*3be20*/  STL [R1+0x3b8], R59 ;  /* 0x0003b83b01007387 */ /* 0x000fe20000100800 */
[----:B------:R-:W-:-:S03]  /*3be30*/  IADD3.X R57, R57, UR10, RZ, P2, !PT ;  /* 0x0000000a39397c10 */ /* 0x000fc600097fe4ff */
[----:B------:R5:W-:Y:S04]  /*3be40*/  STL [R1+0x3fc], R56 ;  /* 0x0003fc3801007387 */ /* 0x000be80000100800 */
[----:B------:R4:W-:Y:S04]  /*3be50*/  STL [R1+0x3f8], R57 ;  /* 0x0003f83901007387 */ /* 0x0009e80000100800 */
[----:B------:R-:W2:Y:S04]  /*3be60*/  LDL.LU R75, [R1+0x538] ;  /* 0x00053800014b7983 */ /* 0x000ea80000300800 */
[----:B------:R-:W2:Y:S01]  /*3be70*/  LDL.LU R74, [R1+0x53c] ;  /* 0x00053c00014a7983 */ /* 0x000ea20000300800 */
[----:B-1----:R-:W-:-:S02]  /*3be80*/  IMAD.MOV.U32 R2, RZ, RZ, R58 ;  /* 0x000000ffff027224 */ /* 0x002fc400078e003a */
[----:B------:R-:W-:Y:S01]  /*3be90*/  IMAD.MOV.U32 R3, RZ, RZ, R59 ;  /* 0x000000ffff037224 */ /* 0x000fe200078e003b */
[----:B------:R-:W2:Y:S04]  /*3bea0*/  LDL.LU R73, [R1+0x578] ;  /* 0x0005780001497983 */ /* 0x000ea80000300800 */
[----:B------:R-:W2:Y:S04]  /*3beb0*/  LDL.LU R72, [R1+0x57c] ;  /* 0x00057c0001487983 */ /* 0x000ea80000300800 */
[----:B------:R1:W-:Y:S04]  /*3bec0*/  LDGSTS.E [R0+0x12200], [R2.64], P0 ;  /* 0x1220000002007fae */ /* 0x0003e8000812184c */
[----:B----4-:R-:W4:Y:S01]  /*3bed0*/  LDL.LU R58, [R1+0x5bc] ;  /* 0x0005bc00013a7983 */ /* 0x010f220000300800 */
[----:B------:R-:W-:Y:S01]  /*3bee0*/  IADD3 R30, P1, R30, UR11, RZ ;  /* 0x0000000b1e1e7c10 */ /* 0x000fe2000ff3e0ff */
[----:B-1----:R-:W-:-:S02]  /*3bef0*/  IMAD.MOV.U32 R2, RZ, RZ, R56 ;  /* 0x000000ffff027224 */ /* 0x002fc400078e0038 */
[----:B-----5:R-:W5:Y:S01]  /*3bf00*/  LDL.LU R56, [R1+0x5fc] ;  /* 0x0005fc0001387983 */ /* 0x020f620000300800 */
[----:B------:R-:W-:-:S03]  /*3bf10*/  IMAD.MOV.U32 R3, RZ, RZ, R57 ;  /* 0x000000ffff037224 */ /* 0x000fc600078e0039 */
[----:B------:R-:W-:Y:S04]  /*3bf20*/  STL [R1+0x43c], R30 ;  /* 0x00043c1e01007387 */ /* 0x000fe80000100800 */
[----:B------:R1:W-:Y:S01]  /*3bf30*/  LDGSTS.E [R0+0x13200], [R2.64], P0 ;  /* 0x1320000002007fae */ /* 0x0003e2000812184c */
[----:B------:R-:W-:Y:S02]  /*3bf40*/  IADD3 R10, P2, R10, UR11, RZ ;  /* 0x0000000b0a0a7c10 */ /* 0x000fe4000ff5e0ff */
[----:B------:R-:W-:-:S05]  /*3bf50*/  IADD3.X R31, R31, UR10, RZ, P1, !PT ;  /* 0x0000000a1f1f7c10 */ /* 0x000fca0008ffe4ff */
[----:B------:R1:W-:Y:S01]  /*3bf60*/  STL [R1+0x438], R31 ;  /* 0x0004381f01007387 */ /* 0x0003e20000100800 */
[----:B------:R-:W-:-:S03]  /*3bf70*/  IADD3.X R29, R29, UR10, RZ, P2, !PT ;  /* 0x0000000a1d1d7c10 */ /* 0x000fc600097fe4ff */
[----:B------:R-:W-:Y:S04]  /*3bf80*/  STL [R1+0x47c], R10 ;  /* 0x00047c0a01007387 */ /* 0x000fe80000100800 */
[----:B------:R-:W5:Y:S01]  /*3bf90*/  LDL.LU R59, [R1+0x5b8] ;  /* 0x0005b800013b7983 */ /* 0x000f620000300800 */
[----:B-1----:R-:W-:Y:S02]  /*3bfa0*/  IMAD.MOV.U32 R2, RZ, RZ, R30 ;  /* 0x000000ffff027224 */ /* 0x002fe400078e001e */
[----:B------:R-:W-:Y:S01]  /*3bfb0*/  IMAD.MOV.U32 R3, RZ, RZ, R31 ;  /* 0x000000ffff037224 */ /* 0x000fe200078e001f */
[----:B------:R1:W-:Y:S04]  /*3bfc0*/  STL [R1+0x478], R29 ;  /* 0x0004781d01007387 */ /* 0x0003e80000100800 */
[----:B------:R-:W5:Y:S04]  /*3bfd0*/  LDL.LU R57, [R1+0x5f8] ;  /* 0x0005f80001397983 */ /* 0x000f680000300800 */
[----:B------:R-:W5:Y:S04]  /*3bfe0*/  LDL.LU R31, [R1+0x638] ;  /* 0x00063800011f7983 */ /* 0x000f680000300800 */
[----:B------:R-:W5:Y:S04]  /*3bff0*/  LDL.LU R30, [R1+0x63c] ;  /* 0x00063c00011e7983 */ /* 0x000f680000300800 */
[----:B------:R1:W-:Y:S02]  /*3c000*/  LDGSTS.E [R0+0x14200], [R2.64], P0 ;  /* 0x1420000002007fae */ /* 0x0003e4000812184c */
[----:B-1----:R-:W-:-:S02]  /*3c010*/  IMAD.MOV.U32 R3, RZ, RZ, R29 ;  /* 0x000000ffff037224 */ /* 0x002fc400078e001d */
[----:B------:R-:W-:Y:S01]  /*3c020*/  IMAD.MOV.U32 R2, RZ, RZ, R10 ;  /* 0x000000ffff027224 */ /* 0x000fe200078e000a */
[----:B------:R-:W5:Y:S04]  /*3c030*/  LDL.LU R29, [R1+0x678] ;  /* 0x00067800011d7983 */ /* 0x000f680000300800 */
[----:B------:R-:W5:Y:S04]  /*3c040*/  LDL.LU R10, [R1+0x67c] ;  /* 0x00067c00010a7983 */ /* 0x000f680000300800 */
[----:B------:R1:W-:Y:S01]  /*3c050*/  LDGSTS.E [R0+0x15200], [R2.64], P0 ;  /* 0x1520000002007fae */ /* 0x0003e2000812184c */
[----:B---3--:R-:W-:-:S04]  /*3c060*/  IADD3 R8, P1, R8, UR11, RZ ;  /* 0x0000000b08087c10 */ /* 0x008fc8000ff3e0ff */
[----:B--2---:R-:W-:Y:S02]  /*3c070*/  IADD3.X R9, R9, UR10, RZ, P1, !PT ;  /* 0x0000000a09097c10 */ /* 0x004fe40008ffe4ff */
[----:B------:R-:W-:Y:S01]  /*3c080*/  IADD3 R11, P2, R11, UR11, RZ ;  /* 0x0000000b0b0b7c10 */ /* 0x000fe2000ff5e0ff */
[----:B------:R-:W-:Y:S01]  /*3c090*/  STL [R1+0x4bc], R8 ;  /* 0x0004bc0801007387 */ /* 0x000fe20000100800 */
[----:B-1----:R-:W-:Y:S02]  /*3c0a0*/  IMAD.MOV.U32 R2, RZ, RZ, R8 ;  /* 0x000000ffff027224 */ /* 0x002fe400078e0008 */
[----:B------:R-:W-:Y:S01]  /*3c0b0*/  IADD3.X R28, R28, UR10, RZ, P2, !PT ;  /* 0x0000000a1c1c7c10 */ /* 0x000fe200097fe4ff */
[----:B------:R-:W-:Y:S01]  /*3c0c0*/  IMAD.MOV.U32 R3, RZ, RZ, R9 ;  /* 0x000000ffff037224 */ /* 0x000fe200078e0009 */
[----:B------:R1:W-:Y:S04]  /*3c0d0*/  STL [R1+0x4b8], R9 ;  /* 0x0004b80901007387 */ /* 0x0003e80000100800 */
[----:B------:R-:W-:Y:S04]  /*3c0e0*/  STL [R1+0x4fc], R11 ;  /* 0x0004fc0b01007387 */ /* 0x000fe80000100800 */
[----:B------:R2:W-:Y:S04]  /*3c0f0*/  LDGSTS.E [R0+0x16200], [R2.64], P0 ;  /* 0x1620000002007fae */ /* 0x0005e8000812184c */
[----:B-1----:R-:W3:Y:S04]  /*3c100*/  LDL.LU R9, [R1+0x6bc] ;  /* 0x0006bc0001097983 */ /* 0x002ee80000300800 */
[----:B------:R1:W-:Y:S04]  /*3c110*/  STL [R1+0x4f8], R28 ;  /* 0x0004f81c01007387 */ /* 0x0003e80000100800 */
[----:B------:R-:W3:Y:S01]  /*3c120*/  LDL.LU R8, [R1+0x6fc] ;  /* 0x0006fc0001087983 */ /* 0x000ee20000300800 */
[----:B--2---:R-:W-:-:S02]  /*3c130*/  IMAD.MOV.U32 R3, RZ, RZ, R28 ;  /* 0x000000ffff037224 */ /* 0x004fc400078e001c */
[----:B------:R-:W-:Y:S01]  /*3c140*/  IMAD.MOV.U32 R2, RZ, RZ, R11 ;  /* 0x000000ffff027224 */ /* 0x000fe200078e000b */
[----:B-1----:R-:W3:Y:S04]  /*3c150*/  LDL.LU R28, [R1+0x6b8] ;  /* 0x0006b800011c7983 */ /* 0x002ee80000300800 */
[----:B------:R-:W3:Y:S01]  /*3c160*/  LDL.LU R11, [R1+0x6f8] ;  /* 0x0006f800010b7983 */ /* 0x000ee20000300800 */
[----:B------:R-:W-:-:S03]  /*3c170*/  IADD3 R74, P1, R74, UR11, RZ ;  /* 0x0000000b4a4a7c10 */ /* 0x000fc6000ff3e0ff */
[----:B------:R1:W-:Y:S01]  /*3c180*/  LDGSTS.E [R0+0x17200], [R2.64], P0 ;  /* 0x1720000002007fae */ /* 0x0003e2000812184c */
[----:B------:R-:W-:Y:S02]  /*3c190*/  IADD3.X R75, R75, UR10, RZ, P1, !PT ;  /* 0x0000000a4b4b7c10 */ /* 0x000fe40008ffe4ff */
[----:B------:R-:W-:-:S04]  /*3c1a0*/  IADD3 R72, P2, R72, UR11, RZ ;  /* 0x0000000b48487c10 */ /* 0x000fc8000ff5e0ff */
[----:B------:R-:W-:Y:S02]  /*3c1b0*/  IADD3.X R73, R73, UR10, RZ, P2, !PT ;  /* 0x0000000a49497c10 */ /* 0x000fe400097fe4ff */
[----:B----4-:R-:W-:Y:S01]  /*3c1c0*/  IADD3 R58, P1, R58, UR11, RZ ;  /* 0x0000000b3a3a7c10 */ /* 0x010fe2000ff3e0ff */
[----:B-1----:R-:W-:Y:S02]  /*3c1d0*/  IMAD.MOV.U32 R2, RZ, RZ, R74 ;  /* 0x000000ffff027224 */ /* 0x002fe400078e004a */
[----:B------:R-:W-:-:S05]  /*3c1e0*/  IMAD.MOV.U32 R3, RZ, RZ, R75 ;  /* 0x000000ffff037224 */ /* 0x000fca00078e004b */
[----:B------:R1:W-:Y:S01]  /*3c1f0*/  LDGSTS.E [R0+0x18200], [R2.64], P0 ;  /* 0x1820000002007fae */ /* 0x0003e2000812184c */
[----:B-----5:R-:W-:Y:S01]  /*3c200*/  IADD3 R56, P2, R56, UR11, RZ ;  /* 0x0000000b38387c10 */ /* 0x020fe2000ff5e0ff */
[----:B-1----:R-:W-:Y:S02]  /*3c210*/  IMAD.MOV.U32 R2, RZ, RZ, R72 ;  /* 0x000000ffff027224 */ /* 0x002fe400078e0048 */
[----:B------:R-:W-:-:S05]  /*3c220*/  IMAD.MOV.U32 R3, RZ, RZ, R73 ;  /* 0x000000ffff037224 */ /* 0x000fca00078e0049 */
[----:B------:R1:W-:Y:S04]  /*3c230*/  LDGSTS.E [R0+0x19200], [R2.64], P0 ;  /* 0x1920000002007fae */ /* 0x0003e8000812184c */
[----:B------:R-:W-:Y:S01]  /*3c240*/  STL [R1+0x53c], R74 ;  /* 0x00053c4a01007387 */ /* 0x000fe20000100800 */
[----:B-1----:R-:W-:Y:S01]  /*3c250*/  IMAD.MOV.U32 R2, RZ, RZ, R58 ;  /* 0x000000ffff027224 */ /* 0x002fe200078e003a */
[----:B------:R-:W-:-:S05]  /*3c260*/  IADD3.X R59, R59, UR10, RZ, P1, !PT ;  /* 0x0000000a3b3b7c10 */ /* 0x000fca0008ffe4ff */
[----:B------:R-:W-:Y:S01]  /*3c270*/  IMAD.MOV.U32 R3, RZ, RZ, R59 ;  /* 0x000000ffff037224 */ /* 0x000fe200078e003b */
[----:B------:R-:W-:-:S04]  /*3c280*/  IADD3.X R57, R57, UR10, RZ, P2, !PT ;  /* 0x0000000a39397c10 */ /* 0x000fc800097fe4ff */
[----:B------:R1:W-:Y:S01]  /*3c290*/  LDGSTS.E [R0+0x1a200], [R2.64], P0 ;  /* 0x1a20000002007fae */ /* 0x0003e2000812184c */
[----:B------:R-:W-:-:S03]  /*3c2a0*/  IADD3 R30, P1, R30, UR11, RZ ;  /* 0x0000000b1e1e7c10 */ /* 0x000fc6000ff3e0ff */
[----:B------:R-:W-:Y:S01]  /*3c2b0*/  STL [R1+0x538], R75 ;  /* 0x0005384b01007387 */ /* 0x000fe20000100800 */
[----:B------:R-:W-:Y:S01]  /*3c2c0*/  IADD3.X R31, R31, UR10, RZ, P1, !PT ;  /* 0x0000000a1f1f7c10 */ /* 0x000fe20008ffe4ff */
[----:B-1----:R-:W-:Y:S02]  /*3c2d0*/  IMAD.MOV.U32 R2, RZ, RZ, R56 ;  /* 0x000000ffff027224 */ /* 0x002fe400078e0038 */
[----:B------:R-:W-:Y:S01]  /*3c2e0*/  IMAD.MOV.U32 R3, RZ, RZ, R57 ;  /* 0x000000ffff037224 */ /* 0x000fe200078e0039 */
[----:B------:R-:W-:Y:S04]  /*3c2f0*/  STL [R1+0x57c], R72 ;  /* 0x00057c4801007387 */ /* 0x000fe80000100800 */
[----:B------:R-:W-:Y:S04]  /*3c300*/  STL [R1+0x578], R73 ;  /* 0x0005784901007387 */ /* 0x000fe80000100800 */
[----:B------:R-:W-:Y:S01]  /*3c310*/  STL [R1+0x5bc], R58 ;  /* 0x0005bc3a01007387 */ /* 0x000fe20000100800 */
[----:B------:R-:W-:-:S03]  /*3c320*/  IADD3 R10, P2, R10, UR11, RZ ;  /* 0x0000000b0a0a7c10 */ /* 0x000fc6000ff5e0ff */
[----:B------:R-:W-:Y:S01]  /*3c330*/  STL [R1+0x5b8], R59 ;  /* 0x0005b83b01007387 */ /* 0x000fe20000100800 */
[----:B------:R-:W-:-:S03]  /*3c340*/  IADD3.X R29, R29, UR10, RZ, P2, !PT ;  /* 0x0000000a1d1d7c10 */ /* 0x000fc600097fe4ff */
[----:B------:R1:W-:Y:S04]  /*3c350*/  LDGSTS.E [R0+0x1b200], [R2.64], P0 ;  /* 0x1b20000002007fae */ /* 0x0003e8000812184c */
[----:B------:R-:W-:Y:S04]  /*3c360*/  STL [R1+0x5fc], R56 ;  /* 0x0005fc3801007387 */ /* 0x000fe80000100800 */
[----:B------:R-:W-:Y:S01]  /*3c370*/  STL [R1+0x5f8], R57 ;  /* 0x0005f83901007387 */ /* 0x000fe20000100800 */
[----:B-1----:R-:W-:Y:S02]  /*3c380*/  IMAD.MOV.U32 R2, RZ, RZ, R30 ;  /* 0x000000ffff027224 */ /* 0x002fe400078e001e */
[----:B------:R-:W-:Y:S01]  /*3c390*/  IMAD.MOV.U32 R3, RZ, RZ, R31 ;  /* 0x000000ffff037224 */ /* 0x000fe200078e001f */
[----:B------:R-:W-:Y:S04]  /*3c3a0*/  STL [R1+0x63c], R30 ;  /* 0x00063c1e01007387 */ /* 0x000fe80000100800 */
[----:B------:R1:W-:Y:S04]  /*3c3b0*/  STL [R1+0x638], R31 ;  /* 0x0006381f01007387 */ /* 0x0003e80000100800 */
[----:B------:R4:W-:Y:S04]  /*3c3c0*/  STL [R1+0x67c], R10 ;  /* 0x00067c0a01007387 */ /* 0x0009e80000100800 */
[----:B------:R5:W-:Y:S04]  /*3c3d0*/  LDGSTS.E [R0+0x1c200], [R2.64], P0 ;  /* 0x1c20000002007fae */ /* 0x000be8000812184c */
[----:B------:R-:W-:Y:S04]  /*3c3e0*/  STL [R1+0x678], R29 ;  /* 0x0006781d01007387 */ /* 0x000fe80000100800 */
[----:B-1----:R-:W2:Y:S01]  /*3c3f0*/  LDL.LU R31, [R1] ;  /* 0x00000000011f7983 */ /* 0x002ea20000300800 */
[----:B-----5:R-:W-:-:S03]  /*3c400*/  IMAD.MOV.U32 R2, RZ, RZ, R10 ;  /* 0x000000ffff027224 */ /* 0x020fc600078e000a */
[----:B----4-:R-:W4:Y:S01]  /*3c410*/  LDL.LU R10, [R1+0x4] ;  /* 0x00000400010a7983 */ /* 0x010f220000300800 */
[----:B------:R-:W-:-:S05]  /*3c420*/  IMAD.MOV.U32 R3, RZ, RZ, R29 ;  /* 0x000000ffff037224 */ /* 0x000fca00078e001d */
[----:B------:R1:W-:Y:S01]  /*3c430*/  LDGSTS.E [R0+0x1d200], [R2.64], P0 ;  /* 0x1d20000002007fae */ /* 0x0003e2000812184c */
[----:B---3--:R-:W-:Y:S02]  /*3c440*/  IADD3 R9, P1, R9, UR11, RZ ;  /* 0x0000000b09097c10 */ /* 0x008fe4000ff3e0ff */
[----:B------:R-:W-:-:S03]  /*3c450*/  IADD3 R8, P2, R8, UR11, RZ ;  /* 0x0000000b08087c10 */ /* 0x000fc6000ff5e0ff */
[----:B------:R3:W-:Y:S01]  /*3c460*/  STL [R1+0x6bc], R9 ;  /* 0x0006bc0901007387 */ /* 0x0007e20000100800 */
[----:B------:R-:W-:Y:S01]  /*3c470*/  IADD3.X R28, R28, UR10, RZ, P1, !PT ;  /* 0x0000000a1c1c7c10 */ /* 0x000fe20008ffe4ff */
[----:B-1----:R-:W-:Y:S01]  /*3c480*/  IMAD.MOV.U32 R2, RZ, RZ, R9 ;  /* 0x000000ffff027224 */ /* 0x002fe200078e0009 */
[----:B------:R-:W-:-:S03]  /*3c490*/  IADD3.X R11, R11, UR10, RZ, P2, !PT ;  /* 0x0000000a0b0b7c10 */ /* 0x000fc600097fe4ff */
[----:B------:R1:W-:Y:S01]  /*3c4a0*/  STL [R1+0x6b8], R28 ;  /* 0x0006b81c01007387 */ /* 0x0003e20000100800 */
[----:B------:R-:W-:-:S03]  /*3c4b0*/  IMAD.MOV.U32 R3, RZ, RZ, R28 ;  /* 0x000000ffff037224 */ /* 0x000fc600078e001c */
[----:B------:R5:W-:Y:S04]  /*3c4c0*/  STL [R1+0x6fc], R8 ;  /* 0x0006fc0801007387 */ /* 0x000be80000100800 */
[----:B---3--:R-:W3:Y:S04]  /*3c4d0*/  LDL.LU R9, [R1+0x44] ;  /* 0x0000440001097983 */ /* 0x008ee80000300800 */
[----:B------:R5:W-:Y:S04]  /*3c4e0*/  STL [R1+0x6f8], R11 ;  /* 0x0006f80b01007387 */ /* 0x000be80000100800 */
[----:B-1----:R-:W3:Y:S04]  /*3c4f0*/  LDL.LU R28, [R1+0x84] ;  /* 0x00008400011c7983 */ /* 0x002ee80000300800 */
[----:B------:R-:W3:Y:S04]  /*3c500*/  LDL.LU R56, [R1+0x40] ;  /* 0x0000400001387983 */ /* 0x000ee80000300800 */
[----:B------:R-:W3:Y:S01]  /*3c510*/  LDL.LU R58, [R1+0x80] ;  /* 0x00008000013a7983 */ /* 0x000ee20000300800 */
[----:B------:R-:W-:-:S03]  /*3c520*/  IADD3 R205, P1, R205, UR11, RZ ;  /* 0x0000000bcdcd7c10 */ /* 0x000fc6000ff3e0ff */
[----:B------:R1:W-:Y:S01]  /*3c530*/  LDGSTS.E [R0+0x1e200], [R2.64], P0 ;  /* 0x1e20000002007fae */ /* 0x0003e2000812184c */
[----:B------:R-:W-:Y:S02]  /*3c540*/  IADD3.X R204, R204, UR10, RZ, P1, !PT ;  /* 0x0000000acccc7c10 */ /* 0x000fe40008ffe4ff */
[----:B------:R-:W-:Y:S01]  /*3c550*/  IADD3 R221, P2, R221, UR11, RZ ;  /* 0x0000000bdddd7c10 */ /* 0x000fe2000ff5e0ff */
[----:B------:R-:W3:Y:S04]  /*3c560*/  LDL.LU R59, [R1+0xc0] ;  /* 0x0000c000013b7983 */ /* 0x000ee80000300800 */
[----:B------:R-:W3:Y:S01]  /*3c570*/  LDL.LU R57, [R1+0xc4] ;  /* 0x0000c40001397983 */ /* 0x000ee20000300800 */
[----:B-1----:R-:W-:Y:S02]  /*3c580*/  IMAD.MOV.U32 R2, RZ, RZ, R8 ;  /* 0x000000ffff027224 */ /* 0x002fe400078e0008 */
[----:B------:R-:W-:Y:S01]  /*3c590*/  IMAD.MOV.U32 R3, RZ, RZ, R11 ;  /* 0x000000ffff037224 */ /* 0x000fe200078e000b */
[----:B-----5:R-:W-:Y:S01]  /*3c5a0*/  LOP3.LUT R8, R197, 0x20, RZ, 0x3c, !PT ;  /* 0x00000020c5087812 */ /* 0x020fe200078e3cff */
[----:B------:R-:W5:Y:S04]  /*3c5b0*/  LDL.LU R29, [R1+0x100] ;  /* 0x00010000011d7983 */ /* 0x000f680000300800 */
[----:B------:R1:W-:Y:S01]  /*3c5c0*/  LDGSTS.E [R0+0x1f200], [R2.64], P0 ;  /* 0x1f20000002007fae */ /* 0x0003e2000812184c */
[----:B------:R-:W-:-:S02]  /*3c5d0*/  IADD3.X R220, R220, UR10, RZ, P2, !PT ;  /* 0x0000000adcdc7c10 */ /* 0x000fc400097fe4ff */
[----:B------:R-:W-:Y:S01]  /*3c5e0*/  IADD3 R237, P1, R237, UR11, RZ ;  /* 0x0000000beded7c10 */ /* 0x000fe2000ff3e0ff */
[----:B------:R-:W5:Y:S01]  /*3c5f0*/  LDL.LU R11, [R1+0x104] ;  /* 0x00010400010b7983 */ /* 0x000f620000300800 */
[----:B-1----:R-:W-:Y:S02]  /*3c600*/  IMAD.U32 R0, RZ, RZ, UR8 ;  /* 0x00000008ff007e24 */ /* 0x002fe4000f8e00ff */
[----:B------:R-:W-:Y:S02]  /*3c610*/  IMAD.MOV.U32 R2, RZ, RZ, R205 ;  /* 0x000000ffff027224 */ /* 0x000fe400078e00cd */
[----:B------:R-:W-:Y:S01]  /*3c620*/  IMAD.MOV.U32 R3, RZ, RZ, R204 ;  /* 0x000000ffff037224 */ /* 0x000fe200078e00cc */
[----:B------:R-:W-:Y:S01]  /*3c630*/  IADD3.X R236, R236, UR10, RZ, P1, !PT ;  /* 0x0000000aecec7c10 */ /* 0x000fe20008ffe4ff */
[----:B------:R-:W-:Y:S01]  /*3c640*/  IMAD R0, R0, 0x20000, R8 ;  /* 0x0002000000007824 */ /* 0x000fe200078e0208 */
[----:B------:R-:W5:Y:S04]  /*3c650*/  LDL.LU R30, [R1+0x144] ;  /* 0x00014400011e7983 */ /* 0x000f680000300800 */
[----:B------:R1:W-:Y:S04]  /*3c660*/  LDGSTS.E [R0+0x400], [R2.64], P0 ;  /* 0x0040000002007fae */ /* 0x0003e8000812184c */
[----:B------:R-:W5:Y:S01]  /*3c670*/  LDL.LU R8, [R1+0x184] ;  /* 0x0001840001087983 */ /* 0x000f620000300800 */
[----:B-1----:R-:W-:-:S02]  /*3c680*/  IMAD.MOV.U32 R2, RZ, RZ, R221 ;  /* 0x000000ffff027224 */ /* 0x002fc400078e00dd */
[----:B------:R-:W-:-:S05]  /*3c690*/  IMAD.MOV.U32 R3, RZ, RZ, R220 ;  /* 0x000000ffff037224 */ /* 0x000fca00078e00dc */
[----:B------:R1:W-:Y:S02]  /*3c6a0*/  LDGSTS.E [R0+0x1400], [R2.64], P0 ;  /* 0x0140000002007fae */ /* 0x0003e4000812184c */
[----:B-1----:R-:W-:Y:S02]  /*3c6b0*/  IMAD.MOV.U32 R2, RZ, RZ, R237 ;  /* 0x000000ffff027224 */ /* 0x002fe400078e00ed */
[----:B------:R-:W-:-:S05]  /*3c6c0*/  IMAD.MOV.U32 R3, RZ, RZ, R236 ;  /* 0x000000ffff037224 */ /* 0x000fca00078e00ec */
[----:B------:R1:W-:Y:S01]  /*3c6d0*/  LDGSTS.E [R0+0x2400], [R2.64], P0 ;  /* 0x0240000002007fae */ /* 0x0003e2000812184c */
[----:B----4-:R-:W-:-:S04]  /*3c6e0*/  IADD3 R10, P2, R10, UR11, RZ ;  /* 0x0000000b0a0a7c10 */ /* 0x010fc8000ff5e0ff */
[----:B--2---:R-:W-:Y:S01]  /*3c6f0*/  IADD3.X R31, R31, UR10, RZ, P2, !PT ;  /* 0x0000000a1f1f7c10 */ /* 0x004fe200097fe4ff */
[----:B------:R-:W-:Y:S04]  /*3c700*/  STL [R1+0x4], R10 ;  /* 0x0000040a01007387 */ /* 0x000fe80000100800 */
[----:B------:R2:W-:Y:S01]  /*3c710*/  STL [R1], R31 ;  /* 0x0000001f01007387 */ /* 0x0005e20000100800 */
[----:B-1----:R-:W-:Y:S02]  /*3c720*/  IMAD.MOV.U32 R3, RZ, RZ, R31 ;  /* 0x000000ffff037224 */ /* 0x002fe400078e001f */
[----:B------:R-:W-:-:S05]  /*3c730*/  IMAD.MOV.U32 R2, RZ, RZ, R10 ;  /* 0x000000ffff027224 */ /* 0x000fca00078e000a */
[----:B------:R1:W-:Y:S04]  /*3c740*/  LDGSTS.E [R0+0x3400], [R2.64], P0 ;  /* 0x0340000002007fae */ /* 0x0003e8000812184c */
[----:B--2---:R-:W2:Y:S04]  /*3c750*/  LDL.LU R31, [R1+0x140] ;  /* 0x00014000011f7983 */ /* 0x004ea80000300800 */
[----:B------:R-:W4:Y:S01]  /*3c760*/  LDL.LU R10, [R1+0x180] ;  /* 0x00018000010a7983 */ /* 0x000f220000300800 */
[----:B---3--:R-:W-:Y:S02]  /*3c770*/  IADD3 R9, P1, R9, UR11, RZ ;  /* 0x0000000b09097c10 */ /* 0x008fe4000ff3e0ff */
[----:B------:R-:W-:-:S02]  /*3c780*/  IADD3 R28, P2, R28, UR11, RZ ;  /* 0x0000000b1c1c7c10 */ /* 0x000fc4000ff5e0ff */
[----:B------:R-:W-:Y:S01]  /*3c790*/  IADD3.X R56, R56, UR10, RZ, P1, !PT ;  /* 0x0000000a38387c10 */ /* 0x000fe20008ffe4ff */
[----:B------:R3:W-:Y:S01]  /*3c7a0*/  STL [R1+0x44], R9 ;  /* 0x0000440901007387 */ /* 0x0007e20000100800 */
[----:B-1----:R-:W-:Y:S01]  /*3c7b0*/  IMAD.MOV.U32 R2, RZ, RZ, R9 ;  /* 0x000000ffff027224 */ /* 0x002fe200078e0009 */
[----:B------:R-:W-:Y:S02]  /*3c7c0*/  IADD3.X R58, R58, UR10, RZ, P2, !PT ;  /* 0x0000000a3a3a7c10 */ /* 0x000fe400097fe4ff */
[----:B------:R-:W-:Y:S01]  /*3c7d0*/  IMAD.MOV.U32 R3, RZ, RZ, R56 ;  /* 0x000000ffff037224 */ /* 0x000fe200078e0038 */
[----:B------:R1:W-:Y:S04]  /*3c7e0*/  STL [R1+0x40], R56 ;  /* 0x0000403801007387 */ /* 0x0003e80000100800 */
[----:B------:R1:W-:Y:S04]  /*3c7f0*/  STL [R1+0x84], R28 ;  /* 0x0000841c01007387 */ /* 0x0003e80000100800 */
[----:B---3--:R-:W3:Y:S04]  /*3c800*/  LDL.LU R9, [R1+0x1c4] ;  /* 0x0001c40001097983 */ /* 0x008ee80000300800 */
[----:B------:R1:W-:Y:S04]  /*3c810*/  STL [R1+0x80], R58 ;  /* 0x0000803a01007387 */ /* 0x0003e80000100800 */
[----:B------:R1:W-:Y:S04]  /*3c820*/  LDGSTS.E [R0+0x4400], [R2.64], P0 ;  /* 0x0440000002007fae */ /* 0x0003e8000812184c */
[----:B-1----:R-:W3:Y:S01]  /*3c830*/  LDL.LU R56, [R1+0x204] ;  /* 0x0002040001387983 */ /* 0x002ee20000300800 */
[----:B------:R-:W-:-:S03]  /*3c840*/  IMAD.MOV.U32 R2, RZ, RZ, R28 ;  /* 0x000000ffff027224 */ /* 0x000fc600078e001c */
[----:B------:R-:W3:Y:S01]  /*3c850*/  LDL.LU R28, [R1+0x1c0] ;  /* 0x0001c000011c7983 */ /* 0x000ee20000300800 */
[----:B------:R-:W-:-:S03]  /*3c860*/  IMAD.MOV.U32 R3, RZ, RZ, R58 ;  /* 0x000000ffff037224 */ /* 0x000fc600078e003a */
[----:B------:R-:W3:Y:S01]  /*3c870*/  LDL.LU R58, [R1+0x200] ;  /* 0x00020000013a7983 */ /* 0x000ee20000300800 */
[----:B------:R-:W-:Y:S02]  /*3c880*/  IADD3 R57, P1, R57, UR11, RZ ;  /* 0x0000000b39397c10 */ /* 0x000fe4000ff3e0ff */
[----:B-----5:R-:W-:Y:S01]  /*3c890*/  IADD3 R11, P2, R11, UR11, RZ ;  /* 0x0000000b0b0b7c10 */ /* 0x020fe2000ff5e0ff */
        /* <DEDUP_REMOVED lines=12> */
[----:B------:R-:W5:Y:S04]  /*3c960*/  LDL.LU R59, [R1+0x240] ;  /* 0x00024000013b7983 */ /* 0x000f680000300800 */
[----:B------:R-:W5:Y:S01]  /*3c970*/  LDL.LU R73, [R1+0x280] ;  /* 0x0002800001497983 */ /* 0x000f620000300800 */
[----:B------:R-:W-:-:S03]  /*3c980*/  IADD3 R8, P2, R8, UR11, RZ ;  /* 0x0000000b08087c10 */ /* 0x000fc6000ff5e0ff */
[----:B------:R1:W-:Y:S02]  /*3c990*/  LDGSTS.E [R0+0x6400], [R2.64], P0 ;  /* 0x0640000002007fae */ /* 0x0003e4000812184c */
[----:B-1----:R-:W-:Y:S02]  /*3c9a0*/  IMAD.MOV.U32 R2, RZ, RZ, R11 ;  /* 0x000000ffff027224 */ /* 0x002fe400078e000b */
[----:B------:R-:W-:Y:S01]  /*3c9b0*/  IMAD.MOV.U32 R3, RZ, RZ, R29 ;  /* 0x000000ffff037224 */ /* 0x000fe200078e001d */
[----:B------:R-:W5:Y:S04]  /*3c9c0*/  LDL.LU R11, [R1+0x2c4] ;  /* 0x0002c400010b7983 */ /* 0x000f680000300800 */
[----:B------:R-:W5:Y:S04]  /*3c9d0*/  LDL.LU R29, [R1+0x304] ;  /* 0x00030400011d7983 */ /* 0x000f680000300800 */
[----:B------:R1:W-:Y:S04]  /*3c9e0*/  STL [R1+0x144], R30 ;  /* 0x0001441e01007387 */ /* 0x0003e80000100800 */
[----:B------:R1:W-:Y:S02]  /*3c9f0*/  LDGSTS.E [R0+0x7400], [R2.64], P0 ;  /* 0x0740000002007fae */ /* 0x0003e4000812184c */
[----:B-1----:R-:W-:Y:S01]  /*3ca00*/  IMAD.MOV.U32 R2, RZ, RZ, R30 ;  /* 0x000000ffff027224 */ /* 0x002fe200078e001e */
[----:B--2---:R-:W-:-:S02]  /*3ca10*/  IADD3.X R31, R31, UR10, RZ, P1, !PT ;  /* 0x0000000a1f1f7c10 */ /* 0x004fc40008ffe4ff */
[----:B----4-:R-:W-:-:S03]  /*3ca20*/  IADD3.X R10, R10, UR10, RZ, P2, !PT ;  /* 0x0000000a0a0a7c10 */ /* 0x010fc600097fe4ff */
[----:B------:R1:W-:Y:S04]  /*3ca30*/  STL [R1+0x140], R31 ;  /* 0x0001401f01007387 */ /* 0x0003e80000100800 */
[----:B------:R-:W-:Y:S04]  /*3ca40*/  STL [R1+0x184], R8 ;  /* 0x0001840801007387 */ /* 0x000fe80000100800 */
[----:B------:R-:W2:Y:S01]  /*3ca50*/  LDL.LU R30, [R1+0x2c0] ;  /* 0x0002c000011e7983 */ /* 0x000ea20000300800 */
[----:B------:R-:W-:-:S03]  /*3ca60*/  IMAD.MOV.U32 R3, RZ, RZ, R31 ;  /* 0x000000ffff037224 */ /* 0x000fc600078e001f */
[----:B------:R4:W-:Y:S04]  /*3ca70*/  STL [R1+0x180], R10 ;  /* 0x0001800a01007387 */ /* 0x0009e80000100800 */
[----:B-1----:R-:W2:Y:S04]  /*3ca80*/  LDL.LU R31, [R1+0x300] ;  /* 0x00030000011f7983 */ /* 0x002ea80000300800 */
[----:B------:R1:W-:Y:S02]  /*3ca90*/  LDGSTS.E [R0+0x8400], [R2.64], P0 ;  /* 0x0840000002007fae */ /* 0x0003e4000812184c */
[----:B-1----:R-:W-:-:S02]  /*3caa0*/  IMAD.MOV.U32 R2, RZ, RZ, R8 ;  /* 0x000000ffff027224 */ /* 0x002fc400078e0008 */
[----:B------:R-:W-:Y:S02]  /*3cab0*/  IMAD.MOV.U32 R3, RZ, RZ, R10 ;  /* 0x000000ffff037224 */ /* 0x000fe400078e000a */
[----:B----4-:R-:W4:Y:S04]  /*3cac0*/  LDL.LU R10, [R1+0x344] ;  /* 0x00034400010a7983 */ /* 0x010f280000300800 */
[----:B------:R-:W4:Y:S04]  /*3cad0*/  LDL.LU R8, [R1+0x384] ;  /* 0x0003840001087983 */ /* 0x000f280000300800 */
[----:B------:R1:W-:Y:S01]  /*3cae0*/  LDGSTS.E [R0+0x9400], [R2.64], P0 ;  /* 0x0940000002007fae */ /* 0x0003e2000812184c */
[----:B---3--:R-:W-:-:S05]  /*3caf0*/  IADD3 R9, P1, R9, UR11, RZ ;  /* 0x0000000b09097c10 */ /* 0x008fca000ff3e0ff */
[----:B------:R-:W-:Y:S01]  /*3cb00*/  STL [R1+0x1c4], R9 ;  /* 0x0001c40901007387 */ /* 0x000fe20000100800 */
[----:B------:R-:W-:Y:S02]  /*3cb10*/  IADD3 R56, P2, R56, UR11, RZ ;  /* 0x0000000b38387c10 */ /* 0x000fe4000ff5e0ff */
[----:B------:R-:W-:-:S05]  /*3cb20*/  IADD3.X R28, R28, UR10, RZ, P1, !PT ;  /* 0x0000000a1c1c7c10 */ /* 0x000fca0008ffe4ff */
[----:B------:R3:W-:Y:S01]  /*3cb30*/  STL [R1+0x1c0], R28 ;  /* 0x0001c01c01007387 */ /* 0x0007e20000100800 */
[----:B-1----:R-:W-:Y:S01]  /*3cb40*/  IMAD.MOV.U32 R3, RZ, RZ, R28 ;  /* 0x000000ffff037224 */ /* 0x002fe200078e001c */
[----:B------:R-:W-:Y:S02]  /*3cb50*/  IADD3.X R58, R58, UR10, RZ, P2, !PT ;  /* 0x0000000a3a3a7c10 */ /* 0x000fe400097fe4ff */
[----:B------:R-:W-:Y:S01]  /*3cb60*/  STL [R1+0x204], R56 ;  /* 0x0002043801007387 */ /* 0x000fe20000100800 */
[----:B------:R-:W-:-:S03]  /*3cb70*/  IMAD.MOV.U32 R2, RZ, RZ, R9 ;  /* 0x000000ffff027224 */ /* 0x000fc600078e0009 */
[----:B---3--:R-:W3:Y:S04]  /*3cb80*/  LDL.LU R28, [R1+0x340] ;  /* 0x00034000011c7983 */ /* 0x008ee80000300800 */
[----:B------:R1:W-:Y:S04]  /*3cb90*/  STL [R1+0x200], R58 ;  /* 0x0002003a01007387 */ /* 0x0003e80000100800 */
[----:B------:R-:W3:Y:S01]  /*3cba0*/  LDL.LU R9, [R1+0x380] ;  /* 0x0003800001097983 */ /* 0x000ee20000300800 */
[----:B-----5:R-:W-:-:S03]  /*3cbb0*/  IADD3 R57, P1, R57, UR11, RZ ;  /* 0x0000000b39397c10 */ /* 0x020fc6000ff3e0ff */
[----:B------:R5:W-:Y:S01]  /*3cbc0*/  LDGSTS.E [R0+0xa400], [R2.64], P0 ;  /* 0x0a40000002007fae */ /* 0x000be2000812184c */
[----:B------:R-:W-:Y:S02]  /*3cbd0*/  IADD3 R72, P2, R72, UR11, RZ ;  /* 0x0000000b48487c10 */ /* 0x000fe4000ff5e0ff */
[----:B------:R-:W-:Y:S01]  /*3cbe0*/  IADD3.X R59, R59, UR10, RZ, P1, !PT ;  /* 0x0000000a3b3b7c10 */ /* 0x000fe20008ffe4ff */
[----:B-----5:R-:W-:Y:S02]  /*3cbf0*/  IMAD.MOV.U32 R2, RZ, RZ, R56 ;  /* 0x000000ffff027224 */ /* 0x020fe400078e0038 */
[----:B------:R-:W-:Y:S01]  /*3cc00*/  IMAD.MOV.U32 R3, RZ, RZ, R58 ;  /* 0x000000ffff037224 */ /* 0x000fe200078e003a */
[----:B------:R-:W-:Y:S01]  /*3cc10*/  IADD3.X R73, R73, UR10, RZ, P2, !PT ;  /* 0x0000000a49497c10 */ /* 0x000fe200097fe4ff */
[----:B-1----:R-:W5:Y:S04]  /*3cc20*/  LDL.LU R58, [R1+0x3c4] ;  /* 0x0003c400013a7983 */ /* 0x002f680000300800 */
        /* <DEDUP_REMOVED lines=12> */
[----:B------:R1:W-:Y:S04]  /*3ccf0*/  LDGSTS.E [R0+0xc400], [R2.64], P0 ;  /* 0x0c40000002007fae */ /* 0x0003e8000812184c */
[----:B------:R-:W-:Y:S01]  /*3cd00*/  STL [R1+0x2c4], R11 ;  /* 0x0002c40b01007387 */ /* 0x000fe20000100800 */
[----:B-1----:R-:W-:Y:S02]  /*3cd10*/  IMAD.MOV.U32 R2, RZ, RZ, R72 ;  /* 0x000000ffff027224 */ /* 0x002fe400078e0048 */
[----:B------:R-:W-:-:S05]  /*3cd20*/  IMAD.MOV.U32 R3, RZ, RZ, R73 ;  /* 0x000000ffff037224 */ /* 0x000fca00078e0049 */
[----:B------:R1:W-:Y:S02]  /*3cd30*/  LDGSTS.E [R0+0xd400], [R2.64], P0 ;  /* 0x0d40000002007fae */ /* 0x0003e4000812184c */
[----:B-1----:R-:W-:Y:S01]  /*3cd40*/  IMAD.MOV.U32 R2, RZ, RZ, R11 ;  /* 0x000000ffff027224 */ /* 0x002fe200078e000b */
[----:B--2---:R-:W-:-:S05]  /*3cd50*/  IADD3.X R30, R30, UR10, RZ, P1, !PT ;  /* 0x0000000a1e1e7c10 */ /* 0x004fca0008ffe4ff */
[----:B------:R-:W-:Y:S01]  /*3cd60*/  IMAD.MOV.U32 R3, RZ, RZ, R30 ;  /* 0x000000ffff037224 */ /* 0x000fe200078e001e */
[----:B------:R1:W-:Y:S01]  /*3cd70*/  STL [R1+0x2c0], R30 ;  /* 0x0002c01e01007387 */ /* 0x0003e20000100800 */
[----:B------:R-:W-:-:S03]  /*3cd80*/  IADD3.X R31, R31, UR10, RZ, P2, !PT ;  /* 0x0000000a1f1f7c10 */ /* 0x000fc600097fe4ff */
[----:B------:R-:W-:Y:S04]  /*3cd90*/  STL [R1+0x304], R29 ;  /* 0x0003041d01007387 */ /* 0x000fe80000100800 */
[----:B------:R2:W-:Y:S04]  /*3cda0*/  LDGSTS.E [R0+0xe400], [R2.64], P0 ;  /* 0x0e40000002007fae */ /* 0x0005e8000812184c */
[----:B-1----:R-:W5:Y:S04]  /*3cdb0*/  LDL.LU R30, [R1+0x444] ;  /* 0x00044400011e7983 */ /* 0x002f680000300800 */
[----:B------:R1:W-:Y:S04]  /*3cdc0*/  STL [R1+0x300], R31 ;  /* 0x0003001f01007387 */ /* 0x0003e80000100800 */
[----:B------:R-:W5:Y:S01]  /*3cdd0*/  LDL.LU R11, [R1+0x484] ;  /* 0x00048400010b7983 */ /* 0x000f620000300800 */
[----:B--2---:R-:W-:-:S03]  /*3cde0*/  IMAD.MOV.U32 R3, RZ, RZ, R31 ;  /* 0x000000ffff037224 */ /* 0x004fc600078e001f */
[----:B-1----:R-:W2:Y:S01]  /*3cdf0*/  LDL.LU R31, [R1+0x440] ;  /* 0x00044000011f7983 */ /* 0x002ea20000300800 */
[----:B------:R-:W-:Y:S01]  /*3ce00*/  IMAD.MOV.U32 R2, RZ, RZ, R29 ;  /* 0x000000ffff027224 */ /* 0x000fe200078e001d */
[----:B----4-:R-:W-:Y:S02]  /*3ce10*/  IADD3 R10, P1, R10, UR11, RZ ;  /* 0x0000000b0a0a7c10 */ /* 0x010fe4000ff3e0ff */
[----:B------:R-:W4:Y:S01]  /*3ce20*/  LDL.LU R29, [R1+0x480] ;  /* 0x00048000011d7983 */ /* 0x000f220000300800 */
[----:B------:R-:W-:-:S03]  /*3ce30*/  IADD3 R8, P2, R8, UR11, RZ ;  /* 0x0000000b08087c10 */ /* 0x000fc6000ff5e0ff */
[----:B------:R1:W-:Y:S04]  /*3ce40*/  LDGSTS.E [R0+0xf400], [R2.64], P0 ;  /* 0x0f40000002007fae */ /* 0x0003e8000812184c */
[----:B------:R-:W-:Y:S01]  /*3ce50*/  STL [R1+0x344], R10 ;  /* 0x0003440a01007387 */ /* 0x000fe20000100800 */
[----:B-1----:R-:W-:Y:S01]  /*3ce60*/  IMAD.MOV.U32 R2, RZ, RZ, R10 ;  /* 0x000000ffff027224 */ /* 0x002fe200078e000a */
[----:B---3--:R-:W-:-:S05]  /*3ce70*/  IADD3.X R28, R28, UR10, RZ, P1, !PT ;  /* 0x0000000a1c1c7c10 */ /* 0x008fca0008ffe4ff */
[----:B------:R-:W-:Y:S01]  /*3ce80*/  IMAD.MOV.U32 R3, RZ, RZ, R28 ;  /* 0x000000ffff037224 */ /* 0x000fe200078e001c */
[----:B------:R-:W-:Y:S01]  /*3ce90*/  IADD3.X R9, R9, UR10, RZ, P2, !PT ;  /* 0x0000000a09097c10 */ /* 0x000fe200097fe4ff */
[----:B------:R-:W-:Y:S04]  /*3cea0*/  STL [R1+0x340], R28 ;  /* 0x0003401c01007387 */ /* 0x000fe80000100800 */
[----:B------:R-:W-:Y:S04]  /*3ceb0*/  STL [R1+0x384], R8 ;  /* 0x0003840801007387 */ /* 0x000fe80000100800 */
[----:B------:R1:W-:Y:S04]  /*3cec0*/  LDGSTS.E [R0+0x10400], [R2.64], P0 ;  /* 0x1040000002007fae */ /* 0x0003e8000812184c */
[----:B------:R3:W-:Y:S01]  /*3ced0*/  STL [R1+0x380], R9 ;  /* 0x0003800901007387 */ /* 0x0007e20000100800 */
[----:B-1----:R-:W-:-:S02]  /*3cee0*/  IMAD.MOV.U32 R3, RZ, RZ, R9 ;  /* 0x000000ffff037224 */ /* 0x002fc400078e0009 */
[----:B------:R-:W-:Y:S01]  /*3cef0*/  IMAD.MOV.U32 R2, RZ, RZ, R8 ;  /* 0x000000ffff027224 */ /* 0x000fe200078e0008 */
[----:B---3--:R-:W3:Y:S04]  /*3cf00*/  LDL.LU R9, [R1+0x4c0] ;  /* 0x0004c00001097983 */ /* 0x008ee80000300800 */
[----:B------:R-:W3:Y:S04]  /*3cf10*/  LDL.LU R8, [R1+0x4c4] ;  /* 0x0004c40001087983 */ /* 0x000ee80000300800 */
[----:B------:R-:W3:Y:S04]  /*3cf20*/  LDL.LU R28, [R1+0x500] ;  /* 0x00050000011c7983 */ /* 0x000ee80000300800 */
[----:B------:R-:W3:Y:S01]  /*3cf30*/  LDL.LU R10, [R1+0x504] ;  /* 0x00050400010a7983 */ /* 0x000ee20000300800 */
[----:B-----5:R-:W-:-:S02]  /*3cf40*/  IADD3 R58, P1, R58, UR11, RZ ;  /* 0x0000000b3a3a7c10 */ /* 0x020fc4000ff3e0ff */
[----:B------:R-:W-:Y:S01]  /*3cf50*/  IADD3 R56, P2, R56, UR11, RZ ;  /* 0x0000000b38387c10 */ /* 0x000fe2000ff5e0ff */
[----:B------:R1:W-:Y:S04]  /*3cf60*/  LDGSTS.E [R0+0x11400], [R2.64], P0 ;  /* 0x1140000002007fae */ /* 0x0003e8000812184c */
[----:B------:R5:W-:Y:S01]  /*3cf70*/  STL [R1+0x3c4], R58 ;  /* 0x0003c43a01007387 */ /* 0x000be20000100800 */
[----:B------:R-:W-:-:S05]  /*3cf80*/  IADD3.X R59, R59, UR10, RZ, P1, !PT ;  /* 0x0000000a3b3b7c10 */ /* 0x000fca0008ffe4ff */
[----:B------:R-:W-:Y:S01]  /*3cf90*/  STL [R1+0x3c0], R59 ;  /* 0x0003c03b01007387 */ /* 0x000fe20000100800 */
[----:B------:R-:W-:-:S03]  /*3cfa0*/  IADD3.X R57, R57, UR10, RZ, P2, !PT ;  /* 0x0000000a39397c10 */ /* 0x000fc600097fe4ff */
[----:B------:R1:W-:Y:S04]  /*3cfb0*/  STL [R1+0x404], R56 ;  /* 0x0004043801007387 */ /* 0x0003e80000100800 */
[----:B------:R2:W-:Y:S04]  /*3cfc0*/  STL [R1+0x400], R57 ;  /* 0x0004003901007387 */ /* 0x0005e80000100800 */
[----:B------:R-:W3:Y:S04]  /*3cfd0*/  LDL.LU R75, [R1+0x540] ;  /* 0x00054000014b7983 */ /* 0x000ee80000300800 */
[----:B------:R-:W3:Y:S01]  /*3cfe0*/  LDL.LU R74, [R1+0x544] ;  /* 0x00054400014a7983 */ /* 0x000ee20000300800 */
[----:B-1----:R-:W-:-:S02]  /*3cff0*/  IMAD.MOV.U32 R2, RZ, RZ, R58 ;  /* 0x000000ffff027224 */ /* 0x002fc400078e003a */
[----:B------:R-:W-:Y:S01]  /*3d000*/  IMAD.MOV.U32 R3, RZ, RZ, R59 ;  /* 0x000000ffff037224 */ /* 0x000fe200078e003b */
[----:B------:R-:W3:Y:S04]  /*3d010*/  LDL.LU R73, [R1+0x580] ;  /* 0x0005800001497983 */ /* 0x000ee80000300800 */
[----:B------:R-:W3:Y:S04]  /*3d020*/  LDL.LU R72, [R1+0x584] ;  /* 0x0005840001487983 */ /* 0x000ee80000300800 */
[----:B------:R1:W-:Y:S04]  /*3d030*/  LDGSTS.E [R0+0x12400], [R2.64], P0 ;  /* 0x1240000002007fae */ /* 0x0003e8000812184c */
[----:B-----5:R-:W5:Y:S01]  /*3d040*/  LDL.LU R58, [R1+0x5c4] ;  /* 0x0005c400013a7983 */ /* 0x020f620000300800 */
[----:B-1----:R-:W-:-:S03]  /*3d050*/  IMAD.MOV.U32 R2, RZ, RZ, R56 ;  /* 0x000000ffff027224 */ /* 0x002fc600078e0038 */
[----:B------:R-:W5:Y:S01]  /*3d060*/  LDL.LU R56, [R1+0x604] ;  /* 0x0006040001387983 */ /* 0x000f620000300800 */
[----:B------:R-:W-:-:S05]  /*3d070*/  IMAD.MOV.U32 R3, RZ, RZ, R57 ;  /* 0x000000ffff037224 */ /* 0x000fca00078e0039 */
[----:B------:R1:W-:Y:S01]  /*3d080*/  LDGSTS.E [R0+0x13400], [R2.64], P0 ;  /* 0x1340000002007fae */ /* 0x0003e2000812184c */
[----:B------:R-:W-:-:S05]  /*3d090*/  IADD3 R30, P1, R30, UR11, RZ ;  /* 0x0000000b1e1e7c10 */ /* 0x000fca000ff3e0ff */
[----:B------:R-:W-:Y:S01]  /*3d0a0*/  STL [R1+0x444], R30 ;  /* 0x0004441e01007387 */ /* 0x000fe20000100800 */
[----:B------:R-:W-:Y:S02]  /*3d0b0*/  IADD3 R11, P2, R11, UR11, RZ ;  /* 0x0000000b0b0b7c10 */ /* 0x000fe4000ff5e0ff */
[----:B--2---:R-:W-:-:S05]  /*3d0c0*/  IADD3.X R31, R31, UR10, RZ, P1, !PT ;  /* 0x0000000a1f1f7c10 */ /* 0x004fca0008ffe4ff */
[----:B------:R2:W-:Y:S01]  /*3d0d0*/  STL [R1+0x440], R31 ;  /* 0x0004401f01007387 */ /* 0x0005e20000100800 */
[----:B----4-:R-:W-:-:S03]  /*3d0e0*/  IADD3.X R29, R29, UR10, RZ, P2, !PT ;  /* 0x0000000a1d1d7c10 */ /* 0x010fc600097fe4ff */
[----:B------:R-:W-:Y:S04]  /*3d0f0*/  STL [R1+0x484], R11 ;  /* 0x0004840b01007387 */ /* 0x000fe80000100800 */
[----:B------:R-:W4:Y:S01]  /*3d100*/  LDL.LU R59, [R1+0x5c0] ;  /* 0x0005c000013b7983 */ /* 0x000f220000300800 */
[----:B-1----:R-:W-:Y:S02]  /*3d110*/  IMAD.MOV.U32 R2, RZ, RZ, R30 ;  /* 0x000000ffff027224 */ /* 0x002fe400078e001e */
[----:B------:R-:W-:Y:S01]  /*3d120*/  IMAD.MOV.U32 R3, RZ, RZ, R31 ;  /* 0x000000ffff037224 */ /* 0x000fe200078e001f */
[----:B------:R1:W-:Y:S04]  /*3d130*/  STL [R1+0x480], R29 ;  /* 0x0004801d01007387 */ /* 0x0003e80000100800 */
[----:B------:R-:W4:Y:S04]  /*3d140*/  LDL.LU R57, [R1+0x600] ;  /* 0x0006000001397983 */ /* 0x000f280000300800 */
[----:B--2---:R-:W4:Y:S04]  /*3d150*/  LDL.LU R31, [R1+0x640] ;  /* 0x00064000011f7983 */ /* 0x004f280000300800 */
[----:B------:R-:W4:Y:S04]  /*3d160*/  LDL.LU R30, [R1+0x644] ;  /* 0x00064400011e7983 */ /* 0x000f280000300800 */
[----:B------:R1:W-:Y:S02]  /*3d170*/  LDGSTS.E [R0+0x14400], [R2.64], P0 ;  /* 0x1440000002007fae */ /* 0x0003e4000812184c */
[----:B-1----:R-:W-:-:S02]  /*3d180*/  IMAD.MOV.U32 R3, RZ, RZ, R29 ;  /* 0x000000ffff037224 */ /* 0x002fc400078e001d */
[----:B------:R-:W-:Y:S01]  /*3d190*/  IMAD.MOV.U32 R2, RZ, RZ, R11 ;  /* 0x000000ffff027224 */ /* 0x000fe200078e000b */
[----:B------:R-:W4:Y:S04]  /*3d1a0*/  LDL.LU R29, [R1+0x680] ;  /* 0x00068000011d7983 */ /* 0x000f280000300800 */
[----:B------:R-:W4:Y:S04]  /*3d1b0*/  LDL.LU R11, [R1+0x684] ;  /* 0x00068400010b7983 */ /* 0x000f280000300800 */
[----:B------:R1:W-:Y:S01]  /*3d1c0*/  LDGSTS.E [R0+0x15400], [R2.64], P0 ;  /* 0x1540000002007fae */ /* 0x0003e2000812184c */
[----:B---3--:R-:W-:-:S04]  /*3d1d0*/  IADD3 R8, P1, R8, UR11, RZ ;  /* 0x0000000b08087c10 */ /* 0x008fc8000ff3e0ff */
[----:B------:R-:W-:Y:S02]  /*3d1e0*/  IADD3.X R9, R9, UR10, RZ, P1, !PT ;  /* 0x0000000a09097c10 */ /* 0x000fe40008ffe4ff */
        /* <DEDUP_REMOVED lines=8> */
[----:B-1----:R-:W2:Y:S04]  /*3d270*/  LDL.LU R9, [R1+0x6c4] ;  /* 0x0006c40001097983 */ /* 0x002ea80000300800 */
[----:B------:R1:W-:Y:S04]  /*3d280*/  STL [R1+0x500], R28 ;  /* 0x0005001c01007387 */ /* 0x0003e80000100800 */
[----:B------:R-:W2:Y:S01]  /*3d290*/  LDL.LU R8, [R1+0x704] ;  /* 0x0007040001087983 */ /* 0x000ea20000300800 */
[----:B---3--:R-:W-:-:S02]  /*3d2a0*/  IMAD.MOV.U32 R3, RZ, RZ, R28 ;  /* 0x000000ffff037224 */ /* 0x008fc400078e001c */
[----:B------:R-:W-:Y:S01]  /*3d2b0*/  IMAD.MOV.U32 R2, RZ, RZ, R10 ;  /* 0x000000ffff027224 */ /* 0x000fe200078e000a */
[----:B-1----:R-:W2:Y:S04]  /*3d2c0*/  LDL.LU R28, [R1+0x6c0] ;  /* 0x0006c000011c7983 */ /* 0x002ea80000300800 */
[----:B------:R-:W2:Y:S01]  /*3d2d0*/  LDL.LU R10, [R1+0x700] ;  /* 0x00070000010a7983 */ /* 0x000ea20000300800 */
[----:B------:R-:W-:-:S03]  /*3d2e0*/  IADD3 R74, P1, R74, UR11, RZ ;  /* 0x0000000b4a4a7c10 */ /* 0x000fc6000ff3e0ff */
[----:B------:R1:W-:Y:S01]  /*3d2f0*/  LDGSTS.E [R0+0x17400], [R2.64], P0 ;  /* 0x1740000002007fae */ /* 0x0003e2000812184c */
[----:B------:R-:W-:Y:S02]  /*3d300*/  IADD3.X R75, R75, UR10, RZ, P1, !PT ;  /* 0x0000000a4b4b7c10 */ /* 0x000fe40008ffe4ff */
[----:B------:R-:W-:-:S04]  /*3d310*/  IADD3 R72, P2, R72, UR11, RZ ;  /* 0x0000000b48487c10 */ /* 0x000fc8000ff5e0ff */
[----:B------:R-:W-:Y:S02]  /*3d320*/  IADD3.X R73, R73, UR10, RZ, P2, !PT ;  /* 0x0000000a49497c10 */ /* 0x000fe400097fe4ff */
[----:B-----5:R-:W-:Y:S01]  /*3d330*/  IADD3 R58, P1, R58, UR11, RZ ;  /* 0x0000000b3a3a7c10 */ /* 0x020fe2000ff3e0ff */
[----:B-1----:R-:W-:Y:S02]  /*3d340*/  IMAD.MOV.U32 R2, RZ, RZ, R74 ;  /* 0x000000ffff027224 */ /* 0x002fe400078e004a */
[----:B------:R-:W-:-:S05]  /*3d350*/  IMAD.MOV.U32 R3, RZ, RZ, R75 ;  /* 0x000000ffff037224 */ /* 0x000fca00078e004b */
[----:B------:R1:W-:Y:S01]  /*3d360*/  LDGSTS.E [R0+0x18400], [R2.64], P0 ;  /* 0x1840000002007fae */ /* 0x0003e2000812184c */
[----:B------:R-:W-:Y:S01]  /*3d370*/  IADD3 R56, P2, R56, UR11, RZ ;  /* 0x0000000b38387c10 */ /* 0x000fe2000ff5e0ff */
[----:B-1----:R-:W-:Y:S02]  /*3d380*/  IMAD.MOV.U32 R2, RZ, RZ, R72 ;  /* 0x000000ffff027224 */ /* 0x002fe400078e0048 */
[----:B------:R-:W-:-:S05]  /*3d390*/  IMAD.MOV.U32 R3, RZ, RZ, R73 ;  /* 0x000000ffff037224 */ /* 0x000fca00078e0049 */
[----:B------:R1:W-:Y:S04]  /*3d3a0*/  LDGSTS.E [R0+0x19400], [R2.64], P0 ;  /* 0x1940000002007fae */ /* 0x0003e8000812184c */
[----:B------:R-:W-:Y:S01]  /*3d3b0*/  STL [R1+0x544], R74 ;  /* 0x0005444a01007387 */ /* 0x000fe20000100800 */
[----:B-1----:R-:W-:-:S03]  /*3d3c0*/  IMAD.MOV.U32 R2, RZ, RZ, R58 ;  /* 0x000000ffff027224 */ /* 0x002fc600078e003a */
[----:B------:R-:W-:Y:S01]  /*3d3d0*/  STL [R1+0x540], R75 ;  /* 0x0005404b01007387 */ /* 0x000fe20000100800 */
[----:B----4-:R-:W-:-:S05]  /*3d3e0*/  IADD3.X R59, R59, UR10, RZ, P1, !PT ;  /* 0x0000000a3b3b7c10 */ /* 0x010fca0008ffe4ff */
        /* <DEDUP_REMOVED lines=10> */
[----:B------:R-:W-:Y:S04]  /*3d490*/  STL [R1+0x5c0], R59 ;  /* 0x0005c03b01007387 */ /* 0x000fe80000100800 */
[----:B------:R1:W-:Y:S01]  /*3d4a0*/  LDGSTS.E [R0+0x1b400], [R2.64], P0 ;  /* 0x1b40000002007fae */ /* 0x0003e2000812184c */
[----:B------:R-:W-:-:S03]  /*3d4b0*/  IADD3 R11, P2, R11, UR11, RZ ;  /* 0x0000000b0b0b7c10 */ /* 0x000fc6000ff5e0ff */
[----:B------:R-:W-:Y:S01]  /*3d4c0*/  STL [R1+0x604], R56 ;  /* 0x0006043801007387 */ /* 0x000fe20000100800 */
[----:B------:R-:W-:-:S03]  /*3d4d0*/  IADD3.X R29, R29, UR10, RZ, P2, !PT ;  /* 0x0000000a1d1d7c10 */ /* 0x000fc600097fe4ff */
        /* <DEDUP_REMOVED lines=8> */
[----:B-1----:R-:W3:Y:S01]  /*3d560*/  LDL.LU R31, [R1+0x8] ;  /* 0x00000800011f7983 */ /* 0x002ee20000300800 */
[----:B-----5:R-:W-:-:S03]  /*3d570*/  IMAD.MOV.U32 R2, RZ, RZ, R11 ;  /* 0x000000ffff027224 */ /* 0x020fc600078e000b */
[----:B----4-:R-:W4:Y:S01]  /*3d580*/  LDL.LU R11, [R1+0xc] ;  /* 0x00000c00010b7983 */ /* 0x010f220000300800 */
[----:B------:R-:W-:-:S05]  /*3d590*/  IMAD.MOV.U32 R3, RZ, RZ, R29 ;  /* 0x000000ffff037224 */ /* 0x000fca00078e001d */
[----:B------:R1:W-:Y:S01]  /*3d5a0*/  LDGSTS.E [R0+0x1d400], [R2.64], P0 ;  /* 0x1d40000002007fae */ /* 0x0003e2000812184c */
[----:B--2---:R-:W-:Y:S02]  /*3d5b0*/  IADD3 R9, P1, R9, UR11, RZ ;  /* 0x0000000b09097c10 */ /* 0x004fe4000ff3e0ff */
        /* <DEDUP_REMOVED lines=8> */
[----:B--2---:R-:W2:Y:S04]  /*3d640*/  LDL.LU R9, [R1+0x4c] ;  /* 0x00004c0001097983 */ /* 0x004ea80000300800 */
[----:B------:R5:W-:Y:S04]  /*3d650*/  STL [R1+0x700], R10 ;  /* 0x0007000a01007387 */ /* 0x000be80000100800 */
[----:B-1----:R-:W2:Y:S04]  /*3d660*/  LDL.LU R28, [R1+0x8c] ;  /* 0x00008c00011c7983 */ /* 0x002ea80000300800 */
[----:B------:R-:W2:Y:S04]  /*3d670*/  LDL.LU R56, [R1+0x48] ;  /* 0x0000480001387983 */ /* 0x000ea80000300800 */
[----:B------:R-:W2:Y:S01]  /*3d680*/  LDL.LU R58, [R1+0x88] ;  /* 0x00008800013a7983 */ /* 0x000ea20000300800 */
[----:B------:R-:W-:-:S03]  /*3d690*/  IADD3 R207, P1, R207, UR11, RZ ;  /* 0x0000000bcfcf7c10 */ /* 0x000fc6000ff3e0ff */
[----:B------:R1:W-:Y:S01]  /*3d6a0*/  LDGSTS.E [R0+0x1e400], [R2.64], P0 ;  /* 0x1e40000002007fae */ /* 0x0003e2000812184c */
[----:B------:R-:W-:Y:S02]  /*3d6b0*/  IADD3.X R206, R206, UR10, RZ, P1, !PT ;  /* 0x0000000acece7c10 */ /* 0x000fe40008ffe4ff */
[----:B------:R-:W-:Y:S01]  /*3d6c0*/  IADD3 R223, P2, R223, UR11, RZ ;  /* 0x0000000bdfdf7c10 */ /* 0x000fe2000ff5e0ff */
[----:B------:R-:W2:Y:S04]  /*3d6d0*/  LDL.LU R59, [R1+0xc8] ;  /* 0x0000c800013b7983 */ /* 0x000ea80000300800 */
[----:B------:R-:W2:Y:S01]  /*3d6e0*/  LDL.LU R57, [R1+0xcc] ;  /* 0x0000cc0001397983 */ /* 0x000ea20000300800 */
        /* <DEDUP_REMOVED lines=23> */
[----:B---3--:R-:W-:Y:S01]  /*3d860*/  IADD3.X R31, R31, UR10, RZ, P2, !PT ;  /* 0x0000000a1f1f7c10 */ /* 0x008fe200097fe4ff */
[----:B------:R-:W-:Y:S04]  /*3d870*/  STL [R1+0xc], R11 ;  /* 0x00000c0b01007387 */ /* 0x000fe80000100800 */
[----:B------:R3:W-:Y:S01]  /*3d880*/  STL [R1+0x8], R31 ;  /* 0x0000081f01007387 */ /* 0x0007e20000100800 */
[----:B-1----:R-:W-:Y:S02]  /*3d890*/  IMAD.MOV.U32 R3, RZ, RZ, R31 ;  /* 0x000000ffff037224 */ /* 0x002fe400078e001f */
[----:B------:R-:W-:-:S05]  /*3d8a0*/  IMAD.MOV.U32 R2, RZ, RZ, R11 ;  /* 0x000000ffff027224 */ /* 0x000fca00078e000b */
[----:B------:R1:W-:Y:S04]  /*3d8b0*/  LDGSTS.E [R0+0x3600], [R2.64], P0 ;  /* 0x0360000002007fae */ /* 0x0003e8000812184c */
[----:B---3--:R-:W3:Y:S04]  /*3d8c0*/  LDL.LU R31, [R1+0x148] ;  /* 0x00014800011f7983 */ /* 0x008ee80000300800 */
[----:B------:R-:W4:Y:S01]  /*3d8d0*/  LDL.LU R11, [R1+0x188] ;  /* 0x00018800010b7983 */ /* 0x000f220000300800 */
[----:B--2---:R-:W-:Y:S02]  /*3d8e0*/  IADD3 R9, P1, R9, UR11, RZ ;  /* 0x0000000b09097c10 */ /* 0x004fe4000ff3e0ff */
        /* <DEDUP_REMOVED lines=8> */
[----:B--2---:R-:W2:Y:S04]  /*3d970*/  LDL.LU R9, [R1+0x1cc] ;  /* 0x0001cc0001097983 */ /* 0x004ea80000300800 */
[----:B------:R1:W-:Y:S04]  /*3d980*/  STL [R1+0x88], R58 ;  /* 0x0000883a01007387 */ /* 0x0003e80000100800 */
[----:B------:R1:W-:Y:S04]  /*3d990*/  LDGSTS.E [R0+0x4600], [R2.64], P0 ;  /* 0x0460000002007fae */ /* 0x0003e8000812184c */
[----:B-1----:R-:W2:Y:S01]  /*3d9a0*/  LDL.LU R56, [R1+0x20c] ;  /* 0x00020c0001387983 */ /* 0x002ea20000300800 */
[----:B------:R-:W-:-:S03]  /*3d9b0*/  IMAD.MOV.U32 R2, RZ, RZ, R28 ;  /* 0x000000ffff027224 */ /* 0x000fc600078e001c */
[----:B------:R-:W2:Y:S01]  /*3d9c0*/  LDL.LU R28, [R1+0x1c8] ;  /* 0x0001c800011c7983 */ /* 0x000ea20000300800 */
[----:B------:R-:W-:-:S03]  /*3d9d0*/  IMAD.MOV.U32 R3, RZ, RZ, R58 ;  /* 0x000000ffff037224 */ /* 0x000fc600078e003a */
[----:B------:R-:W2:Y:S01]  /*3d9e0*/  LDL.LU R58, [R1+0x208] ;  /* 0x00020800013a7983 */ /* 0x000ea20000300800 */
        /* <DEDUP_REMOVED lines=25> */
[----:B---3--:R-:W-:-:S02]  /*3db80*/  IADD3.X R31, R31, UR10, RZ, P1, !PT ;  /* 0x0000000a1f1f7c10 */ /* 0x008fc40008ffe4ff */
[----:B----4-:R-:W-:-:S03]  /*3db90*/  IADD3.X R11, R11, UR10, RZ, P2, !PT ;  /* 0x0000000a0b0b7c10 */ /* 0x010fc600097fe4ff */
[----:B------:R1:W-:Y:S04]  /*3dba0*/  STL [R1+0x148], R31 ;  /* 0x0001481f01007387 */ /* 0x0003e80000100800 */
[----:B------:R-:W-:Y:S04]  /*3dbb0*/  STL [R1+0x18c], R8 ;  /* 0x00018c0801007387 */ /* 0x000fe80000100800 */
[----:B------:R-:W3:Y:S01]  /*3dbc0*/  LDL.LU R30, [R1+0x2c8] ;  /* 0x0002c800011e7983 */ /* 0x000ee20000300800 */
[----:B------:R-:W-:-:S03]  /*3dbd0*/  IMAD.MOV.U32 R3, RZ, RZ, R31 ;  /* 0x000000ffff037224 */ /* 0x000fc600078e001f */
[----:B------:R4:W-:Y:S04]  /*3dbe0*/  STL [R1+0x188], R11 ;  /* 0x0001880b01007387 */ /* 0x0009e80000100800 */
[----:B-1----:R-:W3:Y:S04]  /*3dbf0*/  LDL.LU R31, [R1+0x308] ;  /* 0x00030800011f7983 */ /* 0x002ee80000300800 */
[----:B------:R1:W-:Y:S02]  /*3dc00*/  LDGSTS.E [R0+0x8600], [R2.64], P0 ;  /* 0x0860000002007fae */ /* 0x0003e4000812184c */
[----:B-1----:R-:W-:-:S02]  /*3dc10*/  IMAD.MOV.U32 R2, RZ, RZ, R8 ;  /* 0x000000ffff027224 */ /* 0x002fc400078e0008 */
[----:B------:R-:W-:Y:S02]  /*3dc20*/  IMAD.MOV.U32 R3, RZ, RZ, R11 ;  /* 0x000000ffff037224 */ /* 0x000fe400078e000b */
[----:B----4-:R-:W4:Y:S04]  /*3dc30*/  LDL.LU R11, [R1+0x34c] ;  /* 0x00034c00010b7983 */ /* 0x010f280000300800 */
[----:B------:R-:W4:Y:S04]  /*3dc40*/  LDL.LU R8, [R1+0x38c] ;  /* 0x00038c0001087983 */ /* 0x000f280000300800 */
[----:B------:R1:W-:Y:S01]  /*3dc50*/  LDGSTS.E [R0+0x9600], [R2.64], P0 ;  /* 0x0960000002007fae */ /* 0x0003e2000812184c */
[----:B--2---:R-:W-:-:S05]  /*3dc60*/  IADD3 R9, P1, R9, UR11, RZ ;  /* 0x0000000b09097c10 */ /* 0x004fca000ff3e0ff */
        /* <DEDUP_REMOVED lines=8> */
[----:B--2---:R-:W2:Y:S04]  /*3dcf0*/  LDL.LU R28, [R1+0x348] ;  /* 0x00034800011c7983 */ /* 0x004ea80000300800 */
[----:B------:R1:W-:Y:S04]  /*3dd00*/  STL [R1+0x208], R58 ;  /* 0x0002083a01007387 */ /* 0x0003e80000100800 */
[----:B------:R-:W2:Y:S01]  /*3dd10*/  LDL.LU R9, [R1+0x388] ;  /* 0x0003880001097983 */ /* 0x000ea20000300800 */
        /* <DEDUP_REMOVED lines=26> */
[----:B---3--:R-:W-:-:S05]  /*3dec0*/  IADD3.X R30, R30, UR10, RZ, P1, !PT ;  /* 0x0000000a1e1e7c10 */ /* 0x008fca0008ffe4ff */
        /* <DEDUP_REMOVED lines=8> */
[----:B---3--:R-:W-:-:S03]  /*3df50*/  IMAD.MOV.U32 R3, RZ, RZ, R31 ;  /* 0x000000ffff037224 */ /* 0x008fc600078e001f */
[----:B-1----:R-:W3:Y:S01]  /*3df60*/  LDL.LU R31, [R1+0x448] ;  /* 0x00044800011f7983 */ /* 0x002ee20000300800 */
[----:B------:R-:W-:Y:S01]  /*3df70*/  IMAD.MOV.U32 R2, RZ, RZ, R29 ;  /* 0x000000ffff027224 */ /* 0x000fe200078e001d */
[----:B----4-:R-:W-:Y:S02]  /*3df80*/  IADD3 R11, P1, R11, UR11, RZ ;  /* 0x0000000b0b0b7c10 */ /* 0x010fe4000ff3e0ff */
[----:B------:R-:W4:Y:S01]  /*3df90*/  LDL.LU R29, [R1+0x488] ;  /* 0x00048800011d7983 */ /* 0x000f220000300800 */
[----:B------:R-:W-:-:S03]  /*3dfa0*/  IADD3 R8, P2, R8, UR11, RZ ;  /* 0x0000000b08087c10 */ /* 0x000fc6000ff5e0ff */
[----:B------:R1:W-:Y:S04]  /*3dfb0*/  LDGSTS.E [R0+0xf600], [R2.64], P0 ;  /* 0x0f60000002007fae */ /* 0x0003e8000812184c */
[----:B------:R-:W-:Y:S01]  /*3dfc0*/  STL [R1+0x34c], R11 ;  /* 0x00034c0b01007387 */ /* 0x000fe20000100800 */
[----:B-1----:R-:W-:Y:S01]  /*3dfd0*/  IMAD.MOV.U32 R2, RZ, RZ, R11 ;  /* 0x000000ffff027224 */ /* 0x002fe200078e000b */
[----:B--2---:R-:W-:-:S05]  /*3dfe0*/  IADD3.X R28, R28, UR10, RZ, P1, !PT ;  /* 0x0000000a1c1c7c10 */ /* 0x004fca0008ffe4ff */
        /* <DEDUP_REMOVED lines=8> */
[----:B--2---:R-:W2:Y:S04]  /*3e070*/  LDL.LU R9, [R1+0x4c8] ;  /* 0x0004c80001097983 */ /* 0x004ea80000300800 */
[----:B------:R-:W2:Y:S04]  /*3e080*/  LDL.LU R8, [R1+0x4cc] ;  /* 0x0004cc0001087983 */ /* 0x000ea80000300800 */
[----:B------:R-:W2:Y:S04]  /*3e090*/  LDL.LU R28, [R1+0x508] ;  /* 0x00050800011c7983 */ /* 0x000ea80000300800 */
[----:B------:R-:W2:Y:S01]  /*3e0a0*/  LDL.LU R11, [R1+0x50c] ;  /* 0x00050c00010b7983 */ /* 0x000ea20000300800 */
        /* <DEDUP_REMOVED lines=24> */
[----:B---3--:R-:W-:-:S05]  /*3e230*/  IADD3.X R31, R31, UR10, RZ, P1, !PT ;  /* 0x0000000a1f1f7c10 */ /* 0x008fca0008ffe4ff */
        /* <DEDUP_REMOVED lines=8> */
[----:B---3--:R-:W4:Y:S04]  /*3e2c0*/  LDL.LU R31, [R1+0x648] ;  /* 0x00064800011f7983 */ /* 0x008f280000300800 */
[----:B------:R-:W4:Y:S04]  /*3e2d0*/  LDL.LU R30, [R1+0x64c] ;  /* 0x00064c00011e7983 */ /* 0x000f280000300800 */
[----:B------:R1:W-:Y:S02]  /*3e2e0*/  LDGSTS.E [R0+0x14600], [R2.64], P0 ;  /* 0x1460000002007fae */ /* 0x0003e4000812184c */
[----:B-1----:R-:W-:-:S02]  /*3e2f0*/  IMAD.MOV.U32 R3, RZ, RZ, R29 ;  /* 0x000000ffff037224 */ /* 0x002fc400078e001d */
[----:B------:R-:W-:Y:S01]  /*3e300*/  IMAD.MOV.U32 R2, RZ, RZ, R10 ;  /* 0x000000ffff027224 */ /* 0x000fe200078e000a */
[----:B------:R-:W4:Y:S04]  /*3e310*/  LDL.LU R29, [R1+0x688] ;  /* 0x00068800011d7983 */ /* 0x000f280000300800 */
[----:B------:R-:W4:Y:S04]  /*3e320*/  LDL.LU R10, [R1+0x68c] ;  /* 0x00068c00010a7983 */ /* 0x000f280000300800 */
[----:B------:R1:W-:Y:S01]  /*3e330*/  LDGSTS.E [R0+0x15600], [R2.64], P0 ;  /* 0x1560000002007fae */ /* 0x0003e2000812184c */
[----:B--2---:R-:W-:-:S04]  /*3e340*/  IADD3 R8, P1, R8, UR11, RZ ;  /* 0x0000000b08087c10 */ /* 0x004fc8000ff3e0ff */
        /* <DEDUP_REMOVED lines=31> */
[----:B------:R-:W-:Y:S04]  /*3e540*/  STL [R1+0x548], R75 ;  /* 0x0005484b01007387 */ /* 0x000fe80000100800 */
        /* <DEDUP_REMOVED lines=24> */
[----:B-1----:R-:W2:Y:S01]  /*3e6d0*/  LDL.LU R31, [R1+0x10] ;  /* 0x00001000011f7983 */ /* 0x002ea20000300800 */
        /* <DEDUP_REMOVED lines=49> */
[----:B------:R2:W-:Y:S01]  /*3e9f0*/  STL [R1+0x10], R31 ;  /* 0x0000101f01007387 */ /* 0x0005e20000100800 */
        /* <DEDUP_REMOVED lines=218> */
[----:B------:R-:W-:-:S03]  /*3f7a0*/  IADD3 R11, P2, R11, UR11, RZ ;  /* 0x0000000b0b0b7c10 */ /* 0x000fc6000ff5e0ff */
[----:B------:R-:W-:Y:S01]  /*3f7b0*/  STL [R1+0x610], R57 ;  /* 0x0006103901007387 */ /* 0x000fe20000100800 */
[----:B-1----:R-:W-:Y:S01]  /*3f7c0*/  IMAD.MOV.U32 R2, RZ, RZ, R30 ;  /* 0x000000ffff027224 */ /* 0x002fe200078e001e */
[----:B------:R-:W-:Y:S01]  /*3f7d0*/  IADD3.X R29, R29, UR10, RZ, P2, !PT ;  /* 0x0000000a1d1d7c10 */ /* 0x000fe200097fe4ff */
        /* <DEDUP_REMOVED lines=236> */
[----:B------:R2:W-:Y:S04]  /*406a0*/  STL [R1+0x51c], R11 ;  /* 0x00051c0b01007387 */ /* 0x0005e80000100800 */
[----:B------:R2:W-:Y:S04]  /*406b0*/  LDGSTS.E [R0+0x16a00], [R2.64], P0 ;  /* 0x16a0000002007fae */ /* 0x0005e8000812184c */
[----:B-1----:R-:W3:Y:S04]  /*406c0*/  LDL.LU R9, [R1+0x6dc] ;  /* 0x0006dc0001097983 */ /* 0x002ee80000300800 */
[----:B------:R1:W-:Y:S04]  /*406d0*/  STL [R1+0x518], R28 ;  /* 0x0005181c01007387 */ /* 0x0003e80000100800 */
[----:B------:R-:W3:Y:S01]  /*406e0*/  LDL.LU R8, [R1+0x71c] ;  /* 0x00071c0001087983 */ /* 0x000ee20000300800 */
[----:B--2---:R-:W-:-:S03]  /*406f0*/  IMAD.MOV.U32 R2, RZ, RZ, R11 ;  /* 0x000000ffff027224 */ /* 0x004fc600078e000b */
[----:B------:R-:W3:Y:S01]  /*40700*/  LDL.LU R11, [R1+0x6d8] ;  /* 0x0006d800010b7983 */ /* 0x000ee20000300800 */
[----:B------:R-:W-:-:S03]  /*40710*/  IMAD.MOV.U32 R3, RZ, RZ, R28 ;  /* 0x000000ffff037224 */ /* 0x000fc600078e001c */
[----:B-1----:R-:W3:Y:S01]  /*40720*/  LDL.LU R28, [R1+0x718] ;  /* 0x00071800011c7983 */ /* 0x002ee20000300800 */
[----:B------:R-:W-:-:S03]  /*40730*/  IADD3 R74, P1, R74, UR11, RZ ;  /* 0x0000000b4a4a7c10 */ /* 0x000fc6000ff3e0ff */
[----:B------:R1:W-:Y:S01]  /*40740*/  LDGSTS.E [R0+0x17a00], [R2.64], P0 ;  /* 0x17a0000002007fae */ /* 0x0003e2000812184c */
[----:B------:R-:W-:Y:S02]  /*40750*/  IADD3.X R75, R75, UR10, RZ, P1, !PT ;  /* 0x0000000a4b4b7c10 */ /* 0x000fe40008ffe4ff */
[----:B------:R-:W-:-:S04]  /*40760*/  IADD3 R72, P2, R72, UR11, RZ ;  /* 0x0000000b48487c10 */ /* 0x000fc8000ff5e0ff */
[----:B------:R-:W-:Y:S01]  /*40770*/  IADD3.X R73, R73, UR10, RZ, P2, !PT ;  /* 0x0000000a49497c10 */ /* 0x000fe200097fe4ff */
[----:B-1----:R-:W-:Y:S02]  /*40780*/  IMAD.MOV.U32 R2, RZ, RZ, R74 ;  /* 0x000000ffff027224 */ /* 0x002fe400078e004a */
[----:B------:R-:W-:Y:S01]  /*40790*/  IMAD.MOV.U32 R3, RZ, RZ, R75 ;  /* 0x000000ffff037224 */ /* 0x000fe200078e004b */
[----:B-----5:R-:W-:-:S04]  /*407a0*/  IADD3 R58, P1, R58, UR11, RZ ;  /* 0x0000000b3a3a7c10 */ /* 0x020fc8000ff3e0ff */
        /* <DEDUP_REMOVED lines=38> */
[----:B------:R-:W-:Y:S02]  /*40a10*/  IADD3 R8, P2, R8, UR11, RZ ;  /* 0x0000000b08087c10 */ /* 0x000fe4000ff5e0ff */
[----:B------:R-:W-:Y:S01]  /*40a20*/  IADD3.X R11, R11, UR10, RZ, P1, !PT ;  /* 0x0000000a0b0b7c10 */ /* 0x000fe20008ffe4ff */
[----:B------:R3:W-:Y:S01]  /*40a30*/  STL [R1+0x6dc], R9 ;  /* 0x0006dc0901007387 */ /* 0x0007e20000100800 */
[----:B-1----:R-:W-:Y:S01]  /*40a40*/  IMAD.MOV.U32 R2, RZ, RZ, R9 ;  /* 0x000000ffff027224 */ /* 0x002fe200078e0009 */
[----:B------:R-:W-:Y:S02]  /*40a50*/  IADD3.X R28, R28, UR10, RZ, P2, !PT ;  /* 0x0000000a1c1c7c10 */ /* 0x000fe400097fe4ff */
        /* <DEDUP_REMOVED lines=104> */
[----:B------:R-:W-:Y:S02]  /*410e0*/  IADD3.X R11, R11, UR10, RZ, P1, !PT ;  /* 0x0000000a0b0b7c10 */ /* 0x000fe40008ffe4ff */
[----:B------:R-:W-:-:S03]  /*410f0*/  IADD3.X R58, R58, UR10, RZ, P2, !PT ;  /* 0x0000000a3a3a7c10 */ /* 0x000fc600097fe4ff */
[----:B------:R3:W-:Y:S01]  /*41100*/  STL [R1+0x1e0], R11 ;  /* 0x0001e00b01007387 */ /* 0x0007e20000100800 */
[----:B-1----:R-:W-:-:S03]  /*41110*/  IMAD.MOV.U32 R3, RZ, RZ, R11 ;  /* 0x000000ffff037224 */ /* 0x002fc600078e000b */
        /* <DEDUP_REMOVED lines=42> */
[----:B----4-:R-:W-:Y:S01]  /*413c0*/  IADD3 R10, P1, R10, UR11, RZ ;  /* 0x0000000b0a0a7c10 */ /* 0x010fe2000ff3e0ff */
[----:B------:R-:W-:Y:S02]  /*413d0*/  IMAD.MOV.U32 R2, RZ, RZ, R29 ;  /* 0x000000ffff027224 */ /* 0x000fe400078e001d */
[----:B------:R-:W2:Y:S01]  /*413e0*/  LDL.LU R29, [R1+0x4a0] ;  /* 0x0004a000011d7983 */ /* 0x000ea20000300800 */
[----:B------:R-:W-:-:S03]  /*413f0*/  IADD3 R8, P2, R8, UR11, RZ ;  /* 0x0000000b08087c10 */ /* 0x000fc6000ff5e0ff */
[----:B------:R1:W-:Y:S04]  /*41400*/  LDGSTS.E [R0+0xfc00], [R2.64], P0 ;  /* 0x0fc0000002007fae */ /* 0x0003e8000812184c */
[----:B------:R3:W-:Y:S01]  /*41410*/  STL [R1+0x364], R10 ;  /* 0x0003640a01007387 */ /* 0x0007e20000100800 */
[----:B-1----:R-:W-:Y:S01]  /*41420*/  IMAD.MOV.U32 R2, RZ, RZ, R10 ;  /* 0x000000ffff027224 */ /* 0x002fe200078e000a */
[----:B---3--:R-:W-:-:S05]  /*41430*/  IADD3.X R11, R11, UR10, RZ, P1, !PT ;  /* 0x0000000a0b0b7c10 */ /* 0x008fca0008ffe4ff */
[----:B------:R-:W-:Y:S01]  /*41440*/  IMAD.MOV.U32 R3, RZ, RZ, R11 ;  /* 0x000000ffff037224 */ /* 0x000fe200078e000b */
[----:B------:R-:W-:Y:S01]  /*41450*/  IADD3.X R9, R9, UR10, RZ, P2, !PT ;  /* 0x0000000a09097c10 */ /* 0x000fe200097fe4ff */
[----:B------:R-:W-:Y:S04]  /*41460*/  STL [R1+0x360], R11 ;  /* 0x0003600b01007387 */ /* 0x000fe80000100800 */
[----:B------:R1:W-:Y:S04]  /*41470*/  STL [R1+0x3a4], R8 ;  /* 0x0003a40801007387 */ /* 0x0003e80000100800 */
[----:B------:R3:W-:Y:S04]  /*41480*/  LDGSTS.E [R0+0x10c00], [R2.64], P0 ;  /* 0x10c0000002007fae */ /* 0x0007e8000812184c */
[----:B------:R1:W-:Y:S04]  /*41490*/  STL [R1+0x3a0], R9 ;  /* 0x0003a00901007387 */ /* 0x0003e80000100800 */
[----:B------:R-:W4:Y:S01]  /*414a0*/  LDL.LU R10, [R1+0x4e0] ;  /* 0x0004e000010a7983 */ /* 0x000f220000300800 */
[----:B---3--:R-:W-:-:S03]  /*414b0*/  IMAD.MOV.U32 R2, RZ, RZ, R8 ;  /* 0x000000ffff027224 */ /* 0x008fc600078e0008 */
[----:B-1----:R-:W3:Y:S01]  /*414c0*/  LDL.LU R8, [R1+0x4e4] ;  /* 0x0004e40001087983 */ /* 0x002ee20000300800 */
[----:B------:R-:W-:-:S03]  /*414d0*/  IMAD.MOV.U32 R3, RZ, RZ, R9 ;  /* 0x000000ffff037224 */ /* 0x000fc600078e0009 */
[----:B------:R-:W4:Y:S04]  /*414e0*/  LDL.LU R11, [R1+0x520] ;  /* 0x00052000010b7983 */ /* 0x000f280000300800 */
[----:B------:R-:W4:Y:S01]  /*414f0*/  LDL.LU R9, [R1+0x524] ;  /* 0x0005240001097983 */ /* 0x000f220000300800 */
[----:B-----5:R-:W-:Y:S02]  /*41500*/  IADD3 R58, P1, R58, UR11, RZ ;  /* 0x0000000b3a3a7c10 */ /* 0x020fe4000ff3e0ff */
        /* <DEDUP_REMOVED lines=8> */
[----:B------:R-:W4:Y:S04]  /*41590*/  LDL.LU R75, [R1+0x560] ;  /* 0x00056000014b7983 */ /* 0x000f280000300800 */
[----:B------:R-:W4:Y:S01]  /*415a0*/  LDL.LU R74, [R1+0x564] ;  /* 0x00056400014a7983 */ /* 0x000f220000300800 */
[----:B-1----:R-:W-:-:S02]  /*415b0*/  IMAD.MOV.U32 R2, RZ, RZ, R58 ;  /* 0x000000ffff027224 */ /* 0x002fc400078e003a */
[----:B------:R-:W-:Y:S01]  /*415c0*/  IMAD.MOV.U32 R3, RZ, RZ, R59 ;  /* 0x000000ffff037224 */ /* 0x000fe200078e003b */
[----:B------:R-:W4:Y:S04]  /*415d0*/  LDL.LU R73, [R1+0x5a0] ;  /* 0x0005a00001497983 */ /* 0x000f280000300800 */
[----:B------:R-:W4:Y:S04]  /*415e0*/  LDL.LU R72, [R1+0x5a4] ;  /* 0x0005a40001487983 */ /* 0x000f280000300800 */
        /* <DEDUP_REMOVED lines=18> */
[----:B--2---:R-:W2:Y:S04]  /*41710*/  LDL.LU R31, [R1+0x660] ;  /* 0x00066000011f7983 */ /* 0x004ea80000300800 */
[----:B------:R-:W2:Y:S04]  /*41720*/  LDL.LU R30, [R1+0x664] ;  /* 0x00066400011e7983 */ /* 0x000ea80000300800 */
[----:B------:R1:W-:Y:S02]  /*41730*/  LDGSTS.E [R0+0x14c00], [R2.64], P0 ;  /* 0x14c0000002007fae */ /* 0x0003e4000812184c */
[----:B-1----:R-:W-:-:S02]  /*41740*/  IMAD.MOV.U32 R3, RZ, RZ, R29 ;  /* 0x000000ffff037224 */ /* 0x002fc400078e001d */
[----:B------:R-:W-:Y:S01]  /*41750*/  IMAD.MOV.U32 R2, RZ, RZ, R28 ;  /* 0x000000ffff027224 */ /* 0x000fe200078e001c */
[----:B------:R-:W2:Y:S04]  /*41760*/  LDL.LU R29, [R1+0x6a0] ;  /* 0x0006a000011d7983 */ /* 0x000ea80000300800 */
[----:B------:R-:W2:Y:S04]  /*41770*/  LDL.LU R28, [R1+0x6a4] ;  /* 0x0006a400011c7983 */ /* 0x000ea80000300800 */
[----:B------:R1:W-:Y:S01]  /*41780*/  LDGSTS.E [R0+0x15c00], [R2.64], P0 ;  /* 0x15c0000002007fae */ /* 0x0003e2000812184c */
[----:B---3--:R-:W-:-:S04]  /*41790*/  IADD3 R8, P1, R8, UR11, RZ ;  /* 0x0000000b08087c10 */ /* 0x008fc8000ff3e0ff */
[----:B----4-:R-:W-:Y:S02]  /*417a0*/  IADD3.X R10, R10, UR10, RZ, P1, !PT ;  /* 0x0000000a0a0a7c10 */ /* 0x010fe40008ffe4ff */
        /* <DEDUP_REMOVED lines=8> */
[----:B-1----:R-:W4:Y:S04]  /*41830*/  LDL.LU R10, [R1+0x6e4] ;  /* 0x0006e400010a7983 */ /* 0x002f280000300800 */
[----:B------:R1:W-:Y:S04]  /*41840*/  STL [R1+0x520], R11 ;  /* 0x0005200b01007387 */ /* 0x0003e80000100800 */
[----:B------:R-:W4:Y:S01]  /*41850*/  LDL.LU R8, [R1+0x724] ;  /* 0x0007240001087983 */ /* 0x000f220000300800 */
[----:B---3--:R-:W-:-:S02]  /*41860*/  IMAD.MOV.U32 R3, RZ, RZ, R11 ;  /* 0x000000ffff037224 */ /* 0x008fc400078e000b */
[----:B------:R-:W-:Y:S01]  /*41870*/  IMAD.MOV.U32 R2, RZ, RZ, R9 ;  /* 0x000000ffff027224 */ /* 0x000fe200078e0009 */
[----:B-1----:R-:W3:Y:S04]  /*41880*/  LDL.LU R11, [R1+0x6e0] ;  /* 0x0006e000010b7983 */ /* 0x002ee80000300800 */
[----:B------:R-:W3:Y:S01]  /*41890*/  LDL.LU R9, [R1+0x720] ;  /* 0x0007200001097983 */ /* 0x000ee20000300800 */
        /* <DEDUP_REMOVED lines=18> */
[----:B------:R-:W-:-:S05]  /*419c0*/  IADD3.X R59, R59, UR10, RZ, P1, !PT ;  /* 0x0000000a3b3b7c10 */ /* 0x000fca0008ffe4ff */
[----:B------:R-:W-:Y:S01]  /*419d0*/  IMAD.MOV.U32 R3, RZ, RZ, R59 ;  /* 0x000000ffff037224 */ /* 0x000fe200078e003b */
[----:B------:R-:W-:-:S04]  /*419e0*/  IADD3.X R57, R57, UR10, RZ, P2, !PT ;  /* 0x0000000a39397c10 */ /* 0x000fc800097fe4ff */
[----:B------:R1:W-:Y:S01]  /*419f0*/  LDGSTS.E [R0+0x1ac00], [R2.64], P0 ;  /* 0x1ac0000002007fae */ /* 0x0003e2000812184c */
[----:B--2---:R-:W-:-:S03]  /*41a00*/  IADD3 R30, P1, R30, UR11, RZ ;  /* 0x0000000b1e1e7c10 */ /* 0x004fc6000ff3e0ff */
[----:B------:R2:W-:Y:S01]  /*41a10*/  STL [R1+0x5e4], R58 ;  /* 0x0005e43a01007387 */ /* 0x0005e20000100800 */
        /* <DEDUP_REMOVED lines=12> */
[----:B------:R-:W-:Y:S04]  /*41ae0*/  STL [R1+0x660], R31 ;  /* 0x0006601f01007387 */ /* 0x000fe80000100800 */
[----:B------:R-:W-:Y:S04]  /*41af0*/  STL [R1+0x6a4], R28 ;  /* 0x0006a41c01007387 */ /* 0x000fe80000100800 */
[----:B------:R1:W-:Y:S04]  /*41b00*/  LDGSTS.E [R0+0x1cc00], [R2.64], P0 ;  /* 0x1cc0000002007fae */ /* 0x0003e8000812184c */
[----:B------:R5:W-:Y:S04]  /*41b10*/  STL [R1+0x6a0], R29 ;  /* 0x0006a01d01007387 */ /* 0x000be80000100800 */
[----:B--2---:R-:W2:Y:S01]  /*41b20*/  LDL.LU R58, [R1+0x28] ;  /* 0x00002800013a7983 */ /* 0x004ea20000300800 */
[----:B-1----:R-:W-:-:S03]  /*41b30*/  IMAD.MOV.U32 R3, RZ, RZ, R29 ;  /* 0x000000ffff037224 */ /* 0x002fc600078e001d */
[----:B-----5:R-:W5:Y:S01]  /*41b40*/  LDL.LU R29, [R1+0x2c] ;  /* 0x00002c00011d7983 */ /* 0x020f620000300800 */
[----:B------:R-:W-:-:S05]  /*41b50*/  IMAD.MOV.U32 R2, RZ, RZ, R28 ;  /* 0x000000ffff027224 */ /* 0x000fca00078e001c */
[----:B------:R1:W-:Y:S01]  /*41b60*/  LDGSTS.E [R0+0x1dc00], [R2.64], P0 ;  /* 0x1dc0000002007fae */ /* 0x0003e2000812184c */
[----:B----4-:R-:W-:Y:S02]  /*41b70*/  IADD3 R10, P1, R10, UR11, RZ ;  /* 0x0000000b0a0a7c10 */ /* 0x010fe4000ff3e0ff */
[----:B------:R-:W-:-:S03]  /*41b80*/  IADD3 R8, P2, R8, UR11, RZ ;  /* 0x0000000b08087c10 */ /* 0x000fc6000ff5e0ff */
[----:B------:R-:W-:Y:S01]  /*41b90*/  STL [R1+0x6e4], R10 ;  /* 0x0006e40a01007387 */ /* 0x000fe20000100800 */
[----:B---3--:R-:W-:Y:S02]  /*41ba0*/  IADD3.X R11, R11, UR10, RZ, P1, !PT ;  /* 0x0000000a0b0b7c10 */ /* 0x008fe40008ffe4ff */
[----:B------:R-:W-:-:S03]  /*41bb0*/  IADD3.X R9, R9, UR10, RZ, P2, !PT ;  /* 0x0000000a09097c10 */ /* 0x000fc600097fe4ff */
[----:B------:R3:W-:Y:S01]  /*41bc0*/  STL [R1+0x6e0], R11 ;  /* 0x0006e00b01007387 */ /* 0x0007e20000100800 */
[----:B-1----:R-:W-:-:S03]  /*41bd0*/  IMAD.MOV.U32 R3, RZ, RZ, R11 ;  /* 0x000000ffff037224 */ /* 0x002fc600078e000b */
[----:B------:R1:W-:Y:S04]  /*41be0*/  STL [R1+0x724], R8 ;  /* 0x0007240801007387 */ /* 0x0003e80000100800 */
[----:B---3--:R-:W3:Y:S04]  /*41bf0*/  LDL.LU R11, [R1+0x6c] ;  /* 0x00006c00010b7983 */ /* 0x008ee80000300800 */
[----:B------:R4:W-:Y:S04]  /*41c00*/  STL [R1+0x720], R9 ;  /* 0x0007200901007387 */ /* 0x0009e80000100800 */
[----:B------:R-:W3:Y:S04]  /*41c10*/  LDL.LU R56, [R1+0xac] ;  /* 0x0000ac0001387983 */ /* 0x000ee80000300800 */
[----:B------:R-:W3:Y:S04]  /*41c20*/  LDL.LU R30, [R1+0x68] ;  /* 0x00006800011e7983 */ /* 0x000ee80000300800 */
[----:B------:R-:W3:Y:S01]  /*41c30*/  LDL.LU R59, [R1+0xa8] ;  /* 0x0000a800013b7983 */ /* 0x000ee20000300800 */
[----:B------:R-:W-:Y:S01]  /*41c40*/  IMAD.MOV.U32 R2, RZ, RZ, R10 ;  /* 0x000000ffff027224 */ /* 0x000fe200078e000a */
[----:B------:R-:W-:-:S02]  /*41c50*/  IADD3 R215, P1, R215, UR11, RZ ;  /* 0x0000000bd7d77c10 */ /* 0x000fc4000ff3e0ff */
[----:B------:R-:W-:Y:S01]  /*41c60*/  IADD3 R231, P2, R231, UR11, RZ ;  /* 0x0000000be7e77c10 */ /* 0x000fe2000ff5e0ff */
[----:B------:R-:W3:Y:S04]  /*41c70*/  LDL.LU R57, [R1+0xe8] ;  /* 0x0000e80001397983 */ /* 0x000ee80000300800 */
[----:B------:R1:W-:Y:S01]  /*41c80*/  LDGSTS.E [R0+0x1ec00], [R2.64], P0 ;  /* 0x1ec0000002007fae */ /* 0x0003e2000812184c */
[----:B------:R-:W-:-:S03]  /*41c90*/  IADD3.X R214, R214, UR10, RZ, P1, !PT ;  /* 0x0000000ad6d67c10 */ /* 0x000fc60008ffe4ff */
[----:B------:R-:W3:Y:S01]  /*41ca0*/  LDL.LU R31, [R1+0xec] ;  /* 0x0000ec00011f7983 */ /* 0x000ee20000300800 */
[----:B-1----:R-:W-:Y:S02]  /*41cb0*/  IMAD.MOV.U32 R2, RZ, RZ, R8 ;  /* 0x000000ffff027224 */ /* 0x002fe400078e0008 */
[----:B------:R-:W-:Y:S01]  /*41cc0*/  IMAD.MOV.U32 R3, RZ, RZ, R9 ;  /* 0x000000ffff037224 */ /* 0x000fe200078e0009 */
[----:B------:R-:W-:Y:S01]  /*41cd0*/  LOP3.LUT R8, R197, 0x70, RZ, 0x3c, !PT ;  /* 0x00000070c5087812 */ /* 0x000fe200078e3cff */
[----:B------:R-:W3:Y:S04]  /*41ce0*/  LDL.LU R10, [R1+0x128] ;  /* 0x00012800010a7983 */ /* 0x000ee80000300800 */
[----:B------:R1:W-:Y:S01]  /*41cf0*/  LDGSTS.E [R0+0x1fc00], [R2.64], P0 ;  /* 0x1fc0000002007fae */ /* 0x0003e2000812184c */
[----:B------:R-:W-:-:S02]  /*41d00*/  IADD3.X R230, R230, UR10, RZ, P2, !PT ;  /* 0x0000000ae6e67c10 */ /* 0x000fc400097fe4ff */
[----:B------:R-:W-:Y:S01]  /*41d10*/  IADD3 R247, P1, R247, UR11, RZ ;  /* 0x0000000bf7f77c10 */ /* 0x000fe2000ff3e0ff */
[----:B-1----:R-:W-:Y:S02]  /*41d20*/  IMAD.U32 R0, RZ, RZ, UR8 ;  /* 0x00000008ff007e24 */ /* 0x002fe4000f8e00ff */
[----:B------:R-:W-:Y:S02]  /*41d30*/  IMAD.MOV.U32 R2, RZ, RZ, R215 ;  /* 0x000000ffff027224 */ /* 0x000fe400078e00d7 */
[----:B------:R-:W-:Y:S02]  /*41d40*/  IMAD R0, R0, 0x20000, R8 ;  /* 0x0002000000007824 */ /* 0x000fe400078e0208 */
[----:B------:R-:W-:Y:S01]  /*41d50*/  IMAD.MOV.U32 R3, RZ, RZ, R214 ;  /* 0x000000ffff037224 */ /* 0x000fe200078e00d6 */
[----:B------:R-:W3:Y:S01]  /*41d60*/  LDL.LU R8, [R1+0x12c] ;  /* 0x00012c0001087983 */ /* 0x000ee20000300800 */
[----:B------:R-:W-:-:S03]  /*41d70*/  IADD3.X R246, R246, UR10, RZ, P1, !PT ;  /* 0x0000000af6f67c10 */ /* 0x000fc60008ffe4ff */
[----:B------:R1:W-:Y:S04]  /*41d80*/  LDGSTS.E [R0+0xe00], [R2.64], P0 ;  /* 0x00e0000002007fae */ /* 0x0003e8000812184c */
[----:B------:R-:W3:Y:S04]  /*41d90*/  LDL.LU R28, [R1+0x16c] ;  /* 0x00016c00011c7983 */ /* 0x000ee80000300800 */
[----:B----4-:R-:W4:Y:S01]  /*41da0*/  LDL.LU R9, [R1+0x1ac] ;  /* 0x0001ac0001097983 */ /* 0x010f220000300800 */
[----:B-1----:R-:W-:Y:S02]  /*41db0*/  IMAD.MOV.U32 R2, RZ, RZ, R231 ;  /* 0x000000ffff027224 */ /* 0x002fe400078e00e7 */
[----:B------:R-:W-:-:S05]  /*41dc0*/  IMAD.MOV.U32 R3, RZ, RZ, R230 ;  /* 0x000000ffff037224 */ /* 0x000fca00078e00e6 */
[----:B------:R1:W-:Y:S02]  /*41dd0*/  LDGSTS.E [R0+0x1e00], [R2.64], P0 ;  /* 0x01e0000002007fae */ /* 0x0003e4000812184c */
[----:B-1----:R-:W-:Y:S02]  /*41de0*/  IMAD.MOV.U32 R2, RZ, RZ, R247 ;  /* 0x000000ffff027224 */ /* 0x002fe400078e00f7 */
[----:B------:R-:W-:-:S05]  /*41df0*/  IMAD.MOV.U32 R3, RZ, RZ, R246 ;  /* 0x000000ffff037224 */ /* 0x000fca00078e00f6 */
[----:B------:R1:W-:Y:S01]  /*41e00*/  LDGSTS.E [R0+0x2e00], [R2.64], P0 ;  /* 0x02e0000002007fae */ /* 0x0003e2000812184c */
[----:B-----5:R-:W-:-:S04]  /*41e10*/  IADD3 R29, P2, R29, UR11, RZ ;  /* 0x0000000b1d1d7c10 */ /* 0x020fc8000ff5e0ff */
[----:B--2---:R-:W-:Y:S01]  /*41e20*/  IADD3.X R58, R58, UR10, RZ, P2, !PT ;  /* 0x0000000a3a3a7c10 */ /* 0x004fe200097fe4ff */
[----:B------:R2:W-:Y:S01]  /*41e30*/  STL [R1+0x2c], R29 ;  /* 0x00002c1d01007387 */ /* 0x0005e20000100800 */
[----:B-1----:R-:W-:-:S03]  /*41e40*/  IMAD.MOV.U32 R2, RZ, RZ, R29 ;  /* 0x000000ffff027224 */ /* 0x002fc600078e001d */
[----:B------:R1:W-:Y:S01]  /*41e50*/  STL [R1+0x28], R58 ;  /* 0x0000283a01007387 */ /* 0x0003e20000100800 */
[----:B------:R-:W-:-:S03]  /*41e60*/  IMAD.MOV.U32 R3, RZ, RZ, R58 ;  /* 0x000000ffff037224 */ /* 0x000fc600078e003a */
[----:B--2---:R-:W2:Y:S04]  /*41e70*/  LDL.LU R29, [R1+0x168] ;  /* 0x00016800011d7983 */ /* 0x004ea80000300800 */
[----:B-1----:R-:W5:Y:S04]  /*41e80*/  LDL.LU R58, [R1+0x1a8] ;  /* 0x0001a800013a7983 */ /* 0x002f680000300800 */
[----:B------:R1:W-:Y:S01]  /*41e90*/  LDGSTS.E [R0+0x3e00], [R2.64], P0 ;  /* 0x03e0000002007fae */ /* 0x0003e2000812184c */
        /* <DEDUP_REMOVED lines=8> */
[----:B------:R-:W-:Y:S04]  /*41f20*/  STL [R1+0xac], R56 ;  /* 0x0000ac3801007387 */ /* 0x000fe80000100800 */
        /* <DEDUP_REMOVED lines=8> */
[----:B------:R-:W-:-:S03]  /*41fb0*/  IADD3 R31, P1, R31, UR11, RZ ;  /* 0x0000000b1f1f7c10 */ /* 0x000fc6000ff3e0ff */
[----:B------:R1:W-:Y:S01]  /*41fc0*/  LDGSTS.E [R0+0x5e00], [R2.64], P0 ;  /* 0x05e0000002007fae */ /* 0x0003e2000812184c */
[----:B------:R-:W-:-:S03]  /*41fd0*/  IADD3.X R57, R57, UR10, RZ, P1, !PT ;  /* 0x0000000a39397c10 */ /* 0x000fc60008ffe4ff */
[----:B------:R1:W-:Y:S01]  /*41fe0*/  STL [R1+0xec], R31 ;  /* 0x0000ec1f01007387 */ /* 0x0003e20000100800 */
[----:B------:R-:W-:-:S03]  /*41ff0*/  IADD3 R8, P2, R8, UR11, RZ ;  /* 0x0000000b08087c10 */ /* 0x000fc6000ff5e0ff */
[----:B------:R4:W-:Y:S01]  /*42000*/  STL [R1+0xe8], R57 ;  /* 0x0000e83901007387 */ /* 0x0009e20000100800 */
[----:B------:R-:W-:Y:S01]  /*42010*/  IADD3.X R10, R10, UR10, RZ, P2, !PT ;  /* 0x0000000a0a0a7c10 */ /* 0x000fe200097fe4ff */
[----:B-1----:R-:W-:Y:S02]  /*42020*/  IMAD.MOV.U32 R2, RZ, RZ, R31 ;  /* 0x000000ffff027224 */ /* 0x002fe400078e001f */
[----:B------:R1:W-:Y:S01]  /*42030*/  STL [R1+0x12c], R8 ;  /* 0x00012c0801007387 */ /* 0x0003e20000100800 */
[----:B------:R-:W-:-:S03]  /*42040*/  IMAD.MOV.U32 R3, RZ, RZ, R57 ;  /* 0x000000ffff037224 */ /* 0x000fc600078e0039 */
[----:B------:R-:W3:Y:S04]  /*42050*/  LDL.LU R31, [R1+0x26c] ;  /* 0x00026c00011f7983 */ /* 0x000ee80000300800 */
[----:B------:R1:W-:Y:S01]  /*42060*/  STL [R1+0x128], R10 ;  /* 0x0001280a01007387 */ /* 0x0003e20000100800 */
[----:B------:R-:W-:-:S03]  /*42070*/  IADD3 R28, P1, R28, UR11, RZ ;  /* 0x0000000b1c1c7c10 */ /* 0x000fc6000ff3e0ff */
[----:B------:R-:W3:Y:S04]  /*42080*/  LDL.LU R72, [R1+0x2ac] ;  /* 0x0002ac0001487983 */ /* 0x000ee80000300800 */
[----:B----4-:R-:W4:Y:S04]  /*42090*/  LDL.LU R57, [R1+0x268] ;  /* 0x0002680001397983 */ /* 0x010f280000300800 */
[----:B------:R-:W4:Y:S01]  /*420a0*/  LDL.LU R73, [R1+0x2a8] ;  /* 0x0002a80001497983 */ /* 0x000f220000300800 */
[----:B------:R-:W-:-:S03]  /*420b0*/  IADD3 R9, P2, R9, UR11, RZ ;  /* 0x0000000b09097c10 */ /* 0x000fc6000ff5e0ff */
[----:B------:R1:W-:Y:S02]  /*420c0*/  LDGSTS.E [R0+0x6e00], [R2.64], P0 ;  /* 0x06e0000002007fae */ /* 0x0003e4000812184c */
[----:B-1----:R-:W-:Y:S02]  /*420d0*/  IMAD.MOV.U32 R2, RZ, RZ, R8 ;  /* 0x000000ffff027224 */ /* 0x002fe400078e0008 */
[----:B------:R-:W-:Y:S01]  /*420e0*/  IMAD.MOV.U32 R3, RZ, RZ, R10 ;  /* 0x000000ffff037224 */ /* 0x000fe200078e000a */
[----:B------:R-:W4:Y:S04]  /*420f0*/  LDL.LU R8, [R1+0x2ec] ;  /* 0x0002ec0001087983 */ /* 0x000f280000300800 */
[----:B------:R-:W4:Y:S04]  /*42100*/  LDL.LU R10, [R1+0x32c] ;  /* 0x00032c00010a7983 */ /* 0x000f280000300800 */
[----:B------:R1:W-:Y:S04]  /*42110*/  STL [R1+0x16c], R28 ;  /* 0x00016c1c01007387 */ /* 0x0003e80000100800 */
[----:B------:R1:W-:Y:S02]  /*42120*/  LDGSTS.E [R0+0x7e00], [R2.64], P0 ;  /* 0x07e0000002007fae */ /* 0x0003e4000812184c */
[----:B-1----:R-:W-:Y:S01]  /*42130*/  IMAD.MOV.U32 R2, RZ, RZ, R28 ;  /* 0x000000ffff027224 */ /* 0x002fe200078e001c */
[----:B--2---:R-:W-:-:S02]  /*42140*/  IADD3.X R29, R29, UR10, RZ, P1, !PT ;  /* 0x0000000a1d1d7c10 */ /* 0x004fc40008ffe4ff */
[----:B-----5:R-:W-:-:S03]  /*42150*/  IADD3.X R58, R58, UR10, RZ, P2, !PT ;  /* 0x0000000a3a3a7c10 */ /* 0x020fc600097fe4ff */
        /* <DEDUP_REMOVED lines=9> */
[----:B-----5:R-:W5:Y:S04]  /*421f0*/  LDL.LU R58, [R1+0x36c] ;  /* 0x00036c00013a7983 */ /* 0x020f680000300800 */
[----:B------:R-:W5:Y:S04]  /*42200*/  LDL.LU R9, [R1+0x3ac] ;  /* 0x0003ac0001097983 */ /* 0x000f680000300800 */
        /* <DEDUP_REMOVED lines=13> */
[----:B------:R-:W-:-:S03]  /*422e0*/  IADD3 R31, P1, R31, UR11, RZ ;  /* 0x0000000b1f1f7c10 */ /* 0x000fc6000ff3e0ff */
[----:B------:R1:W-:Y:S01]  /*422f0*/  LDGSTS.E [R0+0xae00], [R2.64], P0 ;  /* 0x0ae0000002007fae */ /* 0x0003e2000812184c */
[----:B------:R-:W-:Y:S02]  /*42300*/  IADD3 R72, P2, R72, UR11, RZ ;  /* 0x0000000b48487c10 */ /* 0x000fe4000ff5e0ff */
[----:B----4-:R-:W-:Y:S01]  /*42310*/  IADD3.X R57, R57, UR10, RZ, P1, !PT ;  /* 0x0000000a39397c10 */ /* 0x010fe20008ffe4ff */
[----:B-1----:R-:W-:Y:S02]  /*42320*/  IMAD.MOV.U32 R2, RZ, RZ, R30 ;  /* 0x000000ffff027224 */ /* 0x002fe400078e001e */
[----:B------:R-:W-:Y:S01]  /*42330*/  IMAD.MOV.U32 R3, RZ, RZ, R56 ;  /* 0x000000ffff037224 */ /* 0x000fe200078e0038 */
[----:B------:R-:W-:Y:S01]  /*42340*/  IADD3.X R73, R73, UR10, RZ, P2, !PT ;  /* 0x0000000a49497c10 */ /* 0x000fe200097fe4ff */
[----:B------:R-:W4:Y:S04]  /*42350*/  LDL.LU R56, [R1+0x3ec] ;  /* 0x0003ec0001387983 */ /* 0x000f280000300800 */
[----:B------:R-:W4:Y:S04]  /*42360*/  LDL.LU R30, [R1+0x42c] ;  /* 0x00042c00011e7983 */ /* 0x000f280000300800 */
[----:B------:R-:W-:Y:S04]  /*42370*/  STL [R1+0x26c], R31 ;  /* 0x00026c1f01007387 */ /* 0x000fe80000100800 */
[----:B------:R1:W-:Y:S04]  /*42380*/  LDGSTS.E [R0+0xbe00], [R2.64], P0 ;  /* 0x0be0000002007fae */ /* 0x0003e8000812184c */
[----:B------:R1:W-:Y:S04]  /*42390*/  STL [R1+0x268], R57 ;  /* 0x0002683901007387 */ /* 0x0003e80000100800 */
[----:B------:R-:W-:Y:S01]  /*423a0*/  STL [R1+0x2ac], R72 ;  /* 0x0002ac4801007387 */ /* 0x000fe20000100800 */
[----:B------:R-:W-:Y:S01]  /*423b0*/  IADD3 R8, P1, R8, UR11, RZ ;  /* 0x0000000b08087c10 */ /* 0x000fe2000ff3e0ff */
[----:B-1----:R-:W-:-:S02]  /*423c0*/  IMAD.MOV.U32 R2, RZ, RZ, R31 ;  /* 0x000000ffff027224 */ /* 0x002fc400078e001f */
[----:B------:R-:W-:Y:S02]  /*423d0*/  IMAD.MOV.U32 R3, RZ, RZ, R57 ;  /* 0x000000ffff037224 */ /* 0x000fe400078e0039 */
[----:B------:R-:W4:Y:S04]  /*423e0*/  LDL.LU R57, [R1+0x3e8] ;  /* 0x0003e80001397983 */ /* 0x000f280000300800 */
[----:B------:R-:W-:Y:S04]  /*423f0*/  STL [R1+0x2a8], R73 ;  /* 0x0002a84901007387 */ /* 0x000fe80000100800 */
[----:B------:R-:W4:Y:S01]  /*42400*/  LDL.LU R31, [R1+0x428] ;  /* 0x00042800011f7983 */ /* 0x000f220000300800 */
        /* <DEDUP_REMOVED lines=13> */
[----:B-1----:R-:W4:Y:S04]  /*424e0*/  LDL.LU R28, [R1+0x46c] ;  /* 0x00046c00011c7983 */ /* 0x002f280000300800 */
[----:B------:R1:W-:Y:S04]  /*424f0*/  STL [R1+0x328], R29 ;  /* 0x0003281d01007387 */ /* 0x0003e80000100800 */
[----:B------:R-:W4:Y:S01]  /*42500*/  LDL.LU R8, [R1+0x4ac] ;  /* 0x0004ac0001087983 */ /* 0x000f220000300800 */
[----:B--2---:R-:W-:Y:S01]  /*42510*/  IMAD.MOV.U32 R3, RZ, RZ, R29 ;  /* 0x000000ffff037224 */ /* 0x004fe200078e001d */
[----:B-----5:R-:W-:-:S02]  /*42520*/  IADD3 R58, P1, R58, UR11, RZ ;  /* 0x0000000b3a3a7c10 */ /* 0x020fc4000ff3e0ff */
[----:B-1----:R-:W2:Y:S01]  /*42530*/  LDL.LU R29, [R1+0x468] ;  /* 0x00046800011d7983 */ /* 0x002ea20000300800 */
[----:B------:R-:W-:Y:S01]  /*42540*/  IMAD.MOV.U32 R2, RZ, RZ, R10 ;  /* 0x000000ffff027224 */ /* 0x000fe200078e000a */
[----:B------:R-:W-:Y:S02]  /*42550*/  IADD3 R9, P2, R9, UR11, RZ ;  /* 0x0000000b09097c10 */ /* 0x000fe4000ff5e0ff */
[----:B------:R-:W5:Y:S04]  /*42560*/  LDL.LU R10, [R1+0x4a8] ;  /* 0x0004a800010a7983 */ /* 0x000f680000300800 */
        /* <DEDUP_REMOVED lines=16> */
[----:B----4-:R-:W-:-:S02]  /*42670*/  IADD3 R56, P1, R56, UR11, RZ ;  /* 0x0000000b38387c10 */ /* 0x010fc4000ff3e0ff */
[----:B------:R-:W-:Y:S01]  /*42680*/  IADD3 R30, P2, R30, UR11, RZ ;  /* 0x0000000b1e1e7c10 */ /* 0x000fe2000ff5e0ff */
[----:B------:R1:W-:Y:S04]  /*42690*/  LDGSTS.E [R0+0x11e00], [R2.64], P0 ;  /* 0x11e0000002007fae */ /* 0x0003e8000812184c */
[----:B------:R4:W-:Y:S01]  /*426a0*/  STL [R1+0x3ec], R56 ;  /* 0x0003ec3801007387 */ /* 0x0009e20000100800 */
[----:B------:R-:W-:-:S05]  /*426b0*/  IADD3.X R57, R57, UR10, RZ, P1, !PT ;  /* 0x0000000a39397c10 */ /* 0x000fca0008ffe4ff */
[----:B------:R1:W-:Y:S01]  /*426c0*/  STL [R1+0x3e8], R57 ;  /* 0x0003e83901007387 */ /* 0x0003e20000100800 */
[----:B------:R-:W-:-:S03]  /*426d0*/  IADD3.X R31, R31, UR10, RZ, P2, !PT ;  /* 0x0000000a1f1f7c10 */ /* 0x000fc600097fe4ff */
[----:B------:R-:W-:Y:S04]  /*426e0*/  STL [R1+0x42c], R30 ;  /* 0x00042c1e01007387 */ /* 0x000fe80000100800 */
[----:B------:R1:W-:Y:S04]  /*426f0*/  STL [R1+0x428], R31 ;  /* 0x0004281f01007387 */ /* 0x0003e80000100800 */
[----:B------:R-:W3:Y:S04]  /*42700*/  LDL.LU R75, [R1+0x568] ;  /* 0x00056800014b7983 */ /* 0x000ee80000300800 */
[----:B------:R-:W3:Y:S04]  /*42710*/  LDL.LU R74, [R1+0x56c] ;  /* 0x00056c00014a7983 */ /* 0x000ee80000300800 */
[----:B------:R-:W3:Y:S04]  /*42720*/  LDL.LU R73, [R1+0x5a8] ;  /* 0x0005a80001497983 */ /* 0x000ee80000300800 */
[----:B------:R-:W3:Y:S01]  /*42730*/  LDL.LU R72, [R1+0x5ac] ;  /* 0x0005ac0001487983 */ /* 0x000ee20000300800 */
[----:B-1----:R-:W-:-:S03]  /*42740*/  IMAD.MOV.U32 R2, RZ, RZ, R56 ;  /* 0x000000ffff027224 */ /* 0x002fc600078e0038 */
[----:B------:R-:W3:Y:S01]  /*42750*/  LDL.LU R58, [R1+0x5ec] ;  /* 0x0005ec00013a7983 */ /* 0x000ee20000300800 */
[----:B------:R-:W-:-:S03]  /*42760*/  IMAD.MOV.U32 R3, RZ, RZ, R57 ;  /* 0x000000ffff037224 */ /* 0x000fc600078e0039 */
[----:B----4-:R-:W4:Y:S04]  /*42770*/  LDL.LU R56, [R1+0x62c] ;  /* 0x00062c0001387983 */ /* 0x010f280000300800 */
[----:B------:R1:W-:Y:S01]  /*42780*/  LDGSTS.E [R0+0x12e00], [R2.64], P0 ;  /* 0x12e0000002007fae */ /* 0x0003e2000812184c */
[----:B------:R-:W-:-:S05]  /*42790*/  IADD3 R28, P1, R28, UR11, RZ ;  /* 0x0000000b1c1c7c10 */ /* 0x000fca000ff3e0ff */
[----:B------:R-:W-:Y:S01]  /*427a0*/  STL [R1+0x46c], R28 ;  /* 0x00046c1c01007387 */ /* 0x000fe20000100800 */
[----:B------:R-:W-:Y:S02]  /*427b0*/  IADD3 R8, P2, R8, UR11, RZ ;  /* 0x0000000b08087c10 */ /* 0x000fe4000ff5e0ff */
[----:B--2---:R-:W-:-:S05]  /*427c0*/  IADD3.X R29, R29, UR10, RZ, P1, !PT ;  /* 0x0000000a1d1d7c10 */ /* 0x004fca0008ffe4ff */
[----:B------:R2:W-:Y:S01]  /*427d0*/  STL [R1+0x468], R29 ;  /* 0x0004681d01007387 */ /* 0x0005e20000100800 */
[----:B-----5:R-:W-:-:S03]  /*427e0*/  IADD3.X R10, R10, UR10, RZ, P2, !PT ;  /* 0x0000000a0a0a7c10 */ /* 0x020fc600097fe4ff */
        /* <DEDUP_REMOVED lines=10> */
[----:B------:R-:W-:Y:S02]  /*42890*/  IMAD.MOV.U32 R3, RZ, RZ, R29 ;  /* 0x000000ffff037224 */ /* 0x000fe400078e001d */
[----:B--2---:R-:W2:Y:S04]  /*428a0*/  LDL.LU R29, [R1+0x6a8] ;  /* 0x0006a800011d7983 */ /* 0x004ea80000300800 */
[----:B------:R-:W2:Y:S04]  /*428b0*/  LDL.LU R28, [R1+0x6ac] ;  /* 0x0006ac00011c7983 */ /* 0x000ea80000300800 */
[----:B------:R1:W-:Y:S02]  /*428c0*/  LDGSTS.E [R0+0x14e00], [R2.64], P0 ;  /* 0x14e0000002007fae */ /* 0x0003e4000812184c */
[----:B-1----:R-:W-:-:S02]  /*428d0*/  IMAD.MOV.U32 R2, RZ, RZ, R8 ;  /* 0x000000ffff027224 */ /* 0x002fc400078e0008 */
[----:B------:R-:W-:Y:S02]  /*428e0*/  IMAD.MOV.U32 R3, RZ, RZ, R10 ;  /* 0x000000ffff037224 */ /* 0x000fe400078e000a */
[----:B------:R-:W2:Y:S04]  /*428f0*/  LDL.LU R10, [R1+0x6ec] ;  /* 0x0006ec00010a7983 */ /* 0x000ea80000300800 */
[----:B------:R-:W2:Y:S04]  /*42900*/  LDL.LU R8, [R1+0x72c] ;  /* 0x00072c0001087983 */ /* 0x000ea80000300800 */
[----:B------:R1:W-:Y:S01]  /*42910*/  LDGSTS.E [R0+0x15e00], [R2.64], P0 ;  /* 0x15e0000002007fae */ /* 0x0003e2000812184c */
[----:B---3--:R-:W-:-:S04]  /*42920*/  IADD3 R9, P1, R9, UR11, RZ ;  /* 0x0000000b09097c10 */ /* 0x008fc8000ff3e0ff */
[----:B------:R-:W-:Y:S01]  /*42930*/  IADD3.X R11, R11, UR10, RZ, P1, !PT ;  /* 0x0000000a0b0b7c10 */ /* 0x000fe20008ffe4ff */
[----:B------:R-:W-:Y:S01]  /*42940*/  STL [R1+0x4ec], R9 ;  /* 0x0004ec0901007387 */ /* 0x000fe20000100800 */
[----:B------:R-:W-:-:S03]  /*42950*/  IADD3 R96, P2, R96, UR11, RZ ;  /* 0x0000000b60607c10 */ /* 0x000fc6000ff5e0ff */
[----:B------:R3:W-:Y:S01]  /*42960*/  STL [R1+0x4e8], R11 ;  /* 0x0004e80b01007387 */ /* 0x0007e20000100800 */
[----:B-1----:R-:W-:-:S03]  /*42970*/  IMAD.MOV.U32 R3, RZ, RZ, R11 ;  /* 0x000000ffff037224 */ /* 0x002fc600078e000b */
[----:B------:R-:W-:Y:S04]  /*42980*/  STL [R1+0x52c], R96 ;  /* 0x00052c6001007387 */ /* 0x000fe80000100800 */
[----:B---3--:R-:W3:Y:S01]  /*42990*/  LDL.LU R11, [R1+0x6e8] ;  /* 0x0006e800010b7983 */ /* 0x008ee20000300800 */
[----:B------:R-:W-:Y:S01]  /*429a0*/  IADD3.X R97, R97, UR10, RZ, P2, !PT ;  /* 0x0000000a61617c10 */ /* 0x000fe200097fe4ff */
[----:B------:R-:W-:-:S04]  /*429b0*/  IMAD.MOV.U32 R2, RZ, RZ, R9 ;  /* 0x000000ffff027224 */ /* 0x000fc800078e0009 */
[----:B------:R-:W-:Y:S04]  /*429c0*/  STL [R1+0x528], R97 ;  /* 0x0005286101007387 */ /* 0x000fe80000100800 */
[----:B------:R-:W3:Y:S04]  /*429d0*/  LDL.LU R9, [R1+0x728] ;  /* 0x0007280001097983 */ /* 0x000ee80000300800 */
[----:B------:R1:W-:Y:S01]  /*429e0*/  LDGSTS.E [R0+0x16e00], [R2.64], P0 ;  /* 0x16e0000002007fae */ /* 0x0003e2000812184c */
[----:B------:R-:W-:Y:S01]  /*429f0*/  IADD3 R74, P1, R74, UR11, RZ ;  /* 0x0000000b4a4a7c10 */ /* 0x000fe2000ff3e0ff */
[----:B-1----:R-:W-:-:S03]  /*42a00*/  IMAD.MOV.U32 R2, RZ, RZ, R96 ;  /* 0x000000ffff027224 */ /* 0x002fc600078e0060 */
[----:B------:R-:W-:Y:S01]  /*42a10*/  IADD3.X R75, R75, UR10, RZ, P1, !PT ;  /* 0x0000000a4b4b7c10 */ /* 0x000fe20008ffe4ff */
[----:B------:R-:W-:Y:S01]  /*42a20*/  IMAD.MOV.U32 R3, RZ, RZ, R97 ;  /* 0x000000ffff037224 */ /* 0x000fe200078e0061 */
[----:B------:R-:W-:-:S04]  /*42a30*/  IADD3 R72, P2, R72, UR11, RZ ;  /* 0x0000000b48487c10 */ /* 0x000fc8000ff5e0ff */
[----:B------:R1:W-:Y:S01]  /*42a40*/  LDGSTS.E [R0+0x17e00], [R2.64], P0 ;  /* 0x17e0000002007fae */ /* 0x0003e2000812184c */
[----:B------:R-:W-:Y:S02]  /*42a50*/  IADD3.X R73, R73, UR10, RZ, P2, !PT ;  /* 0x0000000a49497c10 */ /* 0x000fe400097fe4ff */
[----:B------:R-:W-:Y:S01]  /*42a60*/  IADD3 R58, P1, R58, UR11, RZ ;  /* 0x0000000b3a3a7c10 */ /* 0x000fe2000ff3e0ff */
[----:B-1----:R-:W-:Y:S02]  /*42a70*/  IMAD.MOV.U32 R2, RZ, RZ, R74 ;  /* 0x000000ffff027224 */ /* 0x002fe400078e004a */
[----:B------:R-:W-:Y:S01]  /*42a80*/  IMAD.MOV.U32 R3, RZ, RZ, R75 ;  /* 0x000000ffff037224 */ /* 0x000fe200078e004b */
[----:B----4-:R-:W-:-:S04]  /*42a90*/  IADD3 R56, P2, R56, UR11, RZ ;  /* 0x0000000b38387c10 */ /* 0x010fc8000ff5e0ff */
[----:B------:R1:W-:Y:S02]  /*42aa0*/  LDGSTS.E [R0+0x18e00], [R2.64], P0 ;  /* 0x18e0000002007fae */ /* 0x0003e4000812184c */
[----:B-1----:R-:W-:Y:S02]  /*42ab0*/  IMAD.MOV.U32 R2, RZ, RZ, R72 ;  /* 0x000000ffff027224 */ /* 0x002fe400078e0048 */
[----:B------:R-:W-:-:S05]  /*42ac0*/  IMAD.MOV.U32 R3, RZ, RZ, R73 ;  /* 0x000000ffff037224 */ /* 0x000fca00078e0049 */
[----:B------:R1:W-:Y:S02]  /*42ad0*/  LDGSTS.E [R0+0x19e00], [R2.64], P0 ;  /* 0x19e0000002007fae */ /* 0x0003e4000812184c */
[----:B-1----:R-:W-:Y:S01]  /*42ae0*/  IMAD.MOV.U32 R2, RZ, RZ, R58 ;  /* 0x000000ffff027224 */ /* 0x002fe200078e003a */
[----:B-----5:R-:W-:-:S05]  /*42af0*/  IADD3.X R59, R59, UR10, RZ, P1, !PT ;  /* 0x0000000a3b3b7c10 */ /* 0x020fca0008ffe4ff */
[----:B------:R-:W-:Y:S01]  /*42b00*/  IMAD.MOV.U32 R3, RZ, RZ, R59 ;  /* 0x000000ffff037224 */ /* 0x000fe200078e003b */
[----:B------:R-:W-:-:S04]  /*42b10*/  IADD3.X R57, R57, UR10, RZ, P2, !PT ;  /* 0x0000000a39397c10 */ /* 0x000fc800097fe4ff */
[----:B------:R1:W-:Y:S01]  /*42b20*/  LDGSTS.E [R0+0x1ae00], [R2.64], P0 ;  /* 0x1ae0000002007fae */ /* 0x0003e2000812184c */
[----:B------:R-:W-:-:S04]  /*42b30*/  IADD3 R30, P1, R30, UR11, RZ ;  /* 0x0000000b1e1e7c10 */ /* 0x000fc8000ff3e0ff */
[----:B------:R-:W-:Y:S01]  /*42b40*/  IADD3.X R31, R31, UR10, RZ, P1, !PT ;  /* 0x0000000a1f1f7c10 */ /* 0x000fe20008ffe4ff */
[----:B-1----:R-:W-:Y:S02]  /*42b50*/  IMAD.MOV.U32 R2, RZ, RZ, R56 ;  /* 0x000000ffff027224 */ /* 0x002fe400078e0038 */
[----:B------:R-:W-:-:S05]  /*42b60*/  IMAD.MOV.U32 R3, RZ, RZ, R57 ;  /* 0x000000ffff037224 */ /* 0x000fca00078e0039 */
[----:B------:R1:W-:Y:S04]  /*42b70*/  LDGSTS.E [R0+0x1be00], [R2.64], P0 ;  /* 0x1be0000002007fae */ /* 0x0003e8000812184c */
[----:B------:R-:W-:Y:S01]  /*42b80*/  STL [R1+0x56c], R74 ;  /* 0x00056c4a01007387 */ /* 0x000fe20000100800 */
[----:B--2---:R-:W-:Y:S01]  /*42b90*/  IADD3 R28, P2, R28, UR11, RZ ;  /* 0x0000000b1c1c7c10 */ /* 0x004fe2000ff5e0ff */
[----:B-1----:R-:W-:Y:S02]  /*42ba0*/  IMAD.MOV.U32 R2, RZ, RZ, R30 ;  /* 0x000000ffff027224 */ /* 0x002fe400078e001e */
[----:B------:R-:W-:Y:S01]  /*42bb0*/  IMAD.MOV.U32 R3, RZ, RZ, R31 ;  /* 0x000000ffff037224 */ /* 0x000fe200078e001f */
[----:B------:R-:W-:Y:S01]  /*42bc0*/  IADD3.X R29, R29, UR10, RZ, P2, !PT ;  /* 0x0000000a1d1d7c10 */ /* 0x000fe200097fe4ff */
[----:B------:R-:W-:Y:S04]  /*42bd0*/  STL [R1+0x568], R75 ;  /* 0x0005684b01007387 */ /* 0x000fe80000100800 */
[----:B------:R1:W-:Y:S04]  /*42be0*/  LDGSTS.E [R0+0x1ce00], [R2.64], P0 ;  /* 0x1ce0000002007fae */ /* 0x0003e8000812184c */
[----:B------:R-:W-:Y:S01]  /*42bf0*/  STL [R1+0x5ac], R72 ;  /* 0x0005ac4801007387 */ /* 0x000fe20000100800 */
[----:B------:R-:W-:Y:S01]  /*42c00*/  IADD3 R10, P1, R10, UR11, RZ ;  /* 0x0000000b0a0a7c10 */ /* 0x000fe2000ff3e0ff */
[----:B-1----:R-:W-:-:S02]  /*42c10*/  IMAD.MOV.U32 R2, RZ, RZ, R28 ;  /* 0x000000ffff027224 */ /* 0x002fc400078e001c */
[----:B------:R-:W-:Y:S01]  /*42c20*/  STL [R1+0x5a8], R73 ;  /* 0x0005a84901007387 */ /* 0x000fe20000100800 */
[----:B------:R-:W-:-:S03]  /*42c30*/  IMAD.MOV.U32 R3, RZ, RZ, R29 ;  /* 0x000000ffff037224 */ /* 0x000fc600078e001d */
[----:B------:R-:W-:Y:S01]  /*42c40*/  STL [R1+0x5ec], R58 ;  /* 0x0005ec3a01007387 */ /* 0x000fe20000100800 */
[----:B------:R-:W-:-:S03]  /*42c50*/  IMAD.MOV.U32 R193, RZ, RZ, 0x7f ;  /* 0x0000007fffc17424 */ /* 0x000fc600078e00ff */
[----:B------:R-:W-:Y:S01]  /*42c60*/  STL [R1+0x5e8], R59 ;  /* 0x0005e83b01007387 */ /* 0x000fe20000100800 */
[----:B------:R-:W-:-:S03]  /*42c70*/  IADD3 R8, P2, R8, UR11, RZ ;  /* 0x0000000b08087c10 */ /* 0x000fc6000ff5e0ff */
[----:B------:R-:W-:Y:S04]  /*42c80*/  STL [R1+0x62c], R56 ;  /* 0x00062c3801007387 */ /* 0x000fe80000100800 */
[----:B------:R-:W-:Y:S04]  /*42c90*/  STL [R1+0x628], R57 ;  /* 0x0006283901007387 */ /* 0x000fe80000100800 */
[----:B------:R1:W-:Y:S01]  /*42ca0*/  LDGSTS.E [R0+0x1de00], [R2.64], P0 ;  /* 0x1de0000002007fae */ /* 0x0003e2000812184c */
[----:B------:R-:W-:-:S03]  /*42cb0*/  IADD3 R193, R193, c[0x0][0x180], RZ ;  /* 0x00006000c1c17a10 */ /* 0x000fc60007ffe0ff */
[----:B------:R-:W-:Y:S04]  /*42cc0*/  STL [R1+0x66c], R30 ;  /* 0x00066c1e01007387 */ /* 0x000fe80000100800 */
[----:B------:R-:W-:Y:S01]  /*42cd0*/  STL [R1+0x668], R31 ;  /* 0x0006681f01007387 */ /* 0x000fe20000100800 */
[----:B-1----:R-:W-:-:S03]  /*42ce0*/  IMAD.MOV.U32 R2, RZ, RZ, R10 ;  /* 0x000000ffff027224 */ /* 0x002fc600078e000a */
[----:B------:R-:W-:Y:S04]  /*42cf0*/  STL [R1+0x6ac], R28 ;  /* 0x0006ac1c01007387 */ /* 0x000fe80000100800 */
[----:B------:R-:W-:Y:S04]  /*42d00*/  STL [R1+0x6a8], R29 ;  /* 0x0006a81d01007387 */ /* 0x000fe80000100800 */
[----:B------:R-:W-:Y:S01]  /*42d10*/  STL [R1+0x6ec], R10 ;  /* 0x0006ec0a01007387 */ /* 0x000fe20000100800 */
[----:B------:R-:W-:Y:S01]  /*42d20*/  UIADD3 UR4, UR4, 0x1, URZ ;  /* 0x0000000104047890 */ /* 0x000fe2000fffe03f */
[-C--:B------:R-:W-:Y:S08]  /*42d30*/  HMMA.1688.F32.TF32 R68, R160, R78.reuse, R68 ;  /* 0x0000004ea044723c */ /* 0x080ff00000081044 */
[----:B------:R-:W-:Y:S08]  /*42d40*/  HMMA.1688.F32.TF32 R172, R148, R78, R172 ;  /* 0x0000004e94ac723c */ /* 0x000ff000000810ac */
[C---:B------:R-:W-:Y:S08]  /*42d50*/  HMMA.1688.F32.TF32 R12, R160.reuse, R98, R12 ;  /* 0x00000062a00c723c */ /* 0x040ff0000008100c */
[C---:B------:R-:W-:Y:S08]  /*42d60*/  HMMA.1688.F32.TF32 R20, R160.reuse, R118, R20 ;  /* 0x00000076a014723c */ /* 0x040ff00000081014 */
[----:B------:R-:W-:Y:S08]  /*42d70*/  HMMA.1688.F32.TF32 R4, R160, R110, R4 ;  /* 0x0000006ea004723c */ /* 0x000ff00000081004 */
[C---:B------:R-:W-:Y:S08]  /*42d80*/  HMMA.1688.F32.TF32 R36, R148.reuse, R98, R36 ;  /* 0x000000629424723c */ /* 0x040ff00000081024 */
[C---:B------:R-:W-:Y:S08]  /*42d90*/  HMMA.1688.F32.TF32 R84, R148.reuse, R118, R84 ;  /* 0x000000769454723c */ /* 0x040ff00000081054 */
[----:B------:R-:W-:Y:S08]  /*42da0*/  HMMA.1688.F32.TF32 R164, R148, R110, R164 ;  /* 0x0000006e94a4723c */ /* 0x000ff000000810a4 */
[----:B------:R-:W-:Y:S01]  /*42db0*/  HMMA.1688.F32.TF32 R76, R124, R78, R180 ;  /* 0x0000004e7c4c723c */ /* 0x000fe200000810b4 */
[----:B---3--:R-:W-:-:S05]  /*42dc0*/  IADD3.X R11, R11, UR10, RZ, P1, !PT ;  /* 0x0000000a0b0b7c10 */ /* 0x008fca0008ffe4ff */
[----:B------:R-:W-:Y:S01]  /*42dd0*/  IMAD.MOV.U32 R3, RZ, RZ, R11 ;  /* 0x000000ffff037224 */ /* 0x000fe200078e000b */
[----:B------:R-:W-:Y:S04]  /*42de0*/  STL [R1+0x6e8], R11 ;  /* 0x0006e80b01007387 */ /* 0x000fe80000100800 */
[----:B------:R1:W-:Y:S01]  /*42df0*/  LDGSTS.E [R0+0x1ee00], [R2.64], P0 ;  /* 0x1ee0000002007fae */ /* 0x0003e2000812184c */
[----:B------:R-:W-:-:S03]  /*42e00*/  IADD3.X R9, R9, UR10, RZ, P2, !PT ;  /* 0x0000000a09097c10 */ /* 0x000fc600097fe4ff */
[----:B------:R2:W-:Y:S01]  /*42e10*/  STL [R1+0x72c], R8 ;  /* 0x00072c0801007387 */ /* 0x0005e20000100800 */
[----:B-1----:R-:W-:Y:S01]  /*42e20*/  IMAD.MOV.U32 R2, RZ, RZ, R8 ;  /* 0x000000ffff027224 */ /* 0x002fe200078e0008 */
[----:B--2---:R-:W-:Y:S01]  /*42e30*/  SHF.R.S32.HI R8, RZ, 0x1f, R193 ;  /* 0x0000001fff087819 */ /* 0x004fe200000114c1 */
[----:B------:R-:W-:-:S03]  /*42e40*/  IMAD.MOV.U32 R3, RZ, RZ, R9 ;  /* 0x000000ffff037224 */ /* 0x000fc600078e0009 */
[----:B------:R-:W-:Y:S01]  /*42e50*/  LEA.HI R8, R8, R193, RZ, 0x7 ;  /* 0x000000c108087211 */ /* 0x000fe200078f38ff */
[----:B------:R1:W-:Y:S03]  /*42e60*/  STL [R1+0x728], R9 ;  /* 0x0007280901007387 */ /* 0x0003e60000100800 */
[----:B------:R-:W-:Y:S01]  /*42e70*/  SHF.R.S32.HI R8, RZ, 0x7, R8 ;  /* 0x00000007ff087819 */ /* 0x000fe20000011408 */
[----:B------:R1:W-:Y:S03]  /*42e80*/  LDGSTS.E [R0+0x1fe00], [R2.64], P0 ;  /* 0x1fe0000002007fae */ /* 0x0003e6000812184c */
[----:B------:R-:W-:Y:S01]  /*42e90*/  ISETP.NE.U32.AND P0, PT, R8, UR4, PT ;  /* 0x0000000408007c0c */ /* 0x000fe2000bf05070 */
[C---:B------:R-:W-:Y:S01]  /*42ea0*/  HMMA.1688.F32.TF32 R144, R124.reuse, R98, R144 ;  /* 0x000000627c90723c */ /* 0x040fe20000081090 */
[----:B------:R-:W0:Y:S07]  /*42eb0*/  LDGDEPBAR ;  /* 0x00000000000079af */ /* 0x000e2e0000000000 */
[C---:B------:R-:W-:Y:S08]  /*42ec0*/  HMMA.1688.F32.TF32 R112, R124.reuse, R118, R112 ;  /* 0x000000767c70723c */ /* 0x040ff00000081070 */
[----:B------:R-:W-:Y:S01]  /*42ed0*/  HMMA.1688.F32.TF32 R100, R124, R110, R100 ;  /* 0x0000006e7c64723c */ /* 0x000fe20000081064 */
[----:B-1----:R-:W-:Y:S01]  /*42ee0*/  @!P0 CALL.REL.NOINC `(.L_x_0) ;  /* 0x0000001000008944 */ /* 0x002fe20003c00000 */
[----:B------:R-:W-:Y:S06]  /*42ef0*/  BRA `(.L_x_1) ;  /* 0xffff048000007947 */ /* 0x000fec000383ffff */
.L_x_0:
[----:B------:R-:W-:-:S05]  /*42f00*/  NOP ;  /* 0x0000000000007918 */ /* 0x000fca0000000000 */
[C-C-:B----45:R-:W-:Y:S01]  /*42f10*/  LOP3.LUT R125, R195.reuse, 0xd0, R198.reuse, 0xfe, !PT ;  /* 0x000000d0c37d7812 */ /* 0x170fe200078efec6 */
[----:B------:R-:W1:Y:S01]  /*42f20*/  S2R R10, SR_TID.X ;  /* 0x00000000000a7919 */ /* 0x000e620000002100 */
[----:B------:R-:W-:Y:S01]  /*42f30*/  LOP3.LUT R124, R195, 0xd2, R198, 0xfe, !PT ;  /* 0x000000d2c37c7812 */ /* 0x000fe200078efec6 */
[----:B------:R-:W-:-:S04]  /*42f40*/  DEPBAR.LE SB0, 0x0 ;  /* 0x000080000000791a */ /* 0x000fc80000000000 */
[C-C-:B------:R-:W-:Y:S01]  /*42f50*/  LOP3.LUT R126, R195.reuse, 0xd4, R198.reuse, 0xfe, !PT ;  /* 0x000000d4c37e7812 */ /* 0x140fe200078efec6 */
[----:B------:R2:W-:Y:S01]  /*42f60*/  STL [R1], R125 ;  /* 0x0000007d01007387 */ /* 0x0005e20000100800 */
[C---:B------:R-:W-:Y:S02]  /*42f70*/  LOP3.LUT R185, R195.reuse, R198, RZ, 0xfc, !PT ;  /* 0x000000c6c3b97212 */ /* 0x040fe400078efcff */
[C-C-:B------:R-:W-:Y:S01]  /*42f80*/  LOP3.LUT R72, R195.reuse, 0x2, R198.reuse, 0xfe, !PT ;  /* 0x00000002c3487812 */ /* 0x140fe200078efec6 */
[----:B------:R3:W-:Y:S01]  /*42f90*/  STL [R1+0x4], R124 ;  /* 0x0000047c01007387 */ /* 0x0007e20000100800 */
[C-C-:B------:R-:W-:Y:S02]  /*42fa0*/  LOP3.LUT R117, R195.reuse, 0x6, R198.reuse, 0xfe, !PT ;  /* 0x00000006c3757812 */ /* 0x140fe400078efec6 */
[C-C-:B------:R-:W-:Y:S01]  /*42fb0*/  LOP3.LUT R116, R195.reuse, 0x8, R198.reuse, 0xfe, !PT ;  /* 0x00000008c3747812 */ /* 0x140fe200078efec6 */
[----:B------:R4:W-:Y:S01]  /*42fc0*/  STL [R1+0x8], R126 ;  /* 0x0000087e01007387 */ /* 0x0009e20000100800 */
[----:B------:R-:W-:-:S02]  /*42fd0*/  LOP3.LUT R110, R195, 0xa, R198, 0xfe, !PT ;  /* 0x0000000ac36e7812 */ /* 0x000fc400078efec6 */
[C-C-:B--2---:R-:W-:Y:S02]  /*42fe0*/  LOP3.LUT R125, R195.reuse, 0xd6, R198.reuse, 0xfe, !PT ;  /* 0x000000d6c37d7812 */ /* 0x144fe400078efec6 */
[C-C-:B------:R-:W-:Y:S02]  /*42ff0*/  LOP3.LUT R111, R195.reuse, 0xc, R198.reuse, 0xfe, !PT ;  /* 0x0000000cc36f7812 */ /* 0x140fe400078efec6 */
[C-C-:B---3--:R-:W-:Y:S01]  /*43000*/  LOP3.LUT R124, R195.reuse, 0xd8, R198.reuse, 0xfe, !PT ;  /* 0x000000d8c37c7812 */ /* 0x148fe200078efec6 */
[----:B------:R2:W-:Y:S01]  /*43010*/  STL [R1+0xc], R125 ;  /* 0x00000c7d01007387 */ /* 0x0005e20000100800 */
[C---:B-1----:R-:W-:Y:S01]  /*43020*/  IMAD.SHL.U32 R0, R10.reuse, 0x20, RZ ;  /* 0x000000200a007824 */ /* 0x042fe200078e00ff */
[C-C-:B----4-:R-:W-:Y:S01]  /*43030*/  LOP3.LUT R126, R195.reuse, 0xda, R198.reuse, 0xfe, !PT ;  /* 0x000000dac37e7812 */ /* 0x150fe200078efec6 */
[C---:B------:R-:W-:Y:S01]  /*43040*/  IMAD.SHL.U32 R8, R10.reuse, 0x4, RZ ;  /* 0x000000040a087824 */ /* 0x040fe200078e00ff */
[----:B------:R1:W-:Y:S01]  /*43050*/  STL [R1+0x10], R124 ;  /* 0x0000107c01007387 */ /* 0x0003e20000100800 */
[----:B------:R-:W-:Y:S01]  /*43060*/  IMAD.SHL.U32 R9, R10, 0x1000, RZ ;  /* 0x000010000a097824 */ /* 0x000fe200078e00ff */
[----:B------:R-:W-:Y:S01]  /*43070*/  LOP3.LUT R3, R0, 0x60, RZ, 0xc0, !PT ;  /* 0x0000006000037812 */ /* 0x000fe200078ec0ff */
[C---:B------:R-:W-:Y:S01]  /*43080*/  IMAD.SHL.U32 R0, R10.reuse, 0x400, RZ ;  /* 0x000004000a007824 */ /* 0x040fe200078e00ff */
[----:B------:R3:W-:Y:S01]  /*43090*/  STL [R1+0x14], R126 ;  /* 0x0000147e01007387 */ /* 0x0007e20000100800 */
[----:B------:R-:W-:Y:S01]  /*430a0*/  IMAD.SHL.U32 R2, R10, 0x40, RZ ;  /* 0x000000400a027824 */ /* 0x000fe200078e00ff */
[----:B--2---:R-:W-:-:S02]  /*430b0*/  LOP3.LUT R125, R195, 0xdc, R198, 0xfe, !PT ;  /* 0x000000dcc37d7812 */ /* 0x004fc400078efec6 */
[----:B------:R-:W-:Y:S02]  /*430c0*/  LOP3.LUT R8, R3, 0x70, R8, 0x78, !PT ;  /* 0x0000007003087812 */ /* 0x000fe400078e7808 */
[C-C-:B-1----:R-:W-:Y:S01]  /*430d0*/  LOP3.LUT R124, R195.reuse, 0xde, R198.reuse, 0xfe, !PT ;  /* 0x000000dec37c7812 */ /* 0x142fe200078efec6 */
[----:B------:R1:W-:Y:S01]  /*430e0*/  STL [R1+0x18], R125 ;  /* 0x0000187d01007387 */ /* 0x0003e20000100800 */
[----:B------:R-:W-:Y:S02]  /*430f0*/  LOP3.LUT R10, R10, 0x7f, RZ, 0xc0, !PT ;  /* 0x0000007f0a0a7812 */ /* 0x000fe400078ec0ff */
[--C-:B---3--:R-:W-:Y:S01]  /*43100*/  LOP3.LUT R126, R195, 0xe0, R198.reuse, 0xfe, !PT ;  /* 0x000000e0c37e7812 */ /* 0x108fe200078efec6 */
[----:B------:R2:W-:Y:S01]  /*43110*/  STL [R1+0x1c], R124 ;  /* 0x00001c7c01007387 */ /* 0x0005e20000100800 */
[----:B------:R-:W-:Y:S02]  /*43120*/  LOP3.LUT R9, R9, 0x6000, RZ, 0xc0, !PT ;  /* 0x0000600009097812 */ /* 0x000fe400078ec0ff */
[----:B------:R-:W-:Y:S01]  /*43130*/  LOP3.LUT R0, R0, 0x6000, RZ, 0xc0, !PT ;  /* 0x0000600000007812 */ /* 0x000fe200078ec0ff */
[----:B------:R3:W-:Y:S01]  /*43140*/  STL [R1+0x20], R126 ;  /* 0x0000207e01007387 */ /* 0x0007e20000100800 */
[----:B------:R-:W-:Y:S01]  /*43150*/  LOP3.LUT R3, R2, 0x1800, RZ, 0xc0, !PT ;  /* 0x0000180002037812 */ /* 0x000fe200078ec0ff */
[----:B------:R-:W-:Y:S01]  /*43160*/  IMAD R2, R10, 0x10, R9 ;  /* 0x000000100a027824 */ /* 0x000fe200078e0209 */
[----:B-1----:R-:W-:-:S02]  /*43170*/  LOP3.LUT R125, R195, 0xe2, R198, 0xfe, !PT ;  /* 0x000000e2c37d7812 */ /* 0x002fc400078efec6 */
[----:B------:R-:W-:Y:S02]  /*43180*/  IADD3 R3, R8, R0, R3 ;  /* 0x0000000008037210 */ /* 0x000fe40007ffe003 */
[C-C-:B--2---:R-:W-:Y:S01]  /*43190*/  LOP3.LUT R124, R195.reuse, 0xe4, R198.reuse, 0xfe, !PT ;  /* 0x000000e4c37c7812 */ /* 0x144fe200078efec6 */
[----:B------:R1:W-:Y:S01]  /*431a0*/  STL [R1+0x24], R125 ;  /* 0x0000247d01007387 */ /* 0x0003e20000100800 */
[C-C-:B------:R-:W-:Y:S02]  /*431b0*/  LOP3.LUT R0, R195.reuse, 0x4, R198.reuse, 0xfe, !PT ;  /* 0x00000004c3007812 */ /* 0x140fe400078efec6 */
[C-C-:B---3--:R-:W-:Y:S01]  /*431c0*/  LOP3.LUT R126, R195.reuse, 0xe6, R198.reuse, 0xfe, !PT ;  /* 0x000000e6c37e7812 */ /* 0x148fe200078efec6 */
[----:B------:R2:W-:Y:S01]  /*431d0*/  STL [R1+0x28], R124 ;  /* 0x0000287c01007387 */ /* 0x0005e20000100800 */
[C-C-:B------:R-:W-:Y:S02]  /*431e0*/  LOP3.LUT R108, R195.reuse, 0xe, R198.reuse, 0xfe, !PT ;  /* 0x0000000ec36c7812 */ /* 0x140fe400078efec6 */
[C-C-:B------:R-:W-:Y:S01]  /*431f0*/  LOP3.LUT R109, R195.reuse, 0x10, R198.reuse, 0xfe, !PT ;  /* 0x00000010c36d7812 */ /* 0x140fe200078efec6 */
[----:B------:R3:W-:Y:S01]  /*43200*/  STL [R1+0x2c], R126 ;  /* 0x00002c7e01007387 */ /* 0x0007e20000100800 */
[----:B------:R-:W-:-:S02]  /*43210*/  LOP3.LUT R99, R195, 0x12, R198, 0xfe, !PT ;  /* 0x00000012c3637812 */ /* 0x000fc400078efec6 */
[C-C-:B-1----:R-:W-:Y:S02]  /*43220*/  LOP3.LUT R125, R195.reuse, 0xe8, R198.reuse, 0xfe, !PT ;  /* 0x000000e8c37d7812 */ /* 0x142fe400078efec6 */
[C-C-:B------:R-:W-:Y:S02]  /*43230*/  LOP3.LUT R58, R195.reuse, 0x14, R198.reuse, 0xfe, !PT ;  /* 0x00000014c33a7812 */ /* 0x140fe400078efec6 */
[C-C-:B--2---:R-:W-:Y:S01]  /*43240*/  LOP3.LUT R124, R195.reuse, 0xea, R198.reuse, 0xfe, !PT ;  /* 0x000000eac37c7812 */ /* 0x144fe200078efec6 */
[----:B------:R1:W-:Y:S01]  /*43250*/  STL [R1+0x30], R125 ;  /* 0x0000307d01007387 */ /* 0x0003e20000100800 */
[C-C-:B------:R-:W-:Y:S02]  /*43260*/  LOP3.LUT R98, R195.reuse, 0x16, R198.reuse, 0xfe, !PT ;  /* 0x00000016c3627812 */ /* 0x140fe400078efec6 */
[C-C-:B---3--:R-:W-:Y:S01]  /*43270*/  LOP3.LUT R126, R195.reuse, 0xec, R198.reuse, 0xfe, !PT ;  /* 0x000000ecc37e7812 */ /* 0x148fe200078efec6 */
[----:B------:R2:W-:Y:S01]  /*43280*/  STL [R1+0x34], R124 ;  /* 0x0000347c01007387 */ /* 0x0005e20000100800 */
[----:B------:R-:W-:-:S02]  /*43290*/  LOP3.LUT R97, R195, 0x18, R198, 0xfe, !PT ;  /* 0x00000018c3617812 */ /* 0x000fc400078efec6 */
[C-C-:B------:R-:W-:Y:S01]  /*432a0*/  LOP3.LUT R96, R195.reuse, 0x1a, R198.reuse, 0xfe, !PT ;  /* 0x0000001ac3607812 */ /* 0x140fe200078efec6 */
[----:B------:R3:W-:Y:S01]  /*432b0*/  STL [R1+0x38], R126 ;  /* 0x0000387e01007387 */ /* 0x0007e20000100800 */
[C-C-:B------:R-:W-:Y:S02]  /*432c0*/  LOP3.LUT R74, R195.reuse, 0x1c, R198.reuse, 0xfe, !PT ;  /* 0x0000001cc34a7812 */ /* 0x140fe400078efec6 */
[C-C-:B-1----:R-:W-:Y:S02]  /*432d0*/  LOP3.LUT R125, R195.reuse, 0xee, R198.reuse, 0xfe, !PT ;  /* 0x000000eec37d7812 */ /* 0x142fe400078efec6 */
[C-C-:B------:R-:W-:Y:S02]  /*432e0*/  LOP3.LUT R75, R195.reuse, 0x1e, R198.reuse, 0xfe, !PT ;  /* 0x0000001ec34b7812 */ /* 0x140fe400078efec6 */
[C-C-:B--2---:R-:W-:Y:S01]  /*432f0*/  LOP3.LUT R124, R195.reuse, 0xf0, R198.reuse, 0xfe, !PT ;  /* 0x000000f0c37c7812 */ /* 0x144fe200078efec6 */
[----:B------:R1:W-:Y:S01]  /*43300*/  STL [R1+0x3c], R125 ;  /* 0x00003c7d01007387 */ /* 0x0003e20000100800 */
[----:B------:R-:W-:-:S02]  /*43310*/  LOP3.LUT R59, R195, 0x20, R198, 0xfe, !PT ;  /* 0x00000020c33b7812 */ /* 0x000fc400078efec6 */
[C-C-:B---3--:R-:W-:Y:S01]  /*43320*/  LOP3.LUT R126, R195.reuse, 0xf2, R198.reuse, 0xfe, !PT ;  /* 0x000000f2c37e7812 */ /* 0x148fe200078efec6 */
[----:B------:R2:W-:Y:S01]  /*43330*/  STL [R1+0x40], R124 ;  /* 0x0000407c01007387 */ /* 0x0005e20000100800 */
[C-C-:B------:R-:W-:Y:S02]  /*43340*/  LOP3.LUT R73, R195.reuse, 0x22, R198.reuse, 0xfe, !PT ;  /* 0x00000022c3497812 */ /* 0x140fe400078efec6 */
[C-C-:B------:R-:W-:Y:S01]  /*43350*/  LOP3.LUT R57, R195.reuse, 0x24, R198.reuse, 0xfe, !PT ;  /* 0x00000024c3397812 */ /* 0x140fe200078efec6 */
[----:B------:R3:W-:Y:S01]  /*43360*/  STL [R1+0x44], R126 ;  /* 0x0000447e01007387 */ /* 0x0007e20000100800 */
[C-C-:B------:R-:W-:Y:S02]  /*43370*/  LOP3.LUT R9, R195.reuse, 0x26, R198.reuse, 0xfe, !PT ;  /* 0x00000026c3097812 */ /* 0x140fe400078efec6 */
[C-C-:B-1----:R-:W-:Y:S02]  /*43380*/  LOP3.LUT R125, R195.reuse, 0xf4, R198.reuse, 0xfe, !PT ;  /* 0x000000f4c37d7812 */ /* 0x142fe400078efec6 */
[----:B------:R-:W-:-:S02]  /*43390*/  LOP3.LUT R56, R195, 0x28, R198, 0xfe, !PT ;  /* 0x00000028c3387812 */ /* 0x000fc400078efec6 */
[C-C-:B--2---:R-:W-:Y:S01]  /*433a0*/  LOP3.LUT R124, R195.reuse, 0xf6, R198.reuse, 0xfe, !PT ;  /* 0x000000f6c37c7812 */ /* 0x144fe200078efec6 */
[----:B------:R1:W-:Y:S01]  /*433b0*/  STL [R1+0x48], R125 ;  /* 0x0000487d01007387 */ /* 0x0003e20000100800 */
[C-C-:B------:R-:W-:Y:S02]  /*433c0*/  LOP3.LUT R31, R195.reuse, 0x2a, R198.reuse, 0xfe, !PT ;  /* 0x0000002ac31f7812 */ /* 0x140fe400078efec6 */
[C-C-:B---3--:R-:W-:Y:S01]  /*433d0*/  LOP3.LUT R126, R195.reuse, 0xf8, R198.reuse, 0xfe, !PT ;  /* 0x000000f8c37e7812 */ /* 0x148fe200078efec6 */
[----:B------:R2:W-:Y:S01]  /*433e0*/  STL [R1+0x4c], R124 ;  /* 0x00004c7c01007387 */ /* 0x0005e20000100800 */
[C-C-:B------:R-:W-:Y:S02]  /*433f0*/  LOP3.LUT R30, R195.reuse, 0x2c, R198.reuse, 0xfe, !PT ;  /* 0x0000002cc31e7812 */ /* 0x140fe400078efec6 */
[C-C-:B------:R-:W-:Y:S01]  /*43400*/  LOP3.LUT R28, R195.reuse, 0x2e, R198.reuse, 0xfe, !PT ;  /* 0x0000002ec31c7812 */ /* 0x140fe200078efec6 */
[----:B------:R-:W-:Y:S01]  /*43410*/  STL [R1+0x50], R126 ;  /* 0x0000507e01007387 */ /* 0x000fe20000100800 */
[----:B------:R-:W-:-:S02]  /*43420*/  LOP3.LUT R29, R195, 0x30, R198, 0xfe, !PT ;  /* 0x00000030c31d7812 */ /* 0x000fc400078efec6 */
[C-C-:B-1----:R-:W-:Y:S02]  /*43430*/  LOP3.LUT R125, R195.reuse, 0xfa, R198.reuse, 0xfe, !PT ;  /* 0x000000fac37d7812 */ /* 0x142fe400078efec6 */
[C-C-:B------:R-:W-:Y:S02]  /*43440*/  LOP3.LUT R10, R195.reuse, 0x32, R198.reuse, 0xfe, !PT ;  /* 0x00000032c30a7812 */ /* 0x140fe400078efec6 */
[C-C-:B------:R-:W-:Y:S01]  /*43450*/  LOP3.LUT R11, R195.reuse, 0x34, R198.reuse, 0xfe, !PT ;  /* 0x00000034c30b7812 */ /* 0x140fe200078efec6 */
[----:B------:R1:W-:Y:S01]  /*43460*/  STL [R1+0x54], R125 ;  /* 0x0000547d01007387 */ /* 0x0003e20000100800 */
[C-C-:B------:R-:W-:Y:S02]  /*43470*/  LOP3.LUT R8, R195.reuse, 0x36, R198.reuse, 0xfe, !PT ;  /* 0x00000036c3087812 */ /* 0x140fe400078efec6 */
[C-C-:B------:R-:W-:Y:S02]  /*43480*/  LOP3.LUT R118, R195.reuse, 0x38, R198.reuse, 0xfe, !PT ;  /* 0x00000038c3767812 */ /* 0x140fe400078efec6 */
[----:B------:R-:W-:-:S02]  /*43490*/  LOP3.LUT R119, R195, 0x3a, R198, 0xfe, !PT ;  /* 0x0000003ac3777812 */ /* 0x000fc400078efec6 */
[C-C-:B------:R-:W-:Y:S02]  /*434a0*/  LOP3.LUT R176, R195.reuse, 0x3c, R198.reuse, 0xfe, !PT ;  /* 0x0000003cc3b07812 */ /* 0x140fe400078efec6 */
[C-C-:B------:R-:W-:Y:S02]  /*434b0*/  LOP3.LUT R177, R195.reuse, 0x3e, R198.reuse, 0xfe, !PT ;  /* 0x0000003ec3b17812 */ /* 0x140fe400078efec6 */
[C-C-:B------:R-:W-:Y:S02]  /*434c0*/  LOP3.LUT R178, R195.reuse, 0x40, R198.reuse, 0xfe, !PT ;  /* 0x00000040c3b27812 */ /* 0x140fe400078efec6 */
        /* <DEDUP_REMOVED lines=71> */
[C-C-:B--2---:R-:W-:Y:S02]  /*43940*/  LOP3.LUT R124, R195.reuse, 0xfc, R198.reuse, 0xfe, !PT ;  /* 0x000000fcc37c7812 */ /* 0x144fe400078efec6 */
[----:B------:R-:W-:Y:S02]  /*43950*/  LOP3.LUT R195, R195, 0xfe, R198, 0xfe, !PT ;  /* 0x000000fec3c37812 */ /* 0x000fe400078efec6 */
[----:B------:R-:W2:Y:S01]  /*43960*/  LDL.LU R198, [R1+0xc10] ;  /* 0x000c100001c67983 */ /* 0x000ea20000300800 */
[----:B------:R-:W-:Y:S02]  /*43970*/  IMAD.MOV.U32 R127, RZ, RZ, R141 ;  /* 0x000000ffff7f7224 */ /* 0x000fe400078e008d */
[----:B------:R-:W-:Y:S01]  /*43980*/  IMAD.MOV.U32 R151, RZ, RZ, R142 ;  /* 0x000000ffff977224 */ /* 0x000fe200078e008e */
[----:B------:R3:W-:Y:S01]  /*43990*/  STL [R1+0x58], R124 ;  /* 0x0000587c01007387 */ /* 0x0007e20000100800 */
[----:B------:R-:W-:-:S02]  /*439a0*/  IMAD.MOV.U32 R157, RZ, RZ, R88 ;  /* 0x000000ffff9d7224 */ /* 0x000fc400078e0058 */
[----:B------:R-:W-:Y:S02]  /*439b0*/  IMAD.MOV.U32 R159, RZ, RZ, R140 ;  /* 0x000000ffff9f7224 */ /* 0x000fe400078e008c */
[----:B-1----:R-:W-:Y:S02]  /*439c0*/  IMAD.MOV.U32 R125, RZ, RZ, R89 ;  /* 0x000000ffff7d7224 */ /* 0x002fe400078e0059 */
[----:B------:R-:W-:Y:S02]  /*439d0*/  IMAD.MOV.U32 R149, RZ, RZ, R90 ;  /* 0x000000ffff957224 */ /* 0x000fe400078e005a */
[----:B------:R-:W-:Y:S02]  /*439e0*/  IMAD.MOV.U32 R141, RZ, RZ, R91 ;  /* 0x000000ffff8d7224 */ /* 0x000fe400078e005b */
[----:B------:R-:W-:Y:S02]  /*439f0*/  IMAD.MOV.U32 R142, RZ, RZ, R155 ;  /* 0x000000ffff8e7224 */ /* 0x000fe400078e009b */
[----:B------:R-:W-:-:S02]  /*43a00*/  IMAD.MOV.U32 R148, RZ, RZ, R94 ;  /* 0x000000ffff947224 */ /* 0x000fc400078e005e */
[----:B------:R-:W-:Y:S01]  /*43a10*/  IMAD.MOV.U32 R150, RZ, RZ, R154 ;  /* 0x000000ffff967224 */ /* 0x000fe200078e009a */
[----:B------:R-:W-:Y:S01]  /*43a20*/  BAR.SYNC.DEFER_BLOCKING 0x0 ;  /* 0x0000000000007b1d */ /* 0x000fe20000010000 */
        /* <DEDUP_REMOVED lines=11> */
[----:B------:R-:W-:Y:S01]  /*43ae0*/  IMAD.MOV.U32 R17, RZ, RZ, R135 ;  /* 0x000000ffff117224 */ /* 0x000fe200078e0087 */
[----:B------:R1:W-:Y:S01]  /*43af0*/  STS.128 [R3+0x100], R88 ;  /* 0x0001005803007388 */ /* 0x0003e20000000c00 */
[----:B------:R-:W-:Y:S01]  /*43b00*/  IMAD.MOV.U32 R12, RZ, RZ, R172 ;  /* 0x000000ffff0c7224 */ /* 0x000fe200078e00ac */
[----:B------:R-:W-:Y:S01]  /*43b10*/  LOP3.LUT R172, R2, 0x20, RZ, 0x3c, !PT ;  /* 0x0000002002ac7812 */ /* 0x000fe200078e3cff */
[----:B------:R-:W-:Y:S01]  /*43b20*/  IMAD.MOV.U32 R13, RZ, RZ, R104 ;  /* 0x000000ffff0d7224 */ /* 0x000fe200078e0068 */
[----:B------:R-:W-:Y:S01]  /*43b30*/  STS.128 [R3+0x580], R16 ;  /* 0x0005801003007388 */ /* 0x000fe20000000c00 */
[----:B------:R-:W-:Y:S02]  /*43b40*/  IMAD.MOV.U32 R14, RZ, RZ, R36 ;  /* 0x000000ffff0e7224 */ /* 0x000fe400078e0024 */
[----:B------:R-:W-:Y:S01]  /*43b50*/  IMAD.MOV.U32 R15, RZ, RZ, R32 ;  /* 0x000000ffff0f7224 */ /* 0x000fe200078e0020 */
[----:B------:R-:W-:Y:S01]  /*43b60*/  STS.128 [R3+0x80], R148 ;  /* 0x0000809403007388 */ /* 0x000fe20000000c00 */
[----:B------:R-:W-:-:S02]  /*43b70*/  IMAD.MOV.U32 R158, RZ, RZ, R152 ;  /* 0x000000ffff9e7224 */ /* 0x000fc400078e0098 */
[----:B------:R-:W-:Y:S01]  /*43b80*/  IMAD.MOV.U32 R156, RZ, RZ, R92 ;  /* 0x000000ffff9c7224 */ /* 0x000fe200078e005c */
[----:B------:R4:W-:Y:S01]  /*43b90*/  STS.128 [R3+0x200], R12 ;  /* 0x0002000c03007388 */ /* 0x0009e20000000c00 */
[----:B------:R-:W-:Y:S02]  /*43ba0*/  IMAD.MOV.U32 R152, RZ, RZ, R70 ;  /* 0x000000ffff987224 */ /* 0x000fe400078e0046 */
[----:B---3--:R-:W-:Y:S01]  /*43bb0*/  IMAD.MOV.U32 R124, RZ, RZ, R93 ;  /* 0x000000ffff7c7224 */ /* 0x008fe200078e005d */
[----:B------:R3:W-:Y:S01]  /*43bc0*/  STS.128 [R3], R156 ;  /* 0x0000009c03007388 */ /* 0x0007e20000000c00 */
[----:B-1----:R-:W-:Y:S02]  /*43bd0*/  IMAD.MOV.U32 R91, RZ, RZ, R34 ;  /* 0x000000ffff5b7224 */ /* 0x002fe400078e0022 */
[----:B------:R-:W-:Y:S01]  /*43be0*/  IMAD.MOV.U32 R34, RZ, RZ, R39 ;  /* 0x000000ffff227224 */ /* 0x000fe200078e0027 */
[----:B------:R-:W-:Y:S01]  /*43bf0*/  STS.128 [R3+0x480], R140 ;  /* 0x0004808c03007388 */ /* 0x000fe20000000c00 */
[----:B------:R-:W-:-:S02]  /*43c00*/  IMAD.MOV.U32 R126, RZ, RZ, R153 ;  /* 0x000000ffff7e7224 */ /* 0x000fc400078e0099 */
[----:B------:R-:W-:Y:S02]  /*43c10*/  IMAD.MOV.U32 R92, RZ, RZ, R69 ;  /* 0x000000ffff5c7224 */ /* 0x000fe400078e0045 */
[----:B------:R-:W-:Y:S01]  /*43c20*/  IMAD.MOV.U32 R70, RZ, RZ, R37 ;  /* 0x000000ffff467224 */ /* 0x000fe200078e0025 */
[----:B------:R-:W-:Y:S01]  /*43c30*/  STS.128 [R3+0x400], R124 ;  /* 0x0004007c03007388 */ /* 0x000fe20000000c00 */
[----:B------:R-:W-:Y:S02]  /*43c40*/  IMAD.MOV.U32 R71, RZ, RZ, R33 ;  /* 0x000000ffff477224 */ /* 0x000fe400078e0021 */
[----:B------:R-:W-:Y:S02]  /*43c50*/  IMAD.MOV.U32 R90, RZ, RZ, R38 ;  /* 0x000000ffff5a7224 */ /* 0x000fe400078e0026 */
[----:B------:R-:W-:Y:S02]  /*43c60*/  IMAD.MOV.U32 R39, RZ, RZ, R136 ;  /* 0x000000ffff277224 */ /* 0x000fe400078e0088 */
[----:B----4-:R-:W-:-:S02]  /*43c70*/  IMAD.MOV.U32 R15, RZ, RZ, R137 ;  /* 0x000000ffff0f7224 */ /* 0x010fc400078e0089 */
[----:B------:R-:W-:Y:S02]  /*43c80*/  IMAD.MOV.U32 R19, RZ, RZ, R138 ;  /* 0x000000ffff137224 */ /* 0x000fe400078e008a */
[----:B------:R-:W-:Y:S02]  /*43c90*/  IMAD.MOV.U32 R93, RZ, RZ, R133 ;  /* 0x000000ffff5d7224 */ /* 0x000fe400078e0085 */
[----:B------:R-:W-:Y:S02]  /*43ca0*/  IMAD.MOV.U32 R153, RZ, RZ, R134 ;  /* 0x000000ffff997224 */ /* 0x000fe400078e0086 */
[----:B------:R-:W-:Y:S01]  /*43cb0*/  IMAD.MOV.U32 R68, RZ, RZ, R173 ;  /* 0x000000ffff447224 */ /* 0x000fe200078e00ad */
[----:B------:R-:W-:Y:S01]  /*43cc0*/  STS.128 [R3+0x500], R92 ;  /* 0x0005005c03007388 */ /* 0x000fe20000000c00 */
[----:B------:R-:W-:Y:S01]  /*43cd0*/  IMAD.MOV.U32 R69, RZ, RZ, R105 ;  /* 0x000000ffff457224 */ /* 0x000fe200078e0069 */
[C---:B------:R-:W-:Y:S01]  /*43ce0*/  LOP3.LUT R173, R2.reuse, 0x40, RZ, 0x3c, !PT ;  /* 0x0000004002ad7812 */ /* 0x040fe200078e3cff */
[----:B------:R-:W-:Y:S01]  /*43cf0*/  IMAD.MOV.U32 R88, RZ, RZ, R174 ;  /* 0x000000ffff587224 */ /* 0x000fe200078e00ae */
[----:B------:R-:W-:Y:S01]  /*43d00*/  STS.128 [R3+0x180], R152 ;  /* 0x0001809803007388 */ /* 0x000fe20000000c00 */
[----:B------:R-:W-:Y:S01]  /*43d10*/  IMAD.MOV.U32 R89, RZ, RZ, R106 ;  /* 0x000000ffff597224 */ /* 0x000fe200078e006a */
[----:B------:R-:W-:Y:S01]  /*43d20*/  LOP3.LUT R174, R2, 0x60, RZ, 0x3c, !PT ;  /* 0x0000006002ae7812 */ /* 0x000fe200078e3cff */
[----:B------:R-:W-:Y:S01]  /*43d30*/  IMAD.MOV.U32 R32, RZ, RZ, R175 ;  /* 0x000000ffff207224 */ /* 0x000fe200078e00af */
[----:B------:R-:W-:Y:S01]  /*43d40*/  STS.128 [R3+0x600], R68 ;  /* 0x0006004403007388 */ /* 0x000fe20000000c00 */
[----:B------:R-:W-:-:S02]  /*43d50*/  IMAD.MOV.U32 R33, RZ, RZ, R107 ;  /* 0x000000ffff217224 */ /* 0x000fc400078e006b */
[----:B------:R-:W-:Y:S01]  /*43d60*/  IMAD.MOV.U32 R36, RZ, RZ, R76 ;  /* 0x000000ffff247224 */ /* 0x000fe200078e004c */
[----:B------:R-:W-:Y:S01]  /*43d70*/  STS.128 [R3+0x280], R88 ;  /* 0x0002805803007388 */ /* 0x000fe20000000c00 */
[----:B------:R-:W-:Y:S02]  /*43d80*/  IMAD.MOV.U32 R37, RZ, RZ, R168 ;  /* 0x000000ffff257224 */ /* 0x000fe400078e00a8 */
[----:B------:R-:W-:Y:S01]  /*43d90*/  IMAD.MOV.U32 R38, RZ, RZ, R144 ;  /* 0x000000ffff267224 */ /* 0x000fe200078e0090 */
[----:B------:R-:W-:Y:S01]  /*43da0*/  STS.128 [R3+0x680], R32 ;  /* 0x0006802003007388 */ /* 0x000fe20000000c00 */
[----:B------:R-:W-:Y:S02]  /*43db0*/  IMAD.MOV.U32 R12, RZ, RZ, R77 ;  /* 0x000000ffff0c7224 */ /* 0x000fe400078e004d */
        /* <DEDUP_REMOVED lines=8> */
[----:B------:R-:W-:Y:S01]  /*43e40*/  IMAD.MOV.U32 R137, RZ, RZ, R171 ;  /* 0x000000ffff897224 */ /* 0x000fe200078e00ab */
[----:B------:R-:W-:Y:S01]  /*43e50*/  STS.128 [R3+0x380], R16 ;  /* 0x0003801003007388 */ /* 0x000fe20000000c00 */
[----:B------:R-:W-:-:S02]  /*43e60*/  IMAD.MOV.U32 R138, RZ, RZ, R147 ;  /* 0x000000ffff8a7224 */ /* 0x000fc400078e0093 */
[----:B------:R-:W-:Y:S02]  /*43e70*/  IMAD.MOV.U32 R171, RZ, RZ, R44 ;  /* 0x000000ffffab7224 */ /* 0x000fe400078e002c */
[----:B---3--:R-:W-:Y:S01]  /*43e80*/  IMAD.MOV.U32 R159, RZ, RZ, R45 ;  /* 0x000000ffff9f7224 */ /* 0x008fe200078e002d */
[----:B------:R-:W-:Y:S01]  /*43e90*/  STS.128 [R3+0x780], R136 ;  /* 0x0007808803007388 */ /* 0x000fe20000000c00 */
[----:B------:R-:W-:Y:S02]  /*43ea0*/  IMAD.MOV.U32 R163, RZ, RZ, R46 ;  /* 0x000000ffffa37224 */ /* 0x000fe400078e002e */
[----:B------:R-:W-:Y:S01]  /*43eb0*/  IMAD.MOV.U32 R44, RZ, RZ, R63 ;  /* 0x000000ffff2c7224 */ /* 0x000fe200078e003f */
[----:B------:R-:W-:Y:S01]  /*43ec0*/  BAR.SYNC.DEFER_BLOCKING 0x0 ;  /* 0x0000000000007b1d */ /* 0x000fe20000010000 */
        /* <DEDUP_REMOVED lines=11> */
[----:B------:R-:W-:Y:S01]  /*43f80*/  IMAD.MOV.U32 R55, RZ, RZ, R5 ;  /* 0x000000ffff377224 */ /* 0x000fe200078e0005 */
[----:B------:R-:W1:Y:S01]  /*43f90*/  LDS.128 R12, [R2] ;  /* 0x00000000020c7984 */ /* 0x000e620000000c00 */
[----:B------:R-:W-:Y:S02]  /*43fa0*/  IMAD.MOV.U32 R62, RZ, RZ, R22 ;  /* 0x000000ffff3e7224 */ /* 0x000fe400078e0016 */
[----:B------:R-:W-:Y:S01]  /*43fb0*/  IMAD.MOV.U32 R6, RZ, RZ, R23 ;  /* 0x000000ffff067224 */ /* 0x000fe200078e0017 */
[----:B------:R-:W-:Y:S01]  /*43fc0*/  LDS.128 R16, [R2+0x800] ;  /* 0x0008000002107984 */ /* 0x000fe20000000c00 */
[----:B------:R-:W-:-:S02]  /*43fd0*/  IMAD.MOV.U32 R40, RZ, RZ, R48 ;  /* 0x000000ffff287224 */ /* 0x000fc400078e0030 */
[----:B------:R-:W-:Y:S01]  /*43fe0*/  IMAD.MOV.U32 R41, RZ, RZ, R64 ;  /* 0x000000ffff297224 */ /* 0x000fe200078e0040 */
[----:B------:R-:W-:Y:S01]  /*43ff0*/  LDS.128 R32, [R2+0x1000] ;  /* 0x0010000002207984 */ /* 0x000fe20000000c00 */
[----:B------:R-:W-:Y:S02]  /*44000*/  IMAD.MOV.U32 R4, RZ, RZ, R51 ;  /* 0x000000ffff047224 */ /* 0x000fe400078e0033 */
[----:B------:R-:W-:Y:S01]  /*44010*/  IMAD.MOV.U32 R5, RZ, RZ, R67 ;  /* 0x000000ffff057224 */ /* 0x000fe200078e0043 */
[----:B------:R-:W-:Y:S01]  /*44020*/  LDS.128 R36, [R2+0x1800] ;  /* 0x0018000002247984 */ /* 0x000fe20000000c00 */
[----:B------:R-:W-:Y:S02]  /*44030*/  IMAD.MOV.U32 R20, RZ, RZ, R24 ;  /* 0x000000ffff147224 */ /* 0x000fe400078e0018 */
[----:B------:R-:W-:Y:S01]  /*44040*/  IMAD.MOV.U32 R21, RZ, RZ, R80 ;  /* 0x000000ffff157224 */ /* 0x000fe200078e0050 */
[----:B------:R-:W3:Y:S01]  /*44050*/  LDS.128 R68, [R172] ;  /* 0x00000000ac447984 */ /* 0x000ee20000000c00 */
        /* <DEDUP_REMOVED lines=8> */
[----:B------:R-:W-:Y:S04]  /*440e0*/  LDS.128 R92, [R172+0x1800] ;  /* 0x00180000ac5c7984 */ /* 0x000fe80000000c00 */
[----:B------:R-:W4:Y:S04]  /*440f0*/  LDS.128 R104, [R173] ;  /* 0x00000000ad687984 */ /* 0x000f280000000c00 */
[----:B------:R-:W-:Y:S04]  /*44100*/  LDS.128 R124, [R173+0x800] ;  /* 0x00080000ad7c7984 */ /* 0x000fe80000000c00 */
[----:B------:R-:W-:Y:S04]  /*44110*/  LDS.128 R132, [R173+0x1000] ;  /* 0x00100000ad847984 */ /* 0x000fe80000000c00 */
[----:B------:R-:W-:Y:S04]  /*44120*/  LDS.128 R136, [R173+0x1800] ;  /* 0x00180000ad887984 */ /* 0x000fe80000000c00 */
[----:B------:R-:W1:Y:S04]  /*44130*/  LDS.128 R140, [R174] ;  /* 0x00000000ae8c7984 */ /* 0x000e680000000c00 */
[----:B------:R-:W1:Y:S04]  /*44140*/  LDS.128 R144, [R174+0x800] ;  /* 0x00080000ae907984 */ /* 0x000e680000000c00 */
[----:B------:R-:W1:Y:S04]  /*44150*/  LDS.128 R148, [R174+0x1000] ;  /* 0x00100000ae947984 */ /* 0x000e680000000c00 */
[----:B------:R-:W1:Y:S01]  /*44160*/  LDS.128 R152, [R174+0x1800] ;  /* 0x00180000ae987984 */ /* 0x000e620000000c00 */
        /* <DEDUP_REMOVED lines=8> */
[----:B------:R-:W-:Y:S01]  /*441f0*/  IMAD.MOV.U32 R100, RZ, RZ, R131 ;  /* 0x000000ffff647224 */ /* 0x000fe200078e0083 */
[----:B------:R1:W-:Y:S04]  /*44200*/  STS.128 [R3+0x480], R44 ;  /* 0x0004802c03007388 */ /* 0x0003e80000000c00 */
[----:B------:R3:W-:Y:S04]  /*44210*/  STS.128 [R3+0x100], R40 ;  /* 0x0001002803007388 */ /* 0x0007e80000000c00 */
[----:B------:R4:W-:Y:S04]  /*44220*/  STS.128 [R3+0x580], R4 ;  /* 0x0005800403007388 */ /* 0x0009e80000000c00 */
[----:B------:R4:W-:Y:S01]  /*44230*/  STS.128 [R3+0x200], R20 ;  /* 0x0002001403007388 */ /* 0x0009e20000000c00 */
[----:B-1----:R-:W-:-:S03]  /*44240*/  IMAD.MOV.U32 R44, RZ, RZ, R26 ;  /* 0x000000ffff2c7224 */ /* 0x002fc600078e001a */
[----:B------:R1:W-:Y:S01]  /*44250*/  STS.128 [R3], R168 ;  /* 0x000000a803007388 */ /* 0x0003e20000000c00 */
[----:B------:R-:W-:Y:S02]  /*44260*/  IMAD.MOV.U32 R47, RZ, RZ, R166 ;  /* 0x000000ffff2f7224 */ /* 0x000fe400078e00a6 */
[----:B---3--:R-:W-:Y:S01]  /*44270*/  IMAD.MOV.U32 R40, RZ, RZ, R25 ;  /* 0x000000ffff287224 */ /* 0x008fe200078e0019 */
[----:B------:R-:W-:Y:S01]  /*44280*/  STS.128 [R3+0x400], R156 ;  /* 0x0004009c03007388 */ /* 0x000fe20000000c00 */
[----:B------:R-:W-:Y:S02]  /*44290*/  IMAD.MOV.U32 R43, RZ, RZ, R165 ;  /* 0x000000ffff2b7224 */ /* 0x000fe400078e00a5 */
[----:B----4-:R-:W-:Y:S01]  /*442a0*/  IMAD.MOV.U32 R7, RZ, RZ, R101 ;  /* 0x000000ffff077224 */ /* 0x010fe200078e0065 */
[----:B------:R-:W-:Y:S01]  /*442b0*/  STS.128 [R3+0x80], R160 ;  /* 0x000080a003007388 */ /* 0x000fe20000000c00 */
[----:B------:R-:W-:Y:S02]  /*442c0*/  IMAD.MOV.U32 R41, RZ, RZ, R81 ;  /* 0x000000ffff297224 */ /* 0x000fe400078e0051 */
[----:B------:R-:W-:Y:S01]  /*442d0*/  IMAD.MOV.U32 R23, RZ, RZ, R102 ;  /* 0x000000ffff177224 */ /* 0x000fe200078e0066 */
[----:B------:R-:W-:Y:S01]  /*442e0*/  STS.128 [R3+0x500], R52 ;  /* 0x0005003403007388 */ /* 0x000fe20000000c00 */
[----:B------:R-:W-:-:S02]  /*442f0*/  IMAD.MOV.U32 R42, RZ, RZ, R85 ;  /* 0x000000ffff2a7224 */ /* 0x000fc400078e0055 */
[----:B------:R-:W-:Y:S01]  /*44300*/  IMAD.MOV.U32 R45, RZ, RZ, R82 ;  /* 0x000000ffff2d7224 */ /* 0x000fe200078e0052 */
[----:B------:R-:W-:Y:S01]  /*44310*/  STS.128 [R3+0x180], R60 ;  /* 0x0001803c03007388 */ /* 0x000fe20000000c00 */
[----:B------:R-:W-:Y:S02]  /*44320*/  IMAD.MOV.U32 R46, RZ, RZ, R86 ;  /* 0x000000ffff2e7224 */ /* 0x000fe400078e0056 */
[----:B------:R-:W-:Y:S01]  /*44330*/  IMAD.MOV.U32 R165, RZ, RZ, R83 ;  /* 0x000000ffffa57224 */ /* 0x000fe200078e0053 */
[----:B------:R3:W-:Y:S01]  /*44340*/  STS.128 [R3+0x600], R40 ;  /* 0x0006002803007388 */ /* 0x0007e20000000c00 */
[----:B------:R-:W-:Y:S02]  /*44350*/  IMAD.MOV.U32 R166, RZ, RZ, R87 ;  /* 0x000000ffffa67224 */ /* 0x000fe400078e0057 */
[----:B------:R-:W-:Y:S01]  /*44360*/  IMAD.MOV.U32 R25, RZ, RZ, R120 ;  /* 0x000000ffff197224 */ /* 0x000fe200078e0078 */
[----:B------:R-:W-:Y:S01]  /*44370*/  STS.128 [R3+0x280], R44 ;  /* 0x0002802c03007388 */ /* 0x000fe20000000c00 */
[----:B------:R-:W-:-:S02]  /*44380*/  IMAD.MOV.U32 R26, RZ, RZ, R112 ;  /* 0x000000ffff1a7224 */ /* 0x000fc400078e0070 */
[----:B------:R-:W-:Y:S01]  /*44390*/  IMAD.MOV.U32 R4, RZ, RZ, R129 ;  /* 0x000000ffff047224 */ /* 0x000fe200078e0081 */
[----:B-1----:R-:W4:Y:S01]  /*443a0*/  LDL.LU R168, [R1] ;  /* 0x0000000001a87983 */ /* 0x002f220000300800 */
[----:B------:R-:W-:Y:S02]  /*443b0*/  IMAD.MOV.U32 R5, RZ, RZ, R121 ;  /* 0x000000ffff057224 */ /* 0x000fe400078e0079 */
[----:B------:R-:W-:Y:S02]  /*443c0*/  IMAD.MOV.U32 R6, RZ, RZ, R113 ;  /* 0x000000ffff067224 */ /* 0x000fe400078e0071 */
[----:B------:R-:W-:Y:S02]  /*443d0*/  IMAD.MOV.U32 R20, RZ, RZ, R130 ;  /* 0x000000ffff147224 */ /* 0x000fe400078e0082 */
[----:B------:R-:W-:Y:S02]  /*443e0*/  IMAD.MOV.U32 R21, RZ, RZ, R122 ;  /* 0x000000ffff157224 */ /* 0x000fe400078e007a */
[----:B------:R-:W-:-:S02]  /*443f0*/  IMAD.MOV.U32 R22, RZ, RZ, R114 ;  /* 0x000000ffff167224 */ /* 0x000fc400078e0072 */
[----:B------:R-:W-:Y:S02]  /*44400*/  IMAD.MOV.U32 R101, RZ, RZ, R123 ;  /* 0x000000ffff657224 */ /* 0x000fe400078e007b */
[----:B------:R-:W-:Y:S01]  /*44410*/  IMAD.MOV.U32 R102, RZ, RZ, R115 ;  /* 0x000000ffff667224 */ /* 0x000fe200078e0073 */
[----:B------:R-:W-:Y:S01]  /*44420*/  STS.128 [R3+0x680], R164 ;  /* 0x000680a403007388 */ /* 0x000fe20000000c00 */
[C---:B--2---:R-:W-:Y:S01]  /*44430*/  ISETP.GE.AND P0, PT, R198.reuse, c[0x0][0x178], PT ;  /* 0x00005e00c6007a0c */ /* 0x044fe20003f06270 */
[----:B------:R-:W-:Y:S02]  /*44440*/  IMAD R48, R198, c[0x0][0x194], RZ ;  /* 0x00006500c6307a24 */ /* 0x000fe400078e02ff */
[----:B------:R1:W-:Y:S04]  /*44450*/  STS.128 [R3+0x300], R24 ;  /* 0x0003001803007388 */ /* 0x0003e80000000c00 */
[----:B------:R-:W-:Y:S04]  /*44460*/  STS.128 [R3+0x700], R4 ;  /* 0x0007000403007388 */ /* 0x000fe80000000c00 */
[----:B------:R-:W-:Y:S04]  /*44470*/  STS.128 [R3+0x380], R20 ;  /* 0x0003801403007388 */ /* 0x000fe80000000c00 */
[----:B------:R2:W-:Y:S04]  /*44480*/  STS.128 [R3+0x780], R100 ;  /* 0x0007806403007388 */ /* 0x0005e80000000c00 */
[----:B------:R-:W-:Y:S01]  /*44490*/  BAR.SYNC.DEFER_BLOCKING 0x0 ;  /* 0x0000000000007b1d */ /* 0x000fe20000010000 */
[C---:B------:R-:W-:Y:S01]  /*444a0*/  ISETP.LT.AND P2, PT, R185.reuse, c[0x0][0x17c], !P0 ;  /* 0x00005f00b9007a0c */ /* 0x040fe20004741270 */
[----:B------:R-:W-:Y:S01]  /*444b0*/  IMAD R185, R185, c[0x0][0x198], RZ ;  /* 0x00006600b9b97a24 */ /* 0x000fe200078e02ff */
[----:B---3--:R-:W-:Y:S01]  /*444c0*/  LEA R40, P3, R48, c[0x0][0x170], 0x2 ;  /* 0x00005c0030287a11 */ /* 0x008fe200078610ff */
[C---:B-1----:R-:W-:Y:S01]  /*444d0*/  IMAD R27, R72.reuse, c[0x0][0x198], RZ ;  /* 0x00006600481b7a24 */ /* 0x042fe200078e02ff */
[----:B------:R-:W-:Y:S01]  /*444e0*/  ISETP.LT.AND P1, PT, R72, c[0x0][0x17c], !P0 ;  /* 0x00005f0048007a0c */ /* 0x000fe20004721270 */
[----:B------:R-:W3:Y:S01]  /*444f0*/  LDL.LU R169, [R1+0x4] ;  /* 0x0000040001a97983 */ /* 0x000ee20000300800 */
[----:B------:R-:W-:-:S02]  /*44500*/  LEA.HI.X.SX32 R26, R48, c[0x0][0x174], 0x2, P3 ;  /* 0x00005d00301a7a11 */ /* 0x000fc400018f16ff */
[C---:B------:R-:W-:Y:S02]  /*44510*/  LEA R24, P3, R185.reuse, R40, 0x2 ;  /* 0x00000028b9187211 */ /* 0x040fe400078610ff */
[----:B------:R-:W-:Y:S01]  /*44520*/  ISETP.LT.AND P4, PT, R0, c[0x0][0x17c], !P0 ;  /* 0x00005f0000007a0c */ /* 0x000fe20004781270 */
[----:B--2---:R-:W-:Y:S01]  /*44530*/  IMAD R3, R116, c[0x0][0x198], RZ ;  /* 0x0000660074037a24 */ /* 0x004fe200078e02ff */
[----:B------:R-:W-:Y:S01]  /*44540*/  LEA.HI.X.SX32 R25, R185, R26, 0x2, P3 ;  /* 0x0000001ab9197211 */ /* 0x000fe200018f16ff */
[----:B------:R-:W-:Y:S01]  /*44550*/  IMAD R23, R110, c[0x0][0x198], RZ ;  /* 0x000066006e177a24 */ /* 0x000fe200078e02ff */
[C---:B------:R-:W-:Y:S01]  /*44560*/  LEA R4, P3, R27.reuse, R40, 0x2 ;  /* 0x000000281b047211 */ /* 0x040fe200078610ff */
[----:B------:R-:W2:Y:S03]  /*44570*/  LDL.LU R170, [R1+0x8] ;  /* 0x0000080001aa7983 */ /* 0x000ea60000300800 */
[----:B------:R-:W-:Y:S01]  /*44580*/  LEA.HI.X.SX32 R5, R27, R26, 0x2, P3 ;  /* 0x0000001a1b057211 */ /* 0x000fe200018f16ff */
[----:B------:R-:W-:Y:S01]  /*44590*/  IMAD R27, R0, c[0x0][0x198], RZ ;  /* 0x00006600001b7a24 */ /* 0x000fe200078e02ff */
[C---:B------:R-:W-:Y:S01]  /*445a0*/  ISETP.LT.AND P3, PT, R117.reuse, c[0x0][0x17c], !P0 ;  /* 0x00005f0075007a0c */ /* 0x040fe20004761270 */
[----:B------:R-:W-:Y:S01]  /*445b0*/  @P2 STG.E [R24.64], R12 ;  /* 0x0000000c18002986 */ /* 0x000fe2000c10190c */
[----:B------:R-:W-:-:S03]  /*445c0*/  IMAD R117, R117, c[0x0][0x198], RZ ;  /* 0x0000660075757a24 */ /* 0x000fc600078e02ff */
[----:B------:R1:W-:Y:S01]  /*445d0*/  @P1 STG.E [R4.64], R68 ;  /* 0x0000004404001986 */ /* 0x0003e2000c10190c */
[----:B------:R-:W-:Y:S02]  /*445e0*/  ISETP.LT.AND P1, PT, R116, c[0x0][0x17c], !P0 ;  /* 0x00005f0074007a0c */ /* 0x000fe40004721270 */
[-C--:B------:R-:W-:Y:S01]  /*445f0*/  LEA R6, P5, R117, R40.reuse, 0x2 ;  /* 0x0000002875067211 */ /* 0x080fe200078a10ff */
[----:B------:R-:W2:Y:S04]  /*44600*/  LDL.LU R171, [R1+0xc] ;  /* 0x00000c0001ab7983 */ /* 0x000ea80000300800 */
[----:B------:R-:W-:Y:S01]  /*44610*/  LDS.128 R48, [R2+0x1000] ;  /* 0x0010000002307984 */ /* 0x000fe20000000c00 */
[----:B-1----:R-:W-:-:S03]  /*44620*/  LEA R4, P2, R27, R40, 0x2 ;  /* 0x000000281b047211 */ /* 0x002fc600078410ff */
[----:B------:R-:W2:Y:S01]  /*44630*/  LDL.LU R198, [R1+0x10] ;  /* 0x0000100001c67983 */ /* 0x000ea20000300800 */
[----:B------:R-:W-:-:S03]  /*44640*/  LEA.HI.X.SX32 R5, R27, R26, 0x2, P2 ;  /* 0x0000001a1b057211 */ /* 0x000fc600010f16ff */
[----:B------:R-:W-:Y:S01]  /*44650*/  LDS.128 R44, [R172+0x1000] ;  /* 0x00100000ac2c7984 */ /* 0x000fe20000000c00 */
[----:B------:R-:W-:Y:S02]  /*44660*/  ISETP.LT.AND P2, PT, R110, c[0x0][0x17c], !P0 ;  /* 0x00005f006e007a0c */ /* 0x000fe40004741270 */
[----:B------:R-:W-:Y:S01]  /*44670*/  LEA R20, P6, R3, R40, 0x2 ;  /* 0x0000002803147211 */ /* 0x000fe200078c10ff */
[----:B------:R1:W-:Y:S01]  /*44680*/  @P4 STG.E [R4.64], R104 ;  /* 0x0000006804004986 */ /* 0x0003e2000c10190c */
[-C--:B------:R-:W-:Y:S02]  /*44690*/  LEA.HI.X.SX32 R7, R117, R26.reuse, 0x2, P5 ;  /* 0x0000001a75077211 */ /* 0x080fe400028f16ff */
[----:B------:R-:W-:Y:S01]  /*446a0*/  LEA.HI.X.SX32 R21, R3, R26, 0x2, P6 ;  /* 0x0000001a03157211 */ /* 0x000fe200030f16ff */
[----:B------:R-:W-:Y:S01]  /*446b0*/  IMAD.MOV.U32 R0, RZ, RZ, c[0x0][0x198] ;  /* 0x00006600ff007624 */ /* 0x000fe200078e00ff */
[C---:B------:R-:W-:Y:S01]  /*446c0*/  ISETP.LT.AND P5, PT, R111.reuse, c[0x0][0x17c], !P0 ;  /* 0x00005f006f007a0c */ /* 0x040fe200047a1270 */
[----:B------:R-:W-:Y:S01]  /*446d0*/  IMAD R111, R111, c[0x0][0x198], RZ ;  /* 0x000066006f6f7a24 */ /* 0x000fe200078e02ff */
[----:B------:R-:W-:Y:S04]  /*446e0*/  LDS.128 R60, [R2+0x1800] ;  /* 0x00180000023c7984 */ /* 0x000fe80000000c00 */
[----:B------:R-:W-:Y:S01]  /*446f0*/  LDS.128 R64, [R172+0x1800] ;  /* 0x00180000ac407984 */ /* 0x000fe20000000c00 */
[----:B-1----:R-:W-:Y:S01]  /*44700*/  LEA R4, P4, R23, R40, 0x2 ;  /* 0x0000002817047211 */ /* 0x002fe200078810ff */
[----:B------:R-:W-:-:S02]  /*44710*/  IMAD R3, R108, c[0x0][0x198], RZ ;  /* 0x000066006c037a24 */ /* 0x000fc400078e02ff */
[----:B------:R-:W2:Y:S01]  /*44720*/  LDL.LU R159, [R1+0x14] ;  /* 0x00001400019f7983 */ /* 0x000ea20000300800 */
[----:B------:R-:W-:-:S03]  /*44730*/  LEA.HI.X.SX32 R5, R23, R26, 0x2, P4 ;  /* 0x0000001a17057211 */ /* 0x000fc600020f16ff */
[----:B------:R1:W-:Y:S04]  /*44740*/  @P3 STG.E [R6.64], R140 ;  /* 0x0000008c06003986 */ /* 0x0003e8000c10190c */
[----:B------:R-:W-:Y:S01]  /*44750*/  @P1 STG.E [R20.64], R16 ;  /* 0x0000001014001986 */ /* 0x000fe2000c10190c */
[----:B------:R-:W-:-:S03]  /*44760*/  ISETP.LT.AND P1, PT, R108, c[0x0][0x17c], !P0 ;  /* 0x00005f006c007a0c */ /* 0x000fc60004721270 */
[----:B------:R1:W-:Y:S01]  /*44770*/  @P2 STG.E [R4.64], R76 ;  /* 0x0000004c04002986 */ /* 0x0003e2000c10190c */
[----:B------:R-:W-:Y:S02]  /*44780*/  ISETP.LT.AND P2, PT, R109, c[0x0][0x17c], !P0 ;  /* 0x00005f006d007a0c */ /* 0x000fe40004741270 */
[-C--:B-1----:R-:W-:Y:S01]  /*44790*/  LEA R6, P4, R3, R40.reuse, 0x2 ;  /* 0x0000002803067211 */ /* 0x082fe200078810ff */
[----:B------:R-:W-:Y:S01]  /*447a0*/  IMAD R109, R109, c[0x0][0x198], RZ ;  /* 0x000066006d6d7a24 */ /* 0x000fe200078e02ff */
[----:B------:R-:W-:Y:S02]  /*447b0*/  LEA R4, P3, R111, R40, 0x2 ;  /* 0x000000286f047211 */ /* 0x000fe400078610ff */
[-C--:B------:R-:W-:Y:S02]  /*447c0*/  LEA.HI.X.SX32 R7, R3, R26.reuse, 0x2, P4 ;  /* 0x0000001a03077211 */ /* 0x080fe400020f16ff */
[----:B------:R-:W-:Y:S02]  /*447d0*/  LEA.HI.X.SX32 R5, R111, R26, 0x2, P3 ;  /* 0x0000001a6f057211 */ /* 0x000fe400018f16ff */
[C---:B------:R-:W-:Y:S01]  /*447e0*/  ISETP.LT.AND P3, PT, R99.reuse, c[0x0][0x17c], !P0 ;  /* 0x00005f0063007a0c */ /* 0x040fe20004761270 */
[----:B------:R-:W-:-:S02]  /*447f0*/  IMAD R99, R99, c[0x0][0x198], RZ ;  /* 0x0000660063637a24 */ /* 0x000fc400078e02ff */
[C---:B------:R-:W-:Y:S01]  /*44800*/  IMAD R3, R58.reuse, c[0x0][0x198], RZ ;  /* 0x000066003a037a24 */ /* 0x040fe200078e02ff */
[----:B------:R1:W-:Y:S02]  /*44810*/  @P5 STG.E [R4.64], R124 ;  /* 0x0000007c04005986 */ /* 0x0003e4000c10190c */
[C---:B------:R-:W-:Y:S02]  /*44820*/  LEA R20, P5, R99.reuse, R40, 0x2 ;  /* 0x0000002863147211 */ /* 0x040fe400078a10ff */
[----:B------:R1:W-:Y:S01]  /*44830*/  @P1 STG.E [R6.64], R144 ;  /* 0x0000009006001986 */ /* 0x0003e2000c10190c */
[----:B------:R-:W-:Y:S02]  /*44840*/  ISETP.LT.AND P4, PT, R58, c[0x0][0x17c], !P0 ;  /* 0x00005f003a007a0c */ /* 0x000fe40004781270 */
[----:B------:R-:W-:Y:S02]  /*44850*/  LEA.HI.X.SX32 R21, R99, R26, 0x2, P5 ;  /* 0x0000001a63157211 */ /* 0x000fe400028f16ff */
[----:B-1----:R-:W-:-:S02]  /*44860*/  LEA R4, P6, R109, R40, 0x2 ;  /* 0x000000286d047211 */ /* 0x002fc400078c10ff */
[----:B------:R-:W-:Y:S02]  /*44870*/  LEA R6, P1, R3, R40, 0x2 ;  /* 0x0000002803067211 */ /* 0x000fe400078210ff */
[-C--:B------:R-:W-:Y:S02]  /*44880*/  LEA.HI.X.SX32 R5, R109, R26.reuse, 0x2, P6 ;  /* 0x0000001a6d057211 */ /* 0x080fe400030f16ff */
[----:B------:R-:W-:Y:S01]  /*44890*/  LEA.HI.X.SX32 R7, R3, R26, 0x2, P1 ;  /* 0x0000001a03077211 */ /* 0x000fe200008f16ff */
[C---:B------:R-:W-:Y:S01]  /*448a0*/  IMAD R3, R98.reuse, c[0x0][0x198], RZ ;  /* 0x0000660062037a24 */ /* 0x040fe200078e02ff */
[----:B------:R-:W-:Y:S01]  /*448b0*/  ISETP.LT.AND P5, PT, R98, c[0x0][0x17c], !P0 ;  /* 0x00005f0062007a0c */ /* 0x000fe200047a1270 */
[----:B------:R1:W-:Y:S04]  /*448c0*/  @P2 STG.E [R4.64], R32 ;  /* 0x0000002004002986 */ /* 0x0003e8000c10190c */
[----:B------:R-:W-:Y:S01]  /*448d0*/  @P3 STG.E [R20.64], R88 ;  /* 0x0000005814003986 */ /* 0x000fe2000c10190c */
[C---:B------:R-:W-:Y:S01]  /*448e0*/  ISETP.LT.AND P3, PT, R97.reuse, c[0x0][0x17c], !P0 ;  /* 0x00005f0061007a0c */ /* 0x040fe20004761270 */
[----:B------:R-:W-:Y:S01]  /*448f0*/  IMAD R97, R97, c[0x0][0x198], RZ ;  /* 0x0000660061617a24 */ /* 0x000fe200078e02ff */
[C---:B------:R-:W-:Y:S01]  /*44900*/  ISETP.LT.AND P1, PT, R96.reuse, c[0x0][0x17c], !P0 ;  /* 0x00005f0060007a0c */ /* 0x040fe20004721270 */
[----:B------:R1:W-:Y:S02]  /*44910*/  @P4 STG.E [R6.64], R132 ;  /* 0x0000008406004986 */ /* 0x0003e4000c10190c */
[----:B-1----:R-:W-:Y:S01]  /*44920*/  LEA R4, P2, R3, R40, 0x2 ;  /* 0x0000002803047211 */ /* 0x002fe200078410ff */
[----:B------:R-:W-:-:S03]  /*44930*/  IMAD R23, R96, c[0x0][0x198], RZ ;  /* 0x0000660060177a24 */ /* 0x000fc600078e02ff */
[----:B------:R-:W-:Y:S01]  /*44940*/  LEA.HI.X.SX32 R5, R3, R26, 0x2, P2 ;  /* 0x0000001a03057211 */ /* 0x000fe200010f16ff */
[C---:B------:R-:W-:Y:S01]  /*44950*/  IMAD R3, R74.reuse, c[0x0][0x198], RZ ;  /* 0x000066004a037a24 */ /* 0x040fe200078e02ff */
[----:B------:R-:W-:Y:S02]  /*44960*/  ISETP.LT.AND P2, PT, R74, c[0x0][0x17c], !P0 ;  /* 0x00005f004a007a0c */ /* 0x000fe40004741270 */
[-C--:B------:R-:W-:Y:S01]  /*44970*/  LEA R6, P4, R97, R40.reuse, 0x2 ;  /* 0x0000002861067211 */ /* 0x080fe200078810ff */
[----:B------:R1:W-:Y:S01]  /*44980*/  @P5 STG.E [R4.64], R148 ;  /* 0x0000009404005986 */ /* 0x0003e2000c10190c */
[----:B------:R-:W-:Y:S02]  /*44990*/  LEA R20, P6, R23, R40, 0x2 ;  /* 0x0000002817147211 */ /* 0x000fe400078c10ff */
[-C--:B------:R-:W-:Y:S02]  /*449a0*/  LEA.HI.X.SX32 R7, R97, R26.reuse, 0x2, P4 ;  /* 0x0000001a61077211 */ /* 0x080fe400020f16ff */
[----:B------:R-:W-:-:S02]  /*449b0*/  LEA.HI.X.SX32 R21, R23, R26, 0x2, P6 ;  /* 0x0000001a17157211 */ /* 0x000fc400030f16ff */
[----:B------:R-:W-:Y:S02]  /*449c0*/  ISETP.LT.AND P5, PT, R75, c[0x0][0x17c], !P0 ;  /* 0x00005f004b007a0c */ /* 0x000fe400047a1270 */
[----:B-1----:R-:W-:Y:S01]  /*449d0*/  LEA R4, P4, R3, R40, 0x2 ;  /* 0x0000002803047211 */ /* 0x002fe200078810ff */
[----:B------:R-:W-:-:S03]  /*449e0*/  IMAD R75, R75, c[0x0][0x198], RZ ;  /* 0x000066004b4b7a24 */ /* 0x000fc600078e02ff */
[----:B------:R-:W-:Y:S01]  /*449f0*/  LEA.HI.X.SX32 R5, R3, R26, 0x2, P4 ;  /* 0x0000001a03057211 */ /* 0x000fe200020f16ff */
[----:B------:R1:W-:Y:S04]  /*44a00*/  @P3 STG.E [R6.64], R36 ;  /* 0x0000002406003986 */ /* 0x0003e8000c10190c */
[----:B------:R-:W-:Y:S01]  /*44a10*/  @P1 STG.E [R20.64], R92 ;  /* 0x0000005c14001986 */ /* 0x000fe2000c10190c */
[C---:B------:R-:W-:Y:S01]  /*44a20*/  ISETP.LT.AND P1, PT, R59.reuse, c[0x0][0x17c], !P0 ;  /* 0x00005f003b007a0c */ /* 0x040fe20004721270 */
[----:B------:R-:W-:Y:S02]  /*44a30*/  IMAD R59, R59, c[0x0][0x198], RZ ;  /* 0x000066003b3b7a24 */ /* 0x000fe400078e02ff */
[----:B------:R1:W-:Y:S01]  /*44a40*/  @P2 STG.E [R4.64], R136 ;  /* 0x0000008804002986 */ /* 0x0003e2000c10190c */
[C---:B------:R-:W-:Y:S01]  /*44a50*/  ISETP.LT.AND P2, PT, R73.reuse, c[0x0][0x17c], !P0 ;  /* 0x00005f0049007a0c */ /* 0x040fe20004741270 */
[----:B------:R-:W-:Y:S01]  /*44a60*/  IMAD R73, R73, c[0x0][0x198], RZ ;  /* 0x0000660049497a24 */ /* 0x000fe200078e02ff */
[----:B-1----:R-:W-:-:S02]  /*44a70*/  LEA R6, P4, R59, R40, 0x2 ;  /* 0x000000283b067211 */ /* 0x002fc400078810ff */
[----:B------:R-:W-:-:S04]  /*44a80*/  LEA R4, P3, R75, R40, 0x2 ;  /* 0x000000284b047211 */ /* 0x000fc800078610ff */
[-C--:B------:R-:W-:Y:S02]  /*44a90*/  LEA.HI.X.SX32 R5, R75, R26.reuse, 0x2, P3 ;  /* 0x0000001a4b057211 */ /* 0x080fe400018f16ff */
[C---:B------:R-:W-:Y:S01]  /*44aa0*/  ISETP.LT.AND P3, PT, R57.reuse, c[0x0][0x17c], !P0 ;  /* 0x00005f0039007a0c */ /* 0x040fe20004761270 */
[----:B------:R-:W-:Y:S01]  /*44ab0*/  IMAD R57, R57, c[0x0][0x198], RZ ;  /* 0x0000660039397a24 */ /* 0x000fe200078e02ff */
[----:B------:R-:W-:Y:S01]  /*44ac0*/  LEA.HI.X.SX32 R7, R59, R26, 0x2, P4 ;  /* 0x0000001a3b077211 */ /* 0x000fe200020f16ff */
[----:B------:R1:W-:Y:S01]  /*44ad0*/  @P5 STG.E [R4.64], R152 ;  /* 0x0000009804005986 */ /* 0x0003e2000c10190c */
[C---:B------:R-:W-:Y:S01]  /*44ae0*/  ISETP.LT.AND P4, PT, R9.reuse, c[0x0][0x17c], !P0 ;  /* 0x00005f0009007a0c */ /* 0x040fe20004781270 */
[----:B------:R-:W-:Y:S01]  /*44af0*/  IMAD R9, R9, c[0x0][0x198], RZ ;  /* 0x0000660009097a24 */ /* 0x000fe200078e02ff */
[----:B------:R-:W-:Y:S01]  /*44b00*/  LEA R20, P5, R57, R40, 0x2 ;  /* 0x0000002839147211 */ /* 0x000fe200078a10ff */
[----:B------:R1:W-:Y:S01]  /*44b10*/  @P1 STG.E [R6.64], R13 ;  /* 0x0000000d06001986 */ /* 0x0003e2000c10190c */
[----:B------:R-:W-:-:S02]  /*44b20*/  IMAD R3, R56, c[0x0][0x198], RZ ;  /* 0x0000660038037a24 */ /* 0x000fc400078e02ff */
[----:B------:R-:W-:Y:S02]  /*44b30*/  LEA.HI.X.SX32 R21, R57, R26, 0x2, P5 ;  /* 0x0000001a39157211 */ /* 0x000fe400028f16ff */
[----:B-1----:R-:W-:-:S04]  /*44b40*/  LEA R4, P6, R73, R40, 0x2 ;  /* 0x0000002849047211 */ /* 0x002fc800078c10ff */
[----:B------:R-:W-:Y:S02]  /*44b50*/  LEA.HI.X.SX32 R5, R73, R26, 0x2, P6 ;  /* 0x0000001a49057211 */ /* 0x000fe400030f16ff */
[C---:B------:R-:W-:Y:S02]  /*44b60*/  LEA R6, P1, R9.reuse, R40, 0x2 ;  /* 0x0000002809067211 */ /* 0x040fe400078210ff */
[----:B------:R-:W-:Y:S01]  /*44b70*/  ISETP.LT.AND P5, PT, R56, c[0x0][0x17c], !P0 ;  /* 0x00005f0038007a0c */ /* 0x000fe200047a1270 */
[----:B------:R1:W-:Y:S01]  /*44b80*/  @P2 STG.E [R4.64], R69 ;  /* 0x0000004504002986 */ /* 0x0003e2000c10190c */
[----:B------:R-:W-:-:S03]  /*44b90*/  LEA.HI.X.SX32 R7, R9, R26, 0x2, P1 ;  /* 0x0000001a09077211 */ /* 0x000fc600008f16ff */
        /* <DEDUP_REMOVED lines=19> */
[----:B------:R1:W-:Y:S01]  /*44cd0*/  @P3 STG.E [R6.64], R77 ;  /* 0x0000004d06003986 */ /* 0x0003e2000c10190c */
[----:B------:R-:W-:-:S03]  /*44ce0*/  IMAD R3, R10, c[0x0][0x198], RZ ;  /* 0x000066000a037a24 */ /* 0x000fc600078e02ff */
[----:B------:R-:W-:Y:S01]  /*44cf0*/  @P1 STG.E [R12.64], R125 ;  /* 0x0000007d0c001986 */ /* 0x000fe2000c10190c */
[----:B------:R-:W-:-:S03]  /*44d00*/  ISETP.LT.AND P1, PT, R10, c[0x0][0x17c], !P0 ;  /* 0x00005f000a007a0c */ /* 0x000fc60004721270 */
[----:B------:R4:W-:Y:S01]  /*44d10*/  @P2 STG.E [R4.64], R145 ;  /* 0x0000009104002986 */ /* 0x0009e2000c10190c */
[----:B------:R-:W-:Y:S01]  /*44d20*/  ISETP.LT.AND P2, PT, R11, c[0x0][0x17c], !P0 ;  /* 0x00005f000b007a0c */ /* 0x000fe20004741270 */
[----:B------:R-:W-:Y:S01]  /*44d30*/  IMAD R9, R8, c[0x0][0x198], RZ ;  /* 0x0000660008097a24 */ /* 0x000fe200078e02ff */
[-C--:B-1----:R-:W-:Y:S01]  /*44d40*/  LEA R6, P4, R3, R40.reuse, 0x2 ;  /* 0x0000002803067211 */ /* 0x082fe200078810ff */
[----:B------:R-:W-:Y:S01]  /*44d50*/  IMAD R11, R11, c[0x0][0x198], RZ ;  /* 0x000066000b0b7a24 */ /* 0x000fe200078e02ff */
[----:B----4-:R-:W-:-:S04]  /*44d60*/  LEA R4, P3, R29, R40, 0x2 ;  /* 0x000000281d047211 */ /* 0x010fc800078610ff */
[-C--:B------:R-:W-:Y:S02]  /*44d70*/  LEA.HI.X.SX32 R5, R29, R26.reuse, 0x2, P3 ;  /* 0x0000001a1d057211 */ /* 0x080fe400018f16ff */
[----:B------:R-:W-:Y:S02]  /*44d80*/  ISETP.LT.AND P3, PT, R8, c[0x0][0x17c], !P0 ;  /* 0x00005f0008007a0c */ /* 0x000fe40004761270 */
[----:B------:R-:W-:Y:S01]  /*44d90*/  LEA.HI.X.SX32 R7, R3, R26, 0x2, P4 ;  /* 0x0000001a03077211 */ /* 0x000fe200020f16ff */
[----:B------:R1:W-:Y:S01]  /*44da0*/  @P5 STG.E [R4.64], R33 ;  /* 0x0000002104005986 */ /* 0x0003e2000c10190c */
[C---:B------:R-:W-:Y:S01]  /*44db0*/  LEA R8, P5, R9.reuse, R40, 0x2 ;  /* 0x0000002809087211 */ /* 0x040fe200078a10ff */
[C---:B------:R-:W-:Y:S01]  /*44dc0*/  IMAD R3, R118.reuse, c[0x0][0x198], RZ ;  /* 0x0000660076037a24 */ /* 0x040fe200078e02ff */
[----:B------:R-:W-:Y:S01]  /*44dd0*/  ISETP.LT.AND P4, PT, R118, c[0x0][0x17c], !P0 ;  /* 0x00005f0076007a0c */ /* 0x000fe20004781270 */
[----:B------:R4:W-:Y:S01]  /*44de0*/  @P1 STG.E [R6.64], R89 ;  /* 0x0000005906001986 */ /* 0x0009e2000c10190c */
[----:B------:R-:W-:-:S02]  /*44df0*/  LEA.HI.X.SX32 R9, R9, R26, 0x2, P5 ;  /* 0x0000001a09097211 */ /* 0x000fc400028f16ff */
[----:B------:R-:W-:Y:S02]  /*44e00*/  ISETP.LT.AND P5, PT, R119, c[0x0][0x17c], !P0 ;  /* 0x00005f0077007a0c */ /* 0x000fe400047a1270 */
[----:B-1----:R-:W-:Y:S01]  /*44e10*/  LEA R4, P6, R11, R40, 0x2 ;  /* 0x000000280b047211 */ /* 0x002fe200078c10ff */
[----:B------:R-:W-:-:S03]  /*44e20*/  IMAD R119, R119, c[0x0][0x198], RZ ;  /* 0x0000660077777a24 */ /* 0x000fc600078e02ff */
[----:B------:R-:W-:Y:S02]  /*44e30*/  LEA.HI.X.SX32 R5, R11, R26, 0x2, P6 ;  /* 0x0000001a0b057211 */ /* 0x000fe400030f16ff */
[----:B----4-:R-:W-:-:S03]  /*44e40*/  LEA R6, P1, R3, R40, 0x2 ;  /* 0x0000002803067211 */ /* 0x010fc600078210ff */
[----:B------:R1:W-:Y:S01]  /*44e50*/  @P2 STG.E [R4.64], R133 ;  /* 0x0000008504002986 */ /* 0x0003e2000c10190c */
[----:B------:R-:W-:Y:S01]  /*44e60*/  LEA.HI.X.SX32 R7, R3, R26, 0x2, P1 ;  /* 0x0000001a03077211 */ /* 0x000fe200008f16ff */
[C---:B------:R-:W-:Y:S01]  /*44e70*/  IMAD R3, R176.reuse, c[0x0][0x198], RZ ;  /* 0x00006600b0037a24 */ /* 0x040fe200078e02ff */
[----:B------:R-:W-:Y:S01]  /*44e80*/  LEA R10, P2, R119, R40, 0x2 ;  /* 0x00000028770a7211 */ /* 0x000fe200078410ff */
[----:B------:R4:W-:Y:S01]  /*44e90*/  @P3 STG.E [R8.64], R149 ;  /* 0x0000009508003986 */ /* 0x0009e2000c10190c */
[C---:B------:R-:W-:Y:S01]  /*44ea0*/  ISETP.LT.AND P1, PT, R177.reuse, c[0x0][0x17c], !P0 ;  /* 0x00005f00b1007a0c */ /* 0x040fe20004721270 */
[----:B------:R-:W-:Y:S01]  /*44eb0*/  IMAD R177, R177, c[0x0][0x198], RZ ;  /* 0x00006600b1b17a24 */ /* 0x000fe200078e02ff */
[----:B------:R-:W-:Y:S01]  /*44ec0*/  ISETP.LT.AND P3, PT, R176, c[0x0][0x17c], !P0 ;  /* 0x00005f00b0007a0c */ /* 0x000fe20004761270 */
[----:B------:R3:W-:Y:S01]  /*44ed0*/  @P4 STG.E [R6.64], R37 ;  /* 0x0000002506004986 */ /* 0x0007e2000c10190c */
[----:B------:R-:W-:Y:S01]  /*44ee0*/  LEA.HI.X.SX32 R11, R119, R26, 0x2, P2 ;  /* 0x0000001a770b7211 */ /* 0x000fe200010f16ff */
[C---:B------:R-:W-:Y:S01]  /*44ef0*/  IMAD R13, R178.reuse, c[0x0][0x198], RZ ;  /* 0x00006600b20d7a24 */ /* 0x040fe200078e02ff */
[----:B------:R-:W-:-:S02]  /*44f00*/  ISETP.LT.AND P2, PT, R178, c[0x0][0x17c], !P0 ;  /* 0x00005f00b2007a0c */ /* 0x000fc40004741270 */
[-C--:B-1----:R-:W-:Y:S02]  /*44f10*/  LEA R4, P4, R3, R40.reuse, 0x2 ;  /* 0x0000002803047211 */ /* 0x082fe400078810ff */
[----:B----4-:R-:W-:Y:S02]  /*44f20*/  LEA R8, P6, R177, R40, 0x2 ;  /* 0x00000028b1087211 */ /* 0x010fe400078c10ff */
[----:B------:R-:W-:Y:S02]  /*44f30*/  LEA.HI.X.SX32 R5, R3, R26, 0x2, P4 ;  /* 0x0000001a03057211 */ /* 0x000fe400020f16ff */
[----:B---3--:R-:W-:Y:S01]  /*44f40*/  LEA R6, P4, R13, R40, 0x2 ;  /* 0x000000280d067211 */ /* 0x008fe200078810ff */
[----:B------:R-:W-:Y:S01]  /*44f50*/  @P5 STG.E [R10.64], R93 ;  /* 0x0000005d0a005986 */ /* 0x000fe2000c10190c */
[-C--:B------:R-:W-:Y:S02]  /*44f60*/  LEA.HI.X.SX32 R9, R177, R26.reuse, 0x2, P6 ;  /* 0x0000001ab1097211 */ /* 0x080fe400030f16ff */
[C---:B------:R-:W-:Y:S01]  /*44f70*/  ISETP.LT.AND P5, PT, R179.reuse, c[0x0][0x17c], !P0 ;  /* 0x00005f00b3007a0c */ /* 0x040fe200047a1270 */
[----:B------:R-:W-:Y:S01]  /*44f80*/  IMAD R179, R179, c[0x0][0x198], RZ ;  /* 0x00006600b3b37a24 */ /* 0x000fe200078e02ff */
[----:B------:R-:W-:Y:S01]  /*44f90*/  LEA.HI.X.SX32 R7, R13, R26, 0x2, P4 ;  /* 0x0000001a0d077211 */ /* 0x000fe200020f16ff */
[----:B------:R1:W-:Y:S01]  /*44fa0*/  @P3 STG.E [R4.64], R137 ;  /* 0x0000008904003986 */ /* 0x0003e2000c10190c */
[----:B------:R-:W-:-:S03]  /*44fb0*/  IMAD R3, R180, c[0x0][0x198], RZ ;  /* 0x00006600b4037a24 */ /* 0x000fc600078e02ff */
[----:B------:R-:W-:Y:S01]  /*44fc0*/  @P1 STG.E [R8.64], R153 ;  /* 0x0000009908001986 */ /* 0x000fe2000c10190c */
[----:B------:R-:W-:Y:S02]  /*44fd0*/  ISETP.LT.AND P1, PT, R180, c[0x0][0x17c], !P0 ;  /* 0x00005f00b4007a0c */ /* 0x000fe40004721270 */
[-C--:B------:R-:W-:Y:S01]  /*44fe0*/  LEA R12, P3, R179, R40.reuse, 0x2 ;  /* 0x00000028b30c7211 */ /* 0x080fe200078610ff */
[----:B------:R3:W-:Y:S01]  /*44ff0*/  @P2 STG.E [R6.64], R14 ;  /* 0x0000000e06002986 */ /* 0x0007e2000c10190c */
[C---:B------:R-:W-:Y:S01]  /*45000*/  ISETP.LT.AND P2, PT, R181.reuse, c[0x0][0x17c], !P0 ;  /* 0x00005f00b5007a0c */ /* 0x040fe20004741270 */
[----:B------:R-:W-:Y:S01]  /*45010*/  IMAD R181, R181, c[0x0][0x198], RZ ;  /* 0x00006600b5b57a24 */ /* 0x000fe200078e02ff */
[----:B-1----:R-:W-:Y:S01]  /*45020*/  LEA R4, P4, R3, R40, 0x2 ;  /* 0x0000002803047211 */ /* 0x002fe200078810ff */
[----:B------:R-:W-:Y:S01]  /*45030*/  IMAD R11, R182, c[0x0][0x198], RZ ;  /* 0x00006600b60b7a24 */ /* 0x000fe200078e02ff */
[-C--:B------:R-:W-:Y:S02]  /*45040*/  LEA.HI.X.SX32 R13, R179, R26.reuse, 0x2, P3 ;  /* 0x0000001ab30d7211 */ /* 0x080fe400018f16ff */
[----:B------:R-:W-:-:S02]  /*45050*/  LEA.HI.X.SX32 R5, R3, R26, 0x2, P4 ;  /* 0x0000001a03057211 */ /* 0x000fc400020f16ff */
[----:B------:R-:W-:Y:S02]  /*45060*/  ISETP.LT.AND P3, PT, R182, c[0x0][0x17c], !P0 ;  /* 0x00005f00b6007a0c */ /* 0x000fe40004761270 */
[C---:B------:R-:W-:Y:S01]  /*45070*/  ISETP.LT.AND P4, PT, R183.reuse, c[0x0][0x17c], !P0 ;  /* 0x00005f00b7007a0c */ /* 0x040fe20004781270 */
[----:B------:R-:W-:Y:S01]  /*45080*/  IMAD R183, R183, c[0x0][0x198], RZ ;  /* 0x00006600b7b77a24 */ /* 0x000fe200078e02ff */
[-C--:B---3--:R-:W-:Y:S01]  /*45090*/  LEA R6, P6, R181, R40.reuse, 0x2 ;  /* 0x00000028b5067211 */ /* 0x088fe200078c10ff */
[----:B------:R1:W-:Y:S01]  /*450a0*/  @P5 STG.E [R12.64], R70 ;  /* 0x000000460c005986 */ /* 0x0003e2000c10190c */
[----:B------:R-:W-:Y:S01]  /*450b0*/  LEA R8, P5, R11, R40, 0x2 ;  /* 0x000000280b087211 */ /* 0x000fe200078a10ff */
[----:B------:R-:W-:Y:S01]  /*450c0*/  IMAD R3, R184, c[0x0][0x198], RZ ;  /* 0x00006600b8037a24 */ /* 0x000fe200078e02ff */
[----:B------:R-:W-:Y:S01]  /*450d0*/  LEA.HI.X.SX32 R7, R181, R26, 0x2, P6 ;  /* 0x0000001ab5077211 */ /* 0x000fe200030f16ff */
[----:B------:R3:W-:Y:S01]  /*450e0*/  @P1 STG.E [R4.64], R106 ;  /* 0x0000006a04001986 */ /* 0x0007e2000c10190c */
[----:B------:R-:W-:-:S02]  /*450f0*/  LEA R10, P1, R183, R40, 0x2 ;  /* 0x00000028b70a7211 */ /* 0x000fc400078210ff */
[-C--:B------:R-:W-:Y:S01]  /*45100*/  LEA.HI.X.SX32 R9, R11, R26.reuse, 0x2, P5 ;  /* 0x0000001a0b097211 */ /* 0x080fe200028f16ff */
[----:B------:R4:W-:Y:S01]  /*45110*/  @P2 STG.E [R6.64], R142 ;  /* 0x0000008e06002986 */ /* 0x0009e2000c10190c */
[----:B------:R-:W-:Y:S01]  /*45120*/  LEA.HI.X.SX32 R11, R183, R26, 0x2, P1 ;  /* 0x0000001ab70b7211 */ /* 0x000fe200008f16ff */
[----:B------:R-:W-:Y:S01]  /*45130*/  IMAD R17, R186, c[0x0][0x198], RZ ;  /* 0x00006600ba117a24 */ /* 0x000fe200078e02ff */
[----:B------:R-:W-:Y:S02]  /*45140*/  ISETP.LT.AND P5, PT, R184, c[0x0][0x17c], !P0 ;  /* 0x00005f00b8007a0c */ /* 0x000fe400047a1270 */
[----:B-1----:R-:W-:Y:S01]  /*45150*/  LEA R12, P2, R3, R40, 0x2 ;  /* 0x00000028030c7211 */ /* 0x002fe200078410ff */
[----:B------:R1:W-:Y:S01]  /*45160*/  @P3 STG.E [R8.64], R18 ;  /* 0x0000001208003986 */ /* 0x0003e2000c10190c */
[C---:B------:R-:W-:Y:S01]  /*45170*/  ISETP.LT.AND P1, PT, R187.reuse, c[0x0][0x17c], !P0 ;  /* 0x00005f00bb007a0c */ /* 0x040fe20004721270 */
[----:B------:R-:W-:Y:S01]  /*45180*/  IMAD R187, R187, c[0x0][0x198], RZ ;  /* 0x00006600bbbb7a24 */ /* 0x000fe200078e02ff */
[----:B------:R-:W-:Y:S01]  /*45190*/  ISETP.LT.AND P3, PT, R186, c[0x0][0x17c], !P0 ;  /* 0x00005f00ba007a0c */ /* 0x000fe20004761270 */
[----:B------:R2:W-:Y:S01]  /*451a0*/  @P4 STG.E [R10.64], R78 ;  /* 0x0000004e0a004986 */ /* 0x0005e2000c10190c */
[----:B------:R-:W-:Y:S01]  /*451b0*/  LEA.HI.X.SX32 R13, R3, R26, 0x2, P2 ;  /* 0x0000001a030d7211 */ /* 0x000fe200010f16ff */
[----:B------:R-:W-:Y:S01]  /*451c0*/  IMAD R3, R188, c[0x0][0x198], RZ ;  /* 0x00006600bc037a24 */ /* 0x000fe200078e02ff */
[----:B---3--:R-:W-:-:S02]  /*451d0*/  LEA R4, P4, R17, R40, 0x2 ;  /* 0x0000002811047211 */ /* 0x008fc400078810ff */
[----:B------:R-:W-:Y:S02]  /*451e0*/  ISETP.LT.AND P2, PT, R188, c[0x0][0x17c], !P0 ;  /* 0x00005f00bc007a0c */ /* 0x000fe40004741270 */
[----:B----4-:R-:W-:Y:S02]  /*451f0*/  LEA R6, P6, R187, R40, 0x2 ;  /* 0x00000028bb067211 */ /* 0x010fe400078c10ff */
[----:B------:R-:W-:Y:S02]  /*45200*/  LEA.HI.X.SX32 R5, R17, R26, 0x2, P4 ;  /* 0x0000001a11057211 */ /* 0x000fe400020f16ff */
[----:B-1----:R-:W-:Y:S02]  /*45210*/  LEA R8, P4, R3, R40, 0x2 ;  /* 0x0000002803087211 */ /* 0x002fe400078810ff */
[-C--:B------:R-:W-:Y:S01]  /*45220*/  LEA.HI.X.SX32 R7, R187, R26.reuse, 0x2, P6 ;  /* 0x0000001abb077211 */ /* 0x080fe200030f16ff */
[----:B------:R-:W-:Y:S01]  /*45230*/  @P5 STG.E [R12.64], R126 ;  /* 0x0000007e0c005986 */ /* 0x000fe2000c10190c */
[----:B------:R-:W-:Y:S01]  /*45240*/  LEA.HI.X.SX32 R9, R3, R26, 0x2, P4 ;  /* 0x0000001a03097211 */ /* 0x000fe200020f16ff */
[----:B------:R-:W-:Y:S01]  /*45250*/  IMAD R3, R190, c[0x0][0x198], RZ ;  /* 0x00006600be037a24 */ /* 0x000fe200078e02ff */
[C---:B------:R-:W-:Y:S01]  /*45260*/  ISETP.LT.AND P5, PT, R189.reuse, c[0x0][0x17c], !P0 ;  /* 0x00005f00bd007a0c */ /* 0x040fe200047a1270 */
[----:B------:R1:W-:Y:S01]  /*45270*/  @P3 STG.E [R4.64], R146 ;  /* 0x0000009204003986 */ /* 0x0003e2000c10190c */
[----:B------:R-:W-:-:S03]  /*45280*/  IMAD R189, R189, c[0x0][0x198], RZ ;  /* 0x00006600bdbd7a24 */ /* 0x000fc600078e02ff */
[----:B------:R3:W-:Y:S01]  /*45290*/  @P1 STG.E [R6.64], R34 ;  /* 0x0000002206001986 */ /* 0x0007e2000c10190c */
[----:B------:R-:W-:-:S03]  /*452a0*/  ISETP.LT.AND P1, PT, R190, c[0x0][0x17c], !P0 ;  /* 0x00005f00be007a0c */ /* 0x000fc60004721270 */
[----:B------:R4:W-:Y:S01]  /*452b0*/  @P2 STG.E [R8.64], R90 ;  /* 0x0000005a08002986 */ /* 0x0009e2000c10190c */
[C---:B------:R-:W-:Y:S01]  /*452c0*/  ISETP.LT.AND P2, PT, R191.reuse, c[0x0][0x17c], !P0 ;  /* 0x00005f00bf007a0c */ /* 0x040fe20004741270 */
[----:B------:R-:W-:Y:S01]  /*452d0*/  IMAD R191, R191, c[0x0][0x198], RZ ;  /* 0x00006600bfbf7a24 */ /* 0x000fe200078e02ff */
[-C--:B--2---:R-:W-:Y:S02]  /*452e0*/  LEA R10, P3, R189, R40.reuse, 0x2 ;  /* 0x00000028bd0a7211 */ /* 0x084fe400078610ff */
[----:B-1----:R-:W-:Y:S01]  /*452f0*/  LEA R4, P4, R3, R40, 0x2 ;  /* 0x0000002803047211 */ /* 0x002fe200078810ff */
[----:B------:R-:W-:Y:S01]  /*45300*/  IMAD R13, R192, c[0x0][0x198], RZ ;  /* 0x00006600c00d7a24 */ /* 0x000fe200078e02ff */
[-C--:B------:R-:W-:Y:S02]  /*45310*/  LEA.HI.X.SX32 R11, R189, R26.reuse, 0x2, P3 ;  /* 0x0000001abd0b7211 */ /* 0x080fe400018f16ff */
[----:B------:R-:W-:Y:S02]  /*45320*/  LEA.HI.X.SX32 R5, R3, R26, 0x2, P4 ;  /* 0x0000001a03057211 */ /* 0x000fe400020f16ff */
[----:B---3--:R-:W-:-:S02]  /*45330*/  LEA R6, P6, R191, R40, 0x2 ;  /* 0x00000028bf067211 */ /* 0x008fc400078c10ff */
[C---:B------:R-:W-:Y:S01]  /*45340*/  ISETP.LT.AND P4, PT, R193.reuse, c[0x0][0x17c], !P0 ;  /* 0x00005f00c1007a0c */ /* 0x040fe20004781270 */
[----:B------:R-:W-:Y:S01]  /*45350*/  IMAD R193, R193, c[0x0][0x198], RZ ;  /* 0x00006600c1c17a24 */ /* 0x000fe200078e02ff */
[----:B------:R-:W-:Y:S01]  /*45360*/  ISETP.LT.AND P3, PT, R192, c[0x0][0x17c], !P0 ;  /* 0x00005f00c0007a0c */ /* 0x000fe20004761270 */
[----:B------:R1:W-:Y:S01]  /*45370*/  @P5 STG.E [R10.64], R134 ;  /* 0x000000860a005986 */ /* 0x0003e2000c10190c */
[----:B------:R-:W-:Y:S01]  /*45380*/  LEA.HI.X.SX32 R7, R191, R26, 0x2, P6 ;  /* 0x0000001abf077211 */ /* 0x000fe200030f16ff */
[----:B------:R-:W-:Y:S01]  /*45390*/  IMAD R3, R194, c[0x0][0x198], RZ ;  /* 0x00006600c2037a24 */ /* 0x000fe200078e02ff */
[-C--:B----4-:R-:W-:Y:S01]  /*453a0*/  LEA R8, P5, R13, R40.reuse, 0x2 ;  /* 0x000000280d087211 */ /* 0x090fe200078a10ff */
[----:B------:R2:W-:Y:S01]  /*453b0*/  @P1 STG.E [R4.64], R150 ;  /* 0x0000009604001986 */ /* 0x0005e2000c10190c */
[----:B------:R-:W-:Y:S02]  /*453c0*/  LEA R12, P1, R193, R40, 0x2 ;  /* 0x00000028c10c7211 */ /* 0x000fe400078210ff */
[-C--:B------:R-:W-:Y:S01]  /*453d0*/  LEA.HI.X.SX32 R9, R13, R26.reuse, 0x2, P5 ;  /* 0x0000001a0d097211 */ /* 0x080fe200028f16ff */
[----:B------:R3:W-:Y:S01]  /*453e0*/  @P2 STG.E [R6.64], R38 ;  /* 0x0000002606002986 */ /* 0x0007e2000c10190c */
[----:B------:R-:W-:Y:S01]  /*453f0*/  LEA.HI.X.SX32 R13, R193, R26, 0x2, P1 ;  /* 0x0000001ac10d7211 */ /* 0x000fe200008f16ff */
[----:B------:R-:W-:Y:S01]  /*45400*/  IMAD R17, R196, c[0x0][0x198], RZ ;  /* 0x00006600c4117a24 */ /* 0x000fe200078e02ff */
[----:B-1----:R-:W-:Y:S01]  /*45410*/  LEA R10, P2, R3, R40, 0x2 ;  /* 0x00000028030a7211 */ /* 0x002fe200078410ff */
[----:B------:R1:W-:Y:S01]  /*45420*/  @P3 STG.E [R8.64], R94 ;  /* 0x0000005e08003986 */ /* 0x0003e2000c10190c */
[----:B------:R-:W-:-:S02]  /*45430*/  ISETP.LT.AND P5, PT, R194, c[0x0][0x17c], !P0 ;  /* 0x00005f00c2007a0c */ /* 0x000fc400047a1270 */
[----:B------:R-:W-:Y:S01]  /*45440*/  ISETP.LT.AND P1, PT, R197, c[0x0][0x17c], !P0 ;  /* 0x00005f00c5007a0c */ /* 0x000fe20004721270 */
[----:B------:R4:W-:Y:S01]  /*45450*/  @P4 STG.E [R12.64], R138 ;  /* 0x0000008a0c004986 */ /* 0x0009e2000c10190c */
[----:B------:R-:W-:Y:S01]  /*45460*/  LEA.HI.X.SX32 R11, R3, R26, 0x2, P2 ;  /* 0x0000001a030b7211 */ /* 0x000fe200010f16ff */
[----:B------:R-:W-:Y:S01]  /*45470*/  IMAD R197, R197, c[0x0][0x198], RZ ;  /* 0x00006600c5c57a24 */ /* 0x000fe200078e02ff */
[----:B------:R-:W-:Y:S02]  /*45480*/  ISETP.LT.AND P3, PT, R196, c[0x0][0x17c], !P0 ;  /* 0x00005f00c4007a0c */ /* 0x000fe40004761270 */
[C---:B------:R-:W-:Y:S01]  /*45490*/  ISETP.LT.AND P2, PT, R199.reuse, c[0x0][0x17c], !P0 ;  /* 0x00005f00c7007a0c */ /* 0x040fe20004741270 */
[----:B------:R-:W-:Y:S01]  /*454a0*/  IMAD R199, R199, c[0x0][0x198], RZ ;  /* 0x00006600c7c77a24 */ /* 0x000fe200078e02ff */
[-C--:B--2---:R-:W-:Y:S02]  /*454b0*/  LEA R4, P4, R17, R40.reuse, 0x2 ;  /* 0x0000002811047211 */ /* 0x084fe400078810ff */
[----:B---3--:R-:W-:-:S02]  /*454c0*/  LEA R6, P6, R197, R40, 0x2 ;  /* 0x00000028c5067211 */ /* 0x008fc400078c10ff */
[----:B------:R-:W-:Y:S02]  /*454d0*/  LEA.HI.X.SX32 R5, R17, R26, 0x2, P4 ;  /* 0x0000001a11057211 */ /* 0x000fe400020f16ff */
[----:B-1----:R-:W-:Y:S02]  /*454e0*/  LEA R8, P4, R199, R40, 0x2 ;  /* 0x00000028c7087211 */ /* 0x002fe400078810ff */
[-C--:B------:R-:W-:Y:S01]  /*454f0*/  LEA.HI.X.SX32 R7, R197, R26.reuse, 0x2, P6 ;  /* 0x0000001ac5077211 */ /* 0x080fe200030f16ff */
[C---:B------:R-:W-:Y:S01]  /*45500*/  IMAD R3, R200.reuse, c[0x0][0x198], RZ ;  /* 0x00006600c8037a24 */ /* 0x040fe200078e02ff */
[----:B------:R-:W-:Y:S01]  /*45510*/  LEA.HI.X.SX32 R9, R199, R26, 0x2, P4 ;  /* 0x0000001ac7097211 */ /* 0x000fe200020f16ff */
[----:B------:R-:W-:Y:S01]  /*45520*/  @P5 STG.E [R10.64], R154 ;  /* 0x0000009a0a005986 */ /* 0x000fe2000c10190c */
[----:B------:R-:W-:-:S03]  /*45530*/  ISETP.LT.AND P4, PT, R200, c[0x0][0x17c], !P0 ;  /* 0x00005f00c8007a0c */ /* 0x000fc60004781270 */
[----:B------:R1:W-:Y:S01]  /*45540*/  @P3 STG.E [R4.64], R15 ;  /* 0x0000000f04003986 */ /* 0x0003e2000c10190c */
[----:B------:R-:W-:-:S03]  /*45550*/  ISETP.LT.AND P3, PT, R201, c[0x0][0x17c], !P0 ;  /* 0x00005f00c9007a0c */ /* 0x000fc60004761270 */
[----:B------:R-:W-:Y:S01]  /*45560*/  @P1 STG.E [R6.64], R71 ;  /* 0x0000004706001986 */ /* 0x000fe2000c10190c */
[----:B------:R-:W-:-:S03]  /*45570*/  IMAD R201, R201, c[0x0][0x198], RZ ;  /* 0x00006600c9c97a24 */ /* 0x000fc600078e02ff */
[----:B------:R2:W-:Y:S01]  /*45580*/  @P2 STG.E [R8.64], R107 ;  /* 0x0000006b08002986 */ /* 0x0005e2000c10190c */
[----:B----4-:R-:W-:-:S04]  /*45590*/  LEA R12, P2, R3, R40, 0x2 ;  /* 0x00000028030c7211 */ /* 0x010fc800078410ff */
[----:B------:R-:W-:Y:S02]  /*455a0*/  LEA.HI.X.SX32 R13, R3, R26, 0x2, P2 ;  /* 0x0000001a030d7211 */ /* 0x000fe400010f16ff */
[C---:B------:R-:W-:Y:S01]  /*455b0*/  ISETP.LT.AND P2, PT, R203.reuse, c[0x0][0x17c], !P0 ;  /* 0x00005f00cb007a0c */ /* 0x040fe20004741270 */
[----:B------:R-:W-:Y:S01]  /*455c0*/  IMAD R203, R203, c[0x0][0x198], RZ ;  /* 0x00006600cbcb7a24 */ /* 0x000fe200078e02ff */
[-C--:B-1----:R-:W-:Y:S01]  /*455d0*/  LEA R4, P6, R201, R40.reuse, 0x2 ;  /* 0x00000028c9047211 */ /* 0x082fe200078c10ff */
[C---:B------:R-:W-:Y:S01]  /*455e0*/  IMAD R3, R202.reuse, c[0x0][0x198], RZ ;  /* 0x00006600ca037a24 */ /* 0x040fe200078e02ff */
[----:B------:R-:W-:Y:S01]  /*455f0*/  ISETP.LT.AND P1, PT, R202, c[0x0][0x17c], !P0 ;  /* 0x00005f00ca007a0c */ /* 0x000fe20004721270 */
[----:B------:R1:W-:Y:S01]  /*45600*/  @P4 STG.E [R12.64], R143 ;  /* 0x0000008f0c004986 */ /* 0x0003e2000c10190c */
[----:B--2---:R-:W-:Y:S01]  /*45610*/  LEA R8, P4, R203, R40, 0x2 ;  /* 0x00000028cb087211 */ /* 0x004fe200078810ff */
[----:B------:R-:W-:Y:S01]  /*45620*/  IMAD R11, R204, c[0x0][0x198], RZ ;  /* 0x00006600cc0b7a24 */ /* 0x000fe200078e02ff */
[----:B------:R-:W-:-:S02]  /*45630*/  LEA.HI.X.SX32 R5, R201, R26, 0x2, P6 ;  /* 0x0000001ac9057211 */ /* 0x000fc400030f16ff */
[----:B------:R-:W-:Y:S02]  /*45640*/  LEA R6, P5, R3, R40, 0x2 ;  /* 0x0000002803067211 */ /* 0x000fe400078a10ff */
[----:B------:R-:W-:Y:S01]  /*45650*/  LEA.HI.X.SX32 R9, R203, R26, 0x2, P4 ;  /* 0x0000001acb097211 */ /* 0x000fe200020f16ff */
[----:B------:R2:W-:Y:S01]  /*45660*/  @P3 STG.E [R4.64], R19 ;  /* 0x0000001304003986 */ /* 0x0005e2000c10190c */
[----:B------:R-:W-:Y:S02]  /*45670*/  ISETP.LT.AND P6, PT, R204, c[0x0][0x17c], !P0 ;  /* 0x00005f00cc007a0c */ /* 0x000fe400047c1270 */
[C---:B------:R-:W-:Y:S01]  /*45680*/  ISETP.LT.AND P4, PT, R205.reuse, c[0x0][0x17c], !P0 ;  /* 0x00005f00cd007a0c */ /* 0x040fe20004781270 */
[----:B------:R-:W-:Y:S01]  /*45690*/  IMAD R205, R205, c[0x0][0x198], RZ ;  /* 0x00006600cdcd7a24 */ /* 0x000fe200078e02ff */
[----:B------:R-:W-:Y:S02]  /*456a0*/  LEA R10, P3, R11, R40, 0x2 ;  /* 0x000000280b0a7211 */ /* 0x000fe400078610ff */
[----:B------:R-:W-:-:S02]  /*456b0*/  LEA.HI.X.SX32 R7, R3, R26, 0x2, P5 ;  /* 0x0000001a03077211 */ /* 0x000fc400028f16ff */
[----:B------:R-:W-:Y:S02]  /*456c0*/  LEA.HI.X.SX32 R11, R11, R26, 0x2, P3 ;  /* 0x0000001a0b0b7211 */ /* 0x000fe400018f16ff */
[----:B-1----:R-:W-:Y:S01]  /*456d0*/  LEA R12, P3, R205, R40, 0x2 ;  /* 0x00000028cd0c7211 */ /* 0x002fe200078610ff */
[----:B------:R-:W-:Y:S01]  /*456e0*/  @P1 STG.E [R6.64], R79 ;  /* 0x0000004f06001986 */ /* 0x000fe2000c10190c */
[C---:B------:R-:W-:Y:S01]  /*456f0*/  IMAD R3, R206.reuse, c[0x0][0x198], RZ ;  /* 0x00006600ce037a24 */ /* 0x040fe200078e02ff */
[----:B------:R-:W-:Y:S02]  /*45700*/  ISETP.LT.AND P1, PT, R206, c[0x0][0x17c], !P0 ;  /* 0x00005f00ce007a0c */ /* 0x000fe40004721270 */
[----:B------:R-:W-:Y:S01]  /*45710*/  @P2 STG.E [R8.64], R127 ;  /* 0x0000007f08002986 */ /* 0x000fe2000c10190c */
[C---:B------:R-:W-:Y:S01]  /*45720*/  ISETP.LT.AND P2, PT, R207.reuse, c[0x0][0x17c], !P0 ;  /* 0x00005f00cf007a0c */ /* 0x040fe20004741270 */
[----:B------:R-:W-:Y:S01]  /*45730*/  IMAD R207, R207, c[0x0][0x198], RZ ;  /* 0x00006600cfcf7a24 */ /* 0x000fe200078e02ff */
[----:B------:R-:W-:Y:S01]  /*45740*/  LEA.HI.X.SX32 R13, R205, R26, 0x2, P3 ;  /* 0x0000001acd0d7211 */ /* 0x000fe200018f16ff */
[C---:B--2---:R-:W-:Y:S01]  /*45750*/  IMAD R5, R208.reuse, c[0x0][0x198], RZ ;  /* 0x00006600d0057a24 */ /* 0x044fe200078e02ff */
[----:B------:R-:W-:Y:S01]  /*45760*/  ISETP.LT.AND P3, PT, R208, c[0x0][0x17c], !P0 ;  /* 0x00005f00d0007a0c */ /* 0x000fe20004761270 */
[----:B------:R-:W-:Y:S01]  /*45770*/  @P6 STG.E [R10.64], R147 ;  /* 0x000000930a006986 */ /* 0x000fe2000c10190c */
[----:B------:R-:W-:-:S02]  /*45780*/  LEA R14, P6, R3, R40, 0x2 ;  /* 0x00000028030e7211 */ /* 0x000fc400078c10ff */
[-C--:B------:R-:W-:Y:S01]  /*45790*/  LEA R16, P5, R207, R40.reuse, 0x2 ;  /* 0x00000028cf107211 */ /* 0x080fe200078a10ff */
[----:B------:R-:W-:Y:S01]  /*457a0*/  @P4 STG.E [R12.64], R35 ;  /* 0x000000230c004986 */ /* 0x000fe2000c10190c */
[----:B------:R-:W-:Y:S02]  /*457b0*/  LEA R18, P4, R5, R40, 0x2 ;  /* 0x0000002805127211 */ /* 0x000fe400078810ff */
[-C--:B------:R-:W-:Y:S01]  /*457c0*/  LEA.HI.X.SX32 R15, R3, R26.reuse, 0x2, P6 ;  /* 0x0000001a030f7211 */ /* 0x080fe200030f16ff */
[----:B------:R-:W-:Y:S01]  /*457d0*/  LDS.128 R8, [R172] ;  /* 0x00000000ac087984 */ /* 0x000fe20000000c00 */
[-C--:B------:R-:W-:Y:S02]  /*457e0*/  LEA.HI.X.SX32 R17, R207, R26.reuse, 0x2, P5 ;  /* 0x0000001acf117211 */ /* 0x080fe400028f16ff */
[----:B------:R-:W-:Y:S01]  /*457f0*/  LEA.HI.X.SX32 R19, R5, R26, 0x2, P4 ;  /* 0x0000001a05137211 */ /* 0x000fe200020f16ff */
[----:B------:R-:W-:Y:S01]  /*45800*/  LDS.128 R32, [R172+0x800] ;  /* 0x00080000ac207984 */ /* 0x000fe20000000c00 */
[C---:B------:R-:W-:Y:S01]  /*45810*/  ISETP.LT.AND P5, PT, R209.reuse, c[0x0][0x17c], !P0 ;  /* 0x00005f00d1007a0c */ /* 0x040fe200047a1270 */
[----:B------:R-:W-:-:S02]  /*45820*/  IMAD R209, R209, c[0x0][0x198], RZ ;  /* 0x00006600d1d17a24 */ /* 0x000fc400078e02ff */
[----:B------:R-:W-:Y:S04]  /*45830*/  @P1 STG.E [R14.64], R91 ;  /* 0x0000005b0e001986 */ /* 0x000fe8000c10190c */
[----:B------:R-:W-:Y:S04]  /*45840*/  @P2 STG.E [R16.64], R135 ;  /* 0x0000008710002986 */ /* 0x000fe8000c10190c */
[----:B------:R-:W1:Y:S04]  /*45850*/  LDS.128 R4, [R2] ;  /* 0x0000000002047984 */ /* 0x000e680000000c00 */
[----:B------:R-:W-:Y:S01]  /*45860*/  @P3 STG.E [R18.64], R151 ;  /* 0x0000009712003986 */ /* 0x000fe2000c10190c */
[----:B------:R-:W-:Y:S01]  /*45870*/  LEA R20, P3, R209, R40, 0x2 ;  /* 0x00000028d1147211 */ /* 0x000fe200078610ff */
[C---:B------:R-:W-:Y:S01]  /*45880*/  IMAD R3, R210.reuse, c[0x0][0x198], RZ ;  /* 0x00006600d2037a24 */ /* 0x040fe200078e02ff */
[----:B------:R-:W-:Y:S01]  /*45890*/  ISETP.LT.AND P1, PT, R211, c[0x0][0x17c], !P0 ;  /* 0x00005f00d3007a0c */ /* 0x000fe20004721270 */
[----:B------:R-:W2:Y:S01]  /*458a0*/  LDS.128 R12, [R173] ;  /* 0x00000000ad0c7984 */ /* 0x000ea20000000c00 */
[----:B------:R-:W-:Y:S01]  /*458b0*/  LEA.HI.X.SX32 R21, R209, R26, 0x2, P3 ;  /* 0x0000001ad1157211 */ /* 0x000fe200018f16ff */
[----:B------:R-:W-:Y:S01]  /*458c0*/  IMAD R211, R211, c[0x0][0x198], RZ ;  /* 0x00006600d3d37a24 */ /* 0x000fe200078e02ff */
[----:B------:R-:W-:Y:S01]  /*458d0*/  ISETP.LT.AND P2, PT, R210, c[0x0][0x17c], !P0 ;  /* 0x00005f00d2007a0c */ /* 0x000fe20004741270 */
[----:B------:R-:W3:Y:S01]  /*458e0*/  LDS.128 R16, [R174] ;  /* 0x00000000ae107984 */ /* 0x000ee20000000c00 */
[----:B------:R-:W-:-:S03]  /*458f0*/  LEA R24, P4, R3, R40, 0x2 ;  /* 0x0000002803187211 */ /* 0x000fc600078810ff */
[----:B------:R-:W-:Y:S01]  /*45900*/  @P5 STG.E [R20.64], R39 ;  /* 0x0000002714005986 */ /* 0x000fe2000c10190c */
[----:B------:R-:W-:Y:S02]  /*45910*/  LEA R28, P5, R211, R40, 0x2 ;  /* 0x00000028d31c7211 */ /* 0x000fe400078a10ff */
[-C--:B------:R-:W-:Y:S01]  /*45920*/  LEA.HI.X.SX32 R25, R3, R26.reuse, 0x2, P4 ;  /* 0x0000001a03197211 */ /* 0x080fe200020f16ff */
[C---:B------:R-:W-:Y:S01]  /*45930*/  IMAD R3, R212.reuse, c[0x0][0x198], RZ ;  /* 0x00006600d4037a24 */ /* 0x040fe200078e02ff */
[----:B------:R-:W-:Y:S01]  /*45940*/  LEA.HI.X.SX32 R29, R211, R26, 0x2, P5 ;  /* 0x0000001ad31d7211 */ /* 0x000fe200028f16ff */
[----:B------:R-:W4:Y:S01]  /*45950*/  LDS.128 R20, [R2+0x800] ;  /* 0x0008000002147984 */ /* 0x000f220000000c00 */
[----:B------:R-:W-:-:S03]  /*45960*/  ISETP.LT.AND P4, PT, R212, c[0x0][0x17c], !P0 ;  /* 0x00005f00d4007a0c */ /* 0x000fc60004781270 */
[----:B------:R1:W-:Y:S01]  /*45970*/  @P2 STG.E [R24.64], R95 ;  /* 0x0000005f18002986 */ /* 0x0003e2000c10190c */
[C---:B------:R-:W-:Y:S01]  /*45980*/  ISETP.LT.AND P2, PT, R213.reuse, c[0x0][0x17c], !P0 ;  /* 0x00005f00d5007a0c */ /* 0x040fe20004741270 */
[----:B------:R-:W-:Y:S02]  /*45990*/  IMAD R213, R213, c[0x0][0x198], RZ ;  /* 0x00006600d5d57a24 */ /* 0x000fe400078e02ff */
[----:B------:R-:W-:Y:S01]  /*459a0*/  @P1 STG.E [R28.64], R139 ;  /* 0x0000008b1c001986 */ /* 0x000fe2000c10190c */
[----:B------:R-:W-:-:S03]  /*459b0*/  LEA R36, P1, R3, R40, 0x2 ;  /* 0x0000002803247211 */ /* 0x000fc600078210ff */
[----:B------:R-:W4:Y:S01]  /*459c0*/  LDS.128 R28, [R173+0x800] ;  /* 0x00080000ad1c7984 */ /* 0x000f220000000c00 */
[----:B------:R-:W-:Y:S01]  /*459d0*/  LEA.HI.X.SX32 R37, R3, R26, 0x2, P1 ;  /* 0x0000001a03257211 */ /* 0x000fe200008f16ff */
[----:B------:R-:W-:Y:S01]  /*459e0*/  IMAD R3, R0, 0x2, R213 ;  /* 0x0000000200037824 */ /* 0x000fe200078e02d5 */
[----:B------:R-:W-:Y:S02]  /*459f0*/  ISETP.LT.AND P6, PT, R214, c[0x0][0x17c], !P0 ;  /* 0x00005f00d6007a0c */ /* 0x000fe400047c1270 */
[-C--:B-1----:R-:W-:Y:S01]  /*45a00*/  LEA R24, P5, R213, R40.reuse, 0x2 ;  /* 0x00000028d5187211 */ /* 0x082fe200078a10ff */
[----:B------:R-:W-:Y:S01]  /*45a10*/  @P4 STG.E [R36.64], R155 ;  /* 0x0000009b24004986 */ /* 0x000fe2000c10190c */
[----:B------:R-:W-:Y:S01]  /*45a20*/  LEA R42, P4, R3, R40, 0x2 ;  /* 0x00000028032a7211 */ /* 0x000fe200078810ff */
[----:B------:R-:W-:Y:S01]  /*45a30*/  IMAD R27, R0, 0x2, R3 ;  /* 0x00000002001b7824 */ /* 0x000fe200078e0203 */
[----:B------:R-:W-:Y:S01]  /*45a40*/  ISETP.LT.AND P3, PT, R215, c[0x0][0x17c], !P0 ;  /* 0x00005f00d7007a0c */ /* 0x000fe20004761270 */
[----:B------:R-:W1:Y:S01]  /*45a50*/  LDS.128 R36, [R174+0x800] ;  /* 0x00080000ae247984 */ /* 0x000e620000000c00 */
[----:B------:R-:W-:-:S02]  /*45a60*/  LEA.HI.X.SX32 R25, R213, R26, 0x2, P5 ;  /* 0x0000001ad5197211 */ /* 0x000fc400028f16ff */
[----:B------:R-:W-:Y:S01]  /*45a70*/  LEA.HI.X.SX32 R43, R3, R26, 0x2, P4 ;  /* 0x0000001a032b7211 */ /* 0x000fe200020f16ff */
[----:B------:R-:W-:Y:S01]  /*45a80*/  IMAD R3, R0, 0x2, R27 ;  /* 0x0000000200037824 */ /* 0x000fe200078e021b */
[C---:B------:R-:W-:Y:S01]  /*45a90*/  LEA R52, P4, R27.reuse, R40, 0x2 ;  /* 0x000000281b347211 */ /* 0x040fe200078810ff */
[----:B------:R3:W-:Y:S01]  /*45aa0*/  @P2 STG.E [R24.64], R4 ;  /* 0x0000000418002986 */ /* 0x0007e2000c10190c */
[----:B------:R-:W-:Y:S02]  /*45ab0*/  ISETP.LT.AND P1, PT, R216, c[0x0][0x17c], !P0 ;  /* 0x00005f00d8007a0c */ /* 0x000fe40004721270 */
[----:B------:R-:W-:Y:S01]  /*45ac0*/  LEA.HI.X.SX32 R53, R27, R26, 0x2, P4 ;  /* 0x0000001a1b357211 */ /* 0x000fe200020f16ff */
[----:B------:R3:W-:Y:S01]  /*45ad0*/  @P6 STG.E [R42.64], R8 ;  /* 0x000000082a006986 */ /* 0x0007e2000c10190c */
[C---:B------:R-:W-:Y:S01]  /*45ae0*/  LEA R56, P6, R3.reuse, R40, 0x2 ;  /* 0x0000002803387211 */ /* 0x040fe200078c10ff */
[C---:B------:R-:W-:Y:S02]  /*45af0*/  IMAD R27, R0.reuse, 0x2, R3 ;  /* 0x00000002001b7824 */ /* 0x040fe400078e0203 */
[----:B--2---:R-:W-:Y:S01]  /*45b00*/  @P3 STG.E [R52.64], R12 ;  /* 0x0000000c34003986 */ /* 0x004fe2000c10190c */
[----:B------:R-:W-:Y:S01]  /*45b10*/  LEA.HI.X.SX32 R57, R3, R26, 0x2, P6 ;  /* 0x0000001a03397211 */ /* 0x000fe200030f16ff */
[----:B------:R-:W-:Y:S01]  /*45b20*/  IMAD R3, R0, 0x2, R27 ;  /* 0x0000000200037824 */ /* 0x000fe200078e021b */
[----:B---3--:R-:W-:Y:S01]  /*45b30*/  LEA R24, P6, R27, R40, 0x2 ;  /* 0x000000281b187211 */ /* 0x008fe200078c10ff */
[----:B------:R-:W2:Y:S01]  /*45b40*/  LDS.128 R52, [R173+0x1000] ;  /* 0x00100000ad347984 */ /* 0x000ea20000000c00 */
[----:B------:R-:W-:-:S02]  /*45b50*/  ISETP.LT.AND P5, PT, R217, c[0x0][0x17c], !P0 ;  /* 0x00005f00d9007a0c */ /* 0x000fc400047a1270 */
[----:B------:R-:W-:Y:S01]  /*45b60*/  LEA.HI.X.SX32 R25, R27, R26, 0x2, P6 ;  /* 0x0000001a1b197211 */ /* 0x000fe200030f16ff */
[----:B------:R-:W-:Y:S01]  /*45b70*/  IMAD R27, R0, 0x2, R3 ;  /* 0x00000002001b7824 */ /* 0x000fe200078e0203 */
[----:B------:R-:W-:Y:S02]  /*45b80*/  ISETP.LT.AND P2, PT, R218, c[0x0][0x17c], !P0 ;  /* 0x00005f00da007a0c */ /* 0x000fe40004741270 */
[----:B------:R-:W-:Y:S02]  /*45b90*/  LEA R42, P6, R3, R40, 0x2 ;  /* 0x00000028032a7211 */ /* 0x000fe400078c10ff */
[----:B------:R-:W-:Y:S01]  /*45ba0*/  ISETP.LT.AND P4, PT, R219, c[0x0][0x17c], !P0 ;  /* 0x00005f00db007a0c */ /* 0x000fe20004781270 */
[----:B------:R-:W-:Y:S01]  /*45bb0*/  @P1 STG.E [R56.64], R16 ;  /* 0x0000001038001986 */ /* 0x000fe2000c10190c */
[----:B------:R-:W-:Y:S01]  /*45bc0*/  LEA.HI.X.SX32 R43, R3, R26, 0x2, P6 ;  /* 0x0000001a032b7211 */ /* 0x000fe200030f16ff */
[----:B------:R-:W-:Y:S01]  /*45bd0*/  IMAD R3, R0, 0x2, R27 ;  /* 0x0000000200037824 */ /* 0x000fe200078e021b */
[----:B------:R-:W-:Y:S01]  /*45be0*/  LEA R68, P6, R27, R40, 0x2 ;  /* 0x000000281b447211 */ /* 0x000fe200078c10ff */
[----:B------:R-:W3:Y:S01]  /*45bf0*/  LDS.128 R56, [R174+0x1000] ;  /* 0x00100000ae387984 */ /* 0x000ee20000000c00 */
[----:B------:R-:W-:-:S02]  /*45c00*/  ISETP.LT.AND P3, PT, R220, c[0x0][0x17c], !P0 ;  /* 0x00005f00dc007a0c */ /* 0x000fc40004761270 */
[----:B------:R-:W-:Y:S01]  /*45c10*/  LEA.HI.X.SX32 R69, R27, R26, 0x2, P6 ;  /* 0x0000001a1b457211 */ /* 0x000fe200030f16ff */
[----:B----4-:R4:W-:Y:S01]  /*45c20*/  @P5 STG.E [R24.64], R20 ;  /* 0x0000001418005986 */ /* 0x0109e2000c10190c */
[----:B------:R-:W-:Y:S02]  /*45c30*/  LEA R72, P6, R3, R40, 0x2 ;  /* 0x0000002803487211 */ /* 0x000fe400078c10ff */
[----:B------:R-:W-:Y:S01]  /*45c40*/  ISETP.LT.AND P1, PT, R221, c[0x0][0x17c], !P0 ;  /* 0x00005f00dd007a0c */ /* 0x000fe20004721270 */
[----:B------:R1:W-:Y:S01]  /*45c50*/  @P2 STG.E [R42.64], R32 ;  /* 0x000000202a002986 */ /* 0x0003e2000c10190c */
[----:B------:R-:W-:-:S03]  /*45c60*/  LEA.HI.X.SX32 R73, R3, R26, 0x2, P6 ;  /* 0x0000001a03497211 */ /* 0x000fc600030f16ff */
[----:B------:R-:W-:Y:S01]  /*45c70*/  @P4 STG.E [R68.64], R28 ;  /* 0x0000001c44004986 */ /* 0x000fe2000c10190c */
[----:B----4-:R-:W-:-:S03]  /*45c80*/  IMAD R25, R0, 0x2, R3 ;  /* 0x0000000200197824 */ /* 0x010fc600078e0203 */
[----:B------:R-:W4:Y:S01]  /*45c90*/  LDS.128 R68, [R173+0x1800] ;  /* 0x00180000ad447984 */ /* 0x000f220000000c00 */
[----:B------:R-:W-:Y:S01]  /*45ca0*/  IMAD R3, R0, 0x2, R25 ;  /* 0x0000000200037824 */ /* 0x000fe200078e0219 */
[C---:B------:R-:W-:Y:S02]  /*45cb0*/  LEA R24, P6, R25.reuse, R40, 0x2 ;  /* 0x0000002819187211 */ /* 0x040fe400078c10ff */
[----:B------:R-:W-:Y:S01]  /*45cc0*/  ISETP.LT.AND P5, PT, R222, c[0x0][0x17c], !P0 ;  /* 0x00005f00de007a0c */ /* 0x000fe200047a1270 */
[----:B------:R-:W-:Y:S01]  /*45cd0*/  IMAD R27, R0, 0x2, R3 ;  /* 0x00000002001b7824 */ /* 0x000fe200078e0203 */
[----:B------:R-:W-:Y:S02]  /*45ce0*/  LEA.HI.X.SX32 R25, R25, R26, 0x2, P6 ;  /* 0x0000001a19197211 */ /* 0x000fe400030f16ff */
[----:B------:R-:W-:Y:S01]  /*45cf0*/  ISETP.LT.AND P2, PT, R223, c[0x0][0x17c], !P0 ;  /* 0x00005f00df007a0c */ /* 0x000fe20004741270 */
[----:B-1----:R1:W-:Y:S01]  /*45d00*/  @P3 STG.E [R72.64], R36 ;  /* 0x0000002448003986 */ /* 0x0023e2000c10190c */
[----:B------:R-:W-:-:S03]  /*45d10*/  LEA R42, P6, R3, R40, 0x2 ;  /* 0x00000028032a7211 */ /* 0x000fc600078c10ff */
[----:B------:R-:W4:Y:S01]  /*45d20*/  LDS.128 R172, [R174+0x1800] ;  /* 0x00180000aeac7984 */ /* 0x000f220000000c00 */
[----:B------:R-:W-:-:S03]  /*45d30*/  IMAD R41, R0, 0x2, R27 ;  /* 0x0000000200297824 */ /* 0x000fc600078e021b */
[----:B------:R2:W-:Y:S01]  /*45d40*/  @P1 STG.E [R24.64], R48 ;  /* 0x0000003018001986 */ /* 0x0005e2000c10190c */
[----:B------:R-:W-:Y:S02]  /*45d50*/  LEA R2, P1, R27, R40, 0x2 ;  /* 0x000000281b027211 */ /* 0x000fe400078210ff */
[-C--:B------:R-:W-:Y:S02]  /*45d60*/  LEA.HI.X.SX32 R43, R3, R26.reuse, 0x2, P6 ;  /* 0x0000001a032b7211 */ /* 0x080fe400030f16ff */
[----:B------:R-:W-:Y:S01]  /*45d70*/  LEA.HI.X.SX32 R3, R27, R26, 0x2, P1 ;  /* 0x0000001a1b037211 */ /* 0x000fe200008f16ff */
[----:B------:R-:W-:Y:S01]  /*45d80*/  IMAD R27, R0, 0x2, R41 ;  /* 0x00000002001b7824 */ /* 0x000fe200078e0229 */
[----:B------:R-:W-:Y:S02]  /*45d90*/  ISETP.LT.AND P4, PT, R224, c[0x0][0x17c], !P0 ;  /* 0x00005f00e0007a0c */ /* 0x000fe40004781270 */
[----:B------:R-:W-:Y:S02]  /*45da0*/  ISETP.LT.AND P3, PT, R225, c[0x0][0x17c], !P0 ;  /* 0x00005f00e1007a0c */ /* 0x000fe40004761270 */
[C---:B-1----:R-:W-:Y:S01]  /*45db0*/  LEA R72, P6, R41.reuse, R40, 0x2 ;  /* 0x0000002829487211 */ /* 0x042fe200078c10ff */
[----:B------:R1:W-:Y:S03]  /*45dc0*/  @P5 STG.E [R42.64], R44 ;  /* 0x0000002c2a005986 */ /* 0x0003e6000c10190c */
[----:B------:R-:W-:Y:S01]  /*45dd0*/  LEA.HI.X.SX32 R73, R41, R26, 0x2, P6 ;  /* 0x0000001a29497211 */ /* 0x000fe200030f16ff */
[----:B--2---:R2:W-:Y:S01]  /*45de0*/  @P2 STG.E [R2.64], R52 ;  /* 0x0000003402002986 */ /* 0x0045e2000c10190c */
[----:B------:R-:W-:Y:S01]  /*45df0*/  LEA R24, P2, R27, R40, 0x2 ;  /* 0x000000281b187211 */ /* 0x000fe200078410ff */
[----:B------:R-:W-:Y:S01]  /*45e00*/  IMAD R41, R0, 0x2, R27 ;  /* 0x0000000200297824 */ /* 0x000fe200078e021b */
[----:B------:R-:W-:-:S02]  /*45e10*/  ISETP.LT.AND P5, PT, R226, c[0x0][0x17c], !P0 ;  /* 0x00005f00e2007a0c */ /* 0x000fc400047a1270 */
[----:B------:R-:W-:Y:S01]  /*45e20*/  LEA.HI.X.SX32 R25, R27, R26, 0x2, P2 ;  /* 0x0000001a1b197211 */ /* 0x000fe200010f16ff */
[C---:B------:R-:W-:Y:S01]  /*45e30*/  IMAD R27, R0.reuse, 0x2, R41 ;  /* 0x00000002001b7824 */ /* 0x040fe200078e0229 */
[----:B------:R-:W-:Y:S02]  /*45e40*/  ISETP.LT.AND P1, PT, R227, c[0x0][0x17c], !P0 ;  /* 0x00005f00e3007a0c */ /* 0x000fe40004721270 */
[C---:B-1----:R-:W-:Y:S01]  /*45e50*/  LEA R42, P6, R41.reuse, R40, 0x2 ;  /* 0x00000028292a7211 */ /* 0x042fe200078c10ff */
[----:B---3--:R1:W-:Y:S03]  /*45e60*/  @P4 STG.E [R72.64], R56 ;  /* 0x0000003848004986 */ /* 0x0083e6000c10190c */
[----:B------:R-:W-:Y:S01]  /*45e70*/  LEA.HI.X.SX32 R43, R41, R26, 0x2, P6 ;  /* 0x0000001a292b7211 */ /* 0x000fe200030f16ff */
[----:B------:R3:W-:Y:S01]  /*45e80*/  @P3 STG.E [R24.64], R60 ;  /* 0x0000003c18003986 */ /* 0x0007e2000c10190c */
[----:B--2---:R-:W-:Y:S01]  /*45e90*/  LEA R2, P3, R27, R40, 0x2 ;  /* 0x000000281b027211 */ /* 0x004fe200078610ff */
[----:B------:R-:W-:Y:S01]  /*45ea0*/  IMAD R41, R0, 0x2, R27 ;  /* 0x0000000200297824 */ /* 0x000fe200078e021b */
[----:B------:R-:W-:-:S02]  /*45eb0*/  ISETP.LT.AND P4, PT, R228, c[0x0][0x17c], !P0 ;  /* 0x00005f00e4007a0c */ /* 0x000fc40004781270 */
[----:B------:R-:W-:Y:S01]  /*45ec0*/  LEA.HI.X.SX32 R3, R27, R26, 0x2, P3 ;  /* 0x0000001a1b037211 */ /* 0x000fe200018f16ff */
[C---:B------:R-:W-:Y:S01]  /*45ed0*/  IMAD R27, R0.reuse, 0x2, R41 ;  /* 0x00000002001b7824 */ /* 0x040fe200078e0229 */
[----:B------:R-:W-:Y:S02]  /*45ee0*/  ISETP.LT.AND P2, PT, R229, c[0x0][0x17c], !P0 ;  /* 0x00005f00e5007a0c */ /* 0x000fe40004741270 */
[C---:B-1----:R-:W-:Y:S01]  /*45ef0*/  LEA R72, P6, R41.reuse, R40, 0x2 ;  /* 0x0000002829487211 */ /* 0x042fe200078c10ff */
[----:B------:R1:W-:Y:S03]  /*45f00*/  @P5 STG.E [R42.64], R64 ;  /* 0x000000402a005986 */ /* 0x0003e6000c10190c */
[----:B------:R-:W-:Y:S01]  /*45f10*/  LEA.HI.X.SX32 R73, R41, R26, 0x2, P6 ;  /* 0x0000001a29497211 */ /* 0x000fe200030f16ff */
[----:B----4-:R2:W-:Y:S01]  /*45f20*/  @P1 STG.E [R2.64], R68 ;  /* 0x0000004402001986 */ /* 0x0105e2000c10190c */
[----:B---3--:R-:W-:Y:S01]  /*45f30*/  LEA R24, P1, R27, R40, 0x2 ;  /* 0x000000281b187211 */ /* 0x008fe200078210ff */
        /* <DEDUP_REMOVED lines=8> */
[----:B------:R3:W-:Y:S01]  /*45fc0*/  @P2 STG.E [R24.64], R5 ;  /* 0x0000000518002986 */ /* 0x0007e2000c10190c */
[----:B--2---:R-:W-:Y:S01]  /*45fd0*/  LEA R2, P2, R27, R40, 0x2 ;  /* 0x000000281b027211 */ /* 0x004fe200078410ff */
[----:B------:R-:W-:Y:S01]  /*45fe0*/  IMAD R41, R0, 0x2, R27 ;  /* 0x0000000200297824 */ /* 0x000fe200078e021b */
[----:B------:R-:W-:-:S02]  /*45ff0*/  ISETP.LT.AND P4, PT, R232, c[0x0][0x17c], !P0 ;  /* 0x00005f00e8007a0c */ /* 0x000fc40004781270 */
[----:B------:R-:W-:Y:S01]  /*46000*/  LEA.HI.X.SX32 R3, R27, R26, 0x2, P2 ;  /* 0x0000001a1b037211 */ /* 0x000fe200010f16ff */
[----:B------:R-:W-:Y:S01]  /*46010*/  IMAD R27, R0, 0x2, R41 ;  /* 0x00000002001b7824 */ /* 0x000fe200078e0229 */
[----:B------:R-:W-:Y:S01]  /*46020*/  ISETP.LT.AND P1, PT, R233, c[0x0][0x17c], !P0 ;  /* 0x00005f00e9007a0c */ /* 0x000fe20004721270 */
[----:B------:R-:W-:Y:S01]  /*46030*/  @P5 STG.E [R42.64], R9 ;  /* 0x000000092a005986 */ /* 0x000fe2000c10190c */
[----:B-1----:R-:W-:-:S03]  /*46040*/  LEA R72, P6, R41, R40, 0x2 ;  /* 0x0000002829487211 */ /* 0x002fc600078c10ff */
[----:B------:R1:W-:Y:S01]  /*46050*/  @P3 STG.E [R2.64], R13 ;  /* 0x0000000d02003986 */ /* 0x0003e2000c10190c */
[----:B------:R-:W-:Y:S01]  /*46060*/  LEA R4, P3, R27, R40, 0x2 ;  /* 0x000000281b047211 */ /* 0x000fe200078610ff */
[C---:B---3--:R-:W-:Y:S01]  /*46070*/  IMAD R25, R0.reuse, 0x2, R27 ;  /* 0x0000000200197824 */ /* 0x048fe200078e021b */
[-C--:B------:R-:W-:Y:S02]  /*46080*/  LEA.HI.X.SX32 R73, R41, R26.reuse, 0x2, P6 ;  /* 0x0000001a29497211 */ /* 0x080fe400030f16ff */
[----:B------:R-:W-:Y:S01]  /*46090*/  LEA.HI.X.SX32 R5, R27, R26, 0x2, P3 ;  /* 0x0000001a1b057211 */ /* 0x000fe200018f16ff */
[----:B------:R-:W-:Y:S01]  /*460a0*/  IMAD R27, R0, 0x2, R25 ;  /* 0x00000002001b7824 */ /* 0x000fe200078e0219 */
[----:B------:R-:W-:Y:S02]  /*460b0*/  ISETP.LT.AND P5, PT, R234, c[0x0][0x17c], !P0 ;  /* 0x00005f00ea007a0c */ /* 0x000fe400047a1270 */
[----:B------:R-:W-:Y:S01]  /*460c0*/  ISETP.LT.AND P2, PT, R235, c[0x0][0x17c], !P0 ;  /* 0x00005f00eb007a0c */ /* 0x000fe20004741270 */
[----:B------:R2:W-:Y:S01]  /*460d0*/  @P4 STG.E [R72.64], R17 ;  /* 0x0000001148004986 */ /* 0x0005e2000c10190c */
[----:B------:R-:W-:Y:S01]  /*460e0*/  LEA R8, P6, R25, R40, 0x2 ;  /* 0x0000002819087211 */ /* 0x000fe200078c10ff */
[----:B-1----:R-:W-:-:S02]  /*460f0*/  IMAD R13, R0, 0x2, R27 ;  /* 0x00000002000d7824 */ /* 0x002fc400078e021b */
[----:B------:R1:W-:Y:S01]  /*46100*/  @P1 STG.E [R4.64], R21 ;  /* 0x0000001504001986 */ /* 0x0003e2000c10190c */
[----:B------:R-:W-:Y:S02]  /*46110*/  LEA R2, P1, R27, R40, 0x2 ;  /* 0x000000281b027211 */ /* 0x000fe400078210ff */
[-C--:B------:R-:W-:Y:S02]  /*46120*/  LEA.HI.X.SX32 R9, R25, R26.reuse, 0x2, P6 ;  /* 0x0000001a19097211 */ /* 0x080fe400030f16ff */
[----:B------:R-:W-:Y:S02]  /*46130*/  LEA.HI.X.SX32 R3, R27, R26, 0x2, P1 ;  /* 0x0000001a1b037211 */ /* 0x000fe400008f16ff */
[----:B------:R-:W-:Y:S01]  /*46140*/  ISETP.LT.AND P4, PT, R236, c[0x0][0x17c], !P0 ;  /* 0x00005f00ec007a0c */ /* 0x000fe20004781270 */
[C---:B--2---:R-:W-:Y:S01]  /*46150*/  IMAD R17, R0.reuse, 0x2, R13 ;  /* 0x0000000200117824 */ /* 0x044fe200078e020d */
[----:B------:R-:W-:Y:S01]  /*46160*/  ISETP.LT.AND P3, PT, R237, c[0x0][0x17c], !P0 ;  /* 0x00005f00ed007a0c */ /* 0x000fe20004761270 */
[----:B------:R2:W-:Y:S01]  /*46170*/  @P5 STG.E [R8.64], R33 ;  /* 0x0000002108005986 */ /* 0x0005e2000c10190c */
[----:B------:R-:W-:Y:S01]  /*46180*/  LEA R12, P6, R13, R40, 0x2 ;  /* 0x000000280d0c7211 */ /* 0x000fe200078c10ff */
[----:B-1----:R-:W-:-:S02]  /*46190*/  IMAD R21, R0, 0x2, R17 ;  /* 0x0000000200157824 */ /* 0x002fc400078e0211 */
[----:B------:R1:W-:Y:S01]  /*461a0*/  @P2 STG.E [R2.64], R29 ;  /* 0x0000001d02002986 */ /* 0x0003e2000c10190c */
[----:B------:R-:W-:Y:S02]  /*461b0*/  LEA R4, P2, R17, R40, 0x2 ;  /* 0x0000002811047211 */ /* 0x000fe400078410ff */
[-C--:B------:R-:W-:Y:S02]  /*461c0*/  LEA.HI.X.SX32 R13, R13, R26.reuse, 0x2, P6 ;  /* 0x0000001a0d0d7211 */ /* 0x080fe400030f16ff */
[----:B------:R-:W-:Y:S01]  /*461d0*/  LEA.HI.X.SX32 R5, R17, R26, 0x2, P2 ;  /* 0x0000001a11057211 */ /* 0x000fe200010f16ff */
[----:B------:R-:W-:Y:S01]  /*461e0*/  IMAD R17, R0, 0x2, R21 ;  /* 0x0000000200117824 */ /* 0x000fe200078e0215 */
[----:B------:R-:W-:Y:S02]  /*461f0*/  ISETP.LT.AND P5, PT, R238, c[0x0][0x17c], !P0 ;  /* 0x00005f00ee007a0c */ /* 0x000fe400047a1270 */
[----:B--2---:R-:W-:Y:S02]  /*46200*/  LEA R8, P6, R21, R40, 0x2 ;  /* 0x0000002815087211 */ /* 0x004fe400078c10ff */
[----:B------:R-:W-:Y:S01]  /*46210*/  ISETP.LT.AND P1, PT, R239, c[0x0][0x17c], !P0 ;  /* 0x00005f00ef007a0c */ /* 0x000fe20004721270 */
[----:B------:R2:W-:Y:S01]  /*46220*/  @P4 STG.E [R12.64], R37 ;  /* 0x000000250c004986 */ /* 0x0005e2000c10190c */
[----:B------:R-:W-:Y:S01]  /*46230*/  LEA.HI.X.SX32 R9, R21, R26, 0x2, P6 ;  /* 0x0000001a15097211 */ /* 0x000fe200030f16ff */
[----:B------:R-:W-:-:S02]  /*46240*/  IMAD R21, R0, 0x2, R17 ;  /* 0x0000000200157824 */ /* 0x000fc400078e0211 */
[----:B------:R3:W-:Y:S01]  /*46250*/  @P3 STG.E [R4.64], R49 ;  /* 0x0000003104003986 */ /* 0x0007e2000c10190c */
[C---:B-1----:R-:W-:Y:S02]  /*46260*/  LEA R2, P3, R17.reuse, R40, 0x2 ;  /* 0x0000002811027211 */ /* 0x042fe400078610ff */
[----:B------:R-:W-:Y:S02]  /*46270*/  ISETP.LT.AND P4, PT, R240, c[0x0][0x17c], !P0 ;  /* 0x00005f00f0007a0c */ /* 0x000fe40004781270 */
[----:B------:R-:W-:Y:S01]  /*46280*/  LEA.HI.X.SX32 R3, R17, R26, 0x2, P3 ;  /* 0x0000001a11037211 */ /* 0x000fe200018f16ff */
[C---:B------:R-:W-:Y:S01]  /*46290*/  IMAD R17, R0.reuse, 0x2, R21 ;  /* 0x0000000200117824 */ /* 0x040fe200078e0215 */
[----:B--2---:R-:W-:Y:S02]  /*462a0*/  LEA R12, P6, R21, R40, 0x2 ;  /* 0x00000028150c7211 */ /* 0x004fe400078c10ff */
[----:B------:R-:W-:Y:S01]  /*462b0*/  ISETP.LT.AND P2, PT, R241, c[0x0][0x17c], !P0 ;  /* 0x00005f00f1007a0c */ /* 0x000fe20004741270 */
[----:B------:R1:W-:Y:S01]  /*462c0*/  @P5 STG.E [R8.64], R45 ;  /* 0x0000002d08005986 */ /* 0x0003e2000c10190c */
[----:B------:R-:W-:Y:S01]  /*462d0*/  LEA.HI.X.SX32 R13, R21, R26, 0x2, P6 ;  /* 0x0000001a150d7211 */ /* 0x000fe200030f16ff */
[----:B------:R-:W-:-:S02]  /*462e0*/  IMAD R21, R0, 0x2, R17 ;  /* 0x0000000200157824 */ /* 0x000fc400078e0211 */
[----:B------:R2:W-:Y:S01]  /*462f0*/  @P1 STG.E [R2.64], R53 ;  /* 0x0000003502001986 */ /* 0x0005e2000c10190c */
[C---:B---3--:R-:W-:Y:S02]  /*46300*/  LEA R4, P1, R17.reuse, R40, 0x2 ;  /* 0x0000002811047211 */ /* 0x048fe400078210ff */
[----:B------:R-:W-:Y:S02]  /*46310*/  ISETP.LT.AND P5, PT, R242, c[0x0][0x17c], !P0 ;  /* 0x00005f00f2007a0c */ /* 0x000fe400047a1270 */
[----:B------:R-:W-:Y:S01]  /*46320*/  LEA.HI.X.SX32 R5, R17, R26, 0x2, P1 ;  /* 0x0000001a11057211 */ /* 0x000fe200008f16ff */
[C---:B------:R-:W-:Y:S01]  /*46330*/  IMAD R17, R0.reuse, 0x2, R21 ;  /* 0x0000000200117824 */ /* 0x040fe200078e0215 */
[----:B-1----:R-:W-:Y:S02]  /*46340*/  LEA R8, P6, R21, R40, 0x2 ;  /* 0x0000002815087211 */ /* 0x002fe400078c10ff */
[----:B------:R-:W-:Y:S01]  /*46350*/  ISETP.LT.AND P3, PT, R243, c[0x0][0x17c], !P0 ;  /* 0x00005f00f3007a0c */ /* 0x000fe20004761270 */
[----:B------:R1:W-:Y:S01]  /*46360*/  @P4 STG.E [R12.64], R57 ;  /* 0x000000390c004986 */ /* 0x0003e2000c10190c */
[----:B------:R-:W-:Y:S01]  /*46370*/  LEA.HI.X.SX32 R9, R21, R26, 0x2, P6 ;  /* 0x0000001a15097211 */ /* 0x000fe200030f16ff */
[----:B------:R-:W-:-:S02]  /*46380*/  IMAD R21, R0, 0x2, R17 ;  /* 0x0000000200157824 */ /* 0x000fc400078e0211 */
[----:B------:R3:W-:Y:S01]  /*46390*/  @P2 STG.E [R4.64], R61 ;  /* 0x0000003d04002986 */ /* 0x0007e2000c10190c */
[C---:B--2---:R-:W-:Y:S02]  /*463a0*/  LEA R2, P2, R17.reuse, R40, 0x2 ;  /* 0x0000002811027211 */ /* 0x044fe400078410ff */
        /* <DEDUP_REMOVED lines=37> */
[----:B------:R-:W-:Y:S01]  /*46600*/  IMAD R21, R0, 0x2, R17 ;  /* 0x0000000200157824 */ /* 0x000fe200078e0211 */
[----:B------:R-:W-:Y:S01]  /*46610*/  ISETP.LT.AND P4, PT, R252, c[0x0][0x17c], !P0 ;  /* 0x00005f00fc007a0c */ /* 0x000fe20004781270 */
[----:B------:R3:W-:Y:S01]  /*46620*/  @P3 STG.E [R4.64], R22 ;  /* 0x0000001604003986 */ /* 0x0007e2000c10190c */
[----:B--2---:R-:W-:-:S04]  /*46630*/  LEA R2, P3, R17, R40, 0x2 ;  /* 0x0000002811027211 */ /* 0x004fc800078610ff */
[----:B------:R-:W-:Y:S01]  /*46640*/  LEA.HI.X.SX32 R3, R17, R26, 0x2, P3 ;  /* 0x0000001a11037211 */ /* 0x000fe200018f16ff */
[----:B------:R-:W-:Y:S01]  /*46650*/  IMAD R17, R0, 0x2, R21 ;  /* 0x0000000200117824 */ /* 0x000fe200078e0215 */
[C---:B-1----:R-:W-:Y:S01]  /*46660*/  LEA R12, P6, R21.reuse, R40, 0x2 ;  /* 0x00000028150c7211 */ /* 0x042fe200078c10ff */
[----:B------:R1:W-:Y:S03]  /*46670*/  @P5 STG.E [R8.64], R34 ;  /* 0x0000002208005986 */ /* 0x0003e6000c10190c */
[----:B------:R-:W-:Y:S01]  /*46680*/  LEA.HI.X.SX32 R13, R21, R26, 0x2, P6 ;  /* 0x0000001a150d7211 */ /* 0x000fe200030f16ff */
[----:B------:R2:W-:Y:S01]  /*46690*/  @P1 STG.E [R2.64], R30 ;  /* 0x0000001e02001986 */ /* 0x0005e2000c10190c */
[----:B---3--:R-:W-:Y:S02]  /*466a0*/  LEA R4, P1, R17, R40, 0x2 ;  /* 0x0000002811047211 */ /* 0x008fe400078210ff */
[----:B------:R-:W-:Y:S01]  /*466b0*/  ISETP.LT.AND P2, PT, R168, c[0x0][0x17c], !P0 ;  /* 0x00005f00a8007a0c */ /* 0x000fe20004741270 */
[----:B------:R3:W-:Y:S01]  /*466c0*/  @P4 STG.E [R12.64], R38 ;  /* 0x000000260c004986 */ /* 0x0007e2000c10190c */
[----:B------:R-:W-:-:S02]  /*466d0*/  ISETP.LT.AND P5, PT, R169, c[0x0][0x17c], !P0 ;  /* 0x00005f00a9007a0c */ /* 0x000fc400047a1270 */
[----:B------:R-:W-:Y:S01]  /*466e0*/  ISETP.LT.AND P3, PT, R170, c[0x0][0x17c], !P0 ;  /* 0x00005f00aa007a0c */ /* 0x000fe20004761270 */
[----:B------:R-:W4:Y:S01]  /*466f0*/  LDL.LU R168, [R1+0x18] ;  /* 0x0000180001a87983 */ /* 0x000f220000300800 */
[----:B------:R-:W-:Y:S02]  /*46700*/  LEA.HI.X.SX32 R5, R17, R26, 0x2, P1 ;  /* 0x0000001a11057211 */ /* 0x000fe400008f16ff */
[----:B------:R-:W-:Y:S01]  /*46710*/  ISETP.LT.AND P4, PT, R171, c[0x0][0x17c], !P0 ;  /* 0x00005f00ab007a0c */ /* 0x000fe20004781270 */
[----:B------:R-:W4:Y:S01]  /*46720*/  LDL.LU R169, [R1+0x1c] ;  /* 0x00001c0001a97983 */ /* 0x000f220000300800 */
[----:B------:R-:W-:-:S03]  /*46730*/  ISETP.LT.AND P1, PT, R198, c[0x0][0x17c], !P0 ;  /* 0x00005f00c6007a0c */ /* 0x000fc60004721270 */
[----:B------:R-:W4:Y:S04]  /*46740*/  LDL.LU R170, [R1+0x20] ;  /* 0x0000200001aa7983 */ /* 0x000f280000300800 */
[----:B------:R-:W4:Y:S04]  /*46750*/  LDL.LU R171, [R1+0x24] ;  /* 0x0000240001ab7983 */ /* 0x000f280000300800 */
[----:B------:R-:W4:Y:S01]  /*46760*/  LDL.LU R198, [R1+0x28] ;  /* 0x0000280001c67983 */ /* 0x000f220000300800 */
[----:B------:R-:W-:-:S04]  /*46770*/  IMAD R21, R0, 0x2, R17 ;  /* 0x0000000200157824 */ /* 0x000fc800078e0211 */
[C---:B------:R-:W-:Y:S01]  /*46780*/  IMAD R17, R0.reuse, 0x2, R21 ;  /* 0x0000000200117824 */ /* 0x040fe200078e0215 */
[C---:B-1----:R-:W-:Y:S01]  /*46790*/  LEA R8, P6, R21.reuse, R40, 0x2 ;  /* 0x0000002815087211 */ /* 0x042fe200078c10ff */
[----:B------:R1:W-:Y:S03]  /*467a0*/  @P2 STG.E [R4.64], R50 ;  /* 0x0000003204002986 */ /* 0x0003e6000c10190c */
[----:B------:R-:W-:Y:S01]  /*467b0*/  LEA.HI.X.SX32 R9, R21, R26, 0x2, P6 ;  /* 0x0000001a15097211 */ /* 0x000fe200030f16ff */
[----:B------:R-:W-:Y:S01]  /*467c0*/  IMAD R21, R0, 0x2, R17 ;  /* 0x0000000200157824 */ /* 0x000fe200078e0211 */
[----:B--2---:R-:W-:-:S03]  /*467d0*/  LEA R2, P2, R17, R40, 0x2 ;  /* 0x0000002811027211 */ /* 0x004fc600078410ff */
[----:B------:R2:W-:Y:S01]  /*467e0*/  @P5 STG.E [R8.64], R46 ;  /* 0x0000002e08005986 */ /* 0x0005e2000c10190c */
[----:B------:R-:W-:Y:S01]  /*467f0*/  LEA.HI.X.SX32 R3, R17, R26, 0x2, P2 ;  /* 0x0000001a11037211 */ /* 0x000fe200010f16ff */
[C---:B------:R-:W-:Y:S01]  /*46800*/  IMAD R17, R0.reuse, 0x2, R21 ;  /* 0x0000000200117824 */ /* 0x040fe200078e0215 */
[----:B---3--:R-:W-:Y:S02]  /*46810*/  LEA R12, P6, R21, R40, 0x2 ;  /* 0x00000028150c7211 */ /* 0x008fe400078c10ff */
[----:B------:R-:W-:Y:S02]  /*46820*/  ISETP.LT.AND P5, PT, R159, c[0x0][0x17c], !P0 ;  /* 0x00005f009f007a0c */ /* 0x000fe400047a1270 */
[----:B------:R-:W3:Y:S01]  /*46830*/  LDL.LU R159, [R1+0x2c] ;  /* 0x00002c00019f7983 */ /* 0x000ee20000300800 */
[----:B------:R-:W-:Y:S01]  /*46840*/  LEA.HI.X.SX32 R13, R21, R26, 0x2, P6 ;  /* 0x0000001a150d7211 */ /* 0x000fe200030f16ff */
[----:B------:R-:W-:Y:S02]  /*46850*/  IMAD R21, R0, 0x2, R17 ;  /* 0x0000000200157824 */ /* 0x000fe400078e0211 */
[----:B------:R2:W-:Y:S01]  /*46860*/  @P3 STG.E [R2.64], R54 ;  /* 0x0000003602003986 */ /* 0x0005e2000c10190c */
[----:B-1----:R-:W-:-:S02]  /*46870*/  LEA R4, P3, R17, R40, 0x2 ;  /* 0x0000002811047211 */ /* 0x002fc400078610ff */
[----:B--2---:R-:W-:Y:S02]  /*46880*/  LEA R8, P6, R21, R40, 0x2 ;  /* 0x0000002815087211 */ /* 0x004fe400078c10ff */
[-C--:B------:R-:W-:Y:S01]  /*46890*/  LEA.HI.X.SX32 R5, R17, R26.reuse, 0x2, P3 ;  /* 0x0000001a11057211 */ /* 0x080fe200018f16ff */
[----:B------:R-:W-:Y:S01]  /*468a0*/  IMAD R17, R0, 0x2, R21 ;  /* 0x0000000200117824 */ /* 0x000fe200078e0215 */
[----:B------:R1:W-:Y:S01]  /*468b0*/  @P4 STG.E [R12.64], R58 ;  /* 0x0000003a0c004986 */ /* 0x0003e2000c10190c */
[----:B------:R-:W-:-:S03]  /*468c0*/  LEA.HI.X.SX32 R9, R21, R26, 0x2, P6 ;  /* 0x0000001a15097211 */ /* 0x000fc600030f16ff */
[----:B------:R2:W-:Y:S01]  /*468d0*/  @P1 STG.E [R4.64], R62 ;  /* 0x0000003e04001986 */ /* 0x0005e2000c10190c */
[----:B------:R-:W-:-:S03]  /*468e0*/  LEA R2, P1, R17, R40, 0x2 ;  /* 0x0000002811027211 */ /* 0x000fc600078210ff */
[----:B------:R1:W-:Y:S01]  /*468f0*/  @P5 STG.E [R8.64], R66 ;  /* 0x0000004208005986 */ /* 0x0003e2000c10190c */
[----:B------:R-:W-:Y:S02]  /*46900*/  LEA.HI.X.SX32 R3, R17, R26, 0x2, P1 ;  /* 0x0000001a11037211 */ /* 0x000fe400008f16ff */
[----:B----4-:R-:W-:Y:S02]  /*46910*/  ISETP.LT.AND P2, PT, R168, c[0x0][0x17c], !P0 ;  /* 0x00005f00a8007a0c */ /* 0x010fe40004741270 */
[----:B------:R-:W4:Y:S01]  /*46920*/  LDL.LU R168, [R1+0x30] ;  /* 0x0000300001a87983 */ /* 0x000f220000300800 */
[----:B------:R-:W-:-:S03]  /*46930*/  ISETP.LT.AND P4, PT, R169, c[0x0][0x17c], !P0 ;  /* 0x00005f00a9007a0c */ /* 0x000fc60004781270 */
[----:B------:R-:W4:Y:S01]  /*46940*/  LDL.LU R169, [R1+0x34] ;  /* 0x0000340001a97983 */ /* 0x000f220000300800 */
[----:B------:R-:W-:-:S03]  /*46950*/  ISETP.LT.AND P3, PT, R170, c[0x0][0x17c], !P0 ;  /* 0x00005f00aa007a0c */ /* 0x000fc60004761270 */
[----:B------:R-:W4:Y:S01]  /*46960*/  LDL.LU R170, [R1+0x38] ;  /* 0x0000380001aa7983 */ /* 0x000f220000300800 */
[----:B------:R-:W-:-:S03]  /*46970*/  ISETP.LT.AND P5, PT, R171, c[0x0][0x17c], !P0 ;  /* 0x00005f00ab007a0c */ /* 0x000fc600047a1270 */
[----:B------:R-:W4:Y:S01]  /*46980*/  LDL.LU R171, [R1+0x3c] ;  /* 0x00003c0001ab7983 */ /* 0x000f220000300800 */
[----:B------:R-:W-:-:S03]  /*46990*/  ISETP.LT.AND P1, PT, R198, c[0x0][0x17c], !P0 ;  /* 0x00005f00c6007a0c */ /* 0x000fc60004721270 */
        /* <DEDUP_REMOVED lines=11> */
[----:B------:R-:W-:Y:S02]  /*46a50*/  LEA R8, P6, R21, R40, 0x2 ;  /* 0x0000002815087211 */ /* 0x000fe400078c10ff */
[----:B---3--:R-:W-:Y:S02]  /*46a60*/  ISETP.LT.AND P4, PT, R159, c[0x0][0x17c], !P0 ;  /* 0x00005f009f007a0c */ /* 0x008fe40004781270 */
        /* <DEDUP_REMOVED lines=25> */
[C---:B-1----:R-:W-:Y:S01]  /*46c00*/  IMAD R9, R0.reuse, 0x2, R7 ;  /* 0x0000000200097824 */ /* 0x042fe200078e0207 */
[-C--:B------:R-:W-:Y:S01]  /*46c10*/  LEA R6, P6, R7, R40.reuse, 0x2 ;  /* 0x0000002807067211 */ /* 0x080fe200078c10ff */
[----:B------:R1:W-:Y:S02]  /*46c20*/  @P2 STG.E [R4.64], R23 ;  /* 0x0000001704002986 */ /* 0x0003e4000c10190c */
[C---:B------:R-:W-:Y:S01]  /*46c30*/  IMAD R11, R0.reuse, 0x2, R9 ;  /* 0x00000002000b7824 */ /* 0x040fe200078e0209 */
[----:B--2---:R-:W-:Y:S02]  /*46c40*/  LEA R2, P2, R9, R40, 0x2 ;  /* 0x0000002809027211 */ /* 0x004fe400078410ff */
[----:B------:R-:W-:Y:S01]  /*46c50*/  LEA.HI.X.SX32 R7, R7, R26, 0x2, P6 ;  /* 0x0000001a07077211 */ /* 0x000fe200030f16ff */
[----:B------:R-:W-:Y:S01]  /*46c60*/  IMAD R13, R0, 0x2, R11 ;  /* 0x00000002000d7824 */ /* 0x000fe200078e020b */
[----:B------:R-:W-:Y:S02]  /*46c70*/  LEA R8, P6, R11, R40, 0x2 ;  /* 0x000000280b087211 */ /* 0x000fe400078c10ff */
[----:B------:R-:W-:-:S02]  /*46c80*/  LEA.HI.X.SX32 R3, R9, R26, 0x2, P2 ;  /* 0x0000001a09037211 */ /* 0x000fc400010f16ff */
[----:B------:R-:W-:Y:S01]  /*46c90*/  LEA.HI.X.SX32 R9, R11, R26, 0x2, P6 ;  /* 0x0000001a0b097211 */ /* 0x000fe200030f16ff */
[C---:B------:R-:W-:Y:S01]  /*46ca0*/  IMAD R11, R0.reuse, 0x2, R13 ;  /* 0x00000002000b7824 */ /* 0x040fe200078e020d */
[----:B------:R2:W-:Y:S04]  /*46cb0*/  @P5 STG.E [R6.64], R35 ;  /* 0x0000002306005986 */ /* 0x0005e8000c10190c */
[----:B------:R2:W-:Y:S01]  /*46cc0*/  @P3 STG.E [R2.64], R31 ;  /* 0x0000001f02003986 */ /* 0x0005e2000c10190c */
[----:B-1----:R-:W-:Y:S01]  /*46cd0*/  LEA R4, P3, R13, R40, 0x2 ;  /* 0x000000280d047211 */ /* 0x002fe200078610ff */
[----:B------:R-:W-:-:S03]  /*46ce0*/  IMAD R15, R0, 0x2, R11 ;  /* 0x00000002000f7824 */ /* 0x000fc600078e020b */
[----:B------:R-:W-:Y:S01]  /*46cf0*/  LEA.HI.X.SX32 R5, R13, R26, 0x2, P3 ;  /* 0x0000001a0d057211 */ /* 0x000fe200018f16ff */
[----:B------:R-:W-:Y:S01]  /*46d00*/  IMAD R13, R0, 0x2, R15 ;  /* 0x00000002000d7824 */ /* 0x000fe200078e020f */
[----:B---3--:R-:W-:-:S03]  /*46d10*/  ISETP.LT.AND P2, PT, R159, c[0x0][0x17c], !P0 ;  /* 0x00005f009f007a0c */ /* 0x008fc60004741270 */
[C---:B------:R-:W-:Y:S01]  /*46d20*/  IMAD R17, R0.reuse, 0x2, R13 ;  /* 0x0000000200117824 */ /* 0x040fe200078e020d */
[C---:B--2---:R-:W-:Y:S01]  /*46d30*/  LEA R6, P6, R11.reuse, R40, 0x2 ;  /* 0x000000280b067211 */ /* 0x044fe200078c10ff */
[----:B------:R1:W-:Y:S02]  /*46d40*/  @P4 STG.E [R8.64], R39 ;  /* 0x0000002708004986 */ /* 0x0003e4000c10190c */
[C---:B------:R-:W-:Y:S01]  /*46d50*/  IMAD R19, R0.reuse, 0x2, R17 ;  /* 0x0000000200137824 */ /* 0x040fe200078e0211 */
[----:B------:R-:W-:Y:S01]  /*46d60*/  LEA.HI.X.SX32 R7, R11, R26, 0x2, P6 ;  /* 0x0000001a0b077211 */ /* 0x000fe200030f16ff */
[----:B------:R2:W-:Y:S01]  /*46d70*/  @P1 STG.E [R4.64], R51 ;  /* 0x0000003304001986 */ /* 0x0005e2000c10190c */
[-C--:B------:R-:W-:Y:S01]  /*46d80*/  LEA R2, P1, R15, R40.reuse, 0x2 ;  /* 0x000000280f027211 */ /* 0x080fe200078210ff */
[C---:B------:R-:W-:Y:S01]  /*46d90*/  IMAD R21, R0.reuse, 0x2, R19 ;  /* 0x0000000200157824 */ /* 0x040fe200078e0213 */
[----:B------:R-:W-:Y:S01]  /*46da0*/  LEA R10, P6, R17, R40, 0x2 ;  /* 0x00000028110a7211 */ /* 0x000fe200078c10ff */
[----:B------:R3:W-:Y:S01]  /*46db0*/  @P2 STG.E [R6.64], R47 ;  /* 0x0000002f06002986 */ /* 0x0007e2000c10190c */
[----:B------:R-:W-:Y:S01]  /*46dc0*/  LEA.HI.X.SX32 R3, R15, R26, 0x2, P1 ;  /* 0x0000001a0f037211 */ /* 0x000fe200008f16ff */
[----:B------:R-:W-:Y:S01]  /*46dd0*/  IMAD R15, R0, 0x2, R21 ;  /* 0x00000002000f7824 */ /* 0x000fe200078e0215 */
[----:B------:R-:W-:-:S02]  /*46de0*/  LEA R12, P1, R19, R40, 0x2 ;  /* 0x00000028130c7211 */ /* 0x000fc400078210ff */
[----:B-1----:R-:W-:Y:S02]  /*46df0*/  LEA R8, P2, R13, R40, 0x2 ;  /* 0x000000280d087211 */ /* 0x002fe400078410ff */
[-C--:B------:R-:W-:Y:S02]  /*46e00*/  LEA.HI.X.SX32 R11, R17, R26.reuse, 0x2, P6 ;  /* 0x0000001a110b7211 */ /* 0x080fe400030f16ff */
[----:B------:R-:W-:Y:S02]  /*46e10*/  LEA.HI.X.SX32 R9, R13, R26, 0x2, P2 ;  /* 0x0000001a0d097211 */ /* 0x000fe400010f16ff */
[----:B--2---:R-:W-:Y:S02]  /*46e20*/  LEA R4, P6, R15, R40, 0x2 ;  /* 0x000000280f047211 */ /* 0x004fe400078c10ff */
[-C--:B------:R-:W-:Y:S02]  /*46e30*/  LEA.HI.X.SX32 R13, R19, R26.reuse, 0x2, P1 ;  /* 0x0000001a130d7211 */ /* 0x080fe400008f16ff */
[----:B------:R-:W-:-:S02]  /*46e40*/  LEA.HI.X.SX32 R5, R15, R26, 0x2, P6 ;  /* 0x0000001a0f057211 */ /* 0x000fc400030f16ff */
[----:B------:R-:W-:-:S04]  /*46e50*/  LEA R40, P6, R21, R40, 0x2 ;  /* 0x0000002815287211 */ /* 0x000fc800078c10ff */
[----:B------:R-:W-:Y:S02]  /*46e60*/  LEA.HI.X.SX32 R41, R21, R26, 0x2, P6 ;  /* 0x0000001a15297211 */ /* 0x000fe400030f16ff */
[----:B----4-:R-:W-:Y:S02]  /*46e70*/  ISETP.LT.AND P5, PT, R168, c[0x0][0x17c], !P0 ;  /* 0x00005f00a8007a0c */ /* 0x010fe400047a1270 */
[----:B------:R-:W-:Y:S02]  /*46e80*/  ISETP.LT.AND P4, PT, R169, c[0x0][0x17c], !P0 ;  /* 0x00005f00a9007a0c */ /* 0x000fe40004781270 */
[----:B------:R-:W-:Y:S02]  /*46e90*/  ISETP.LT.AND P3, PT, R170, c[0x0][0x17c], !P0 ;  /* 0x00005f00aa007a0c */ /* 0x000fe40004761270 */
[----:B------:R-:W-:Y:S02]  /*46ea0*/  ISETP.LT.AND P2, PT, R171, c[0x0][0x17c], !P0 ;  /* 0x00005f00ab007a0c */ /* 0x000fe40004741270 */
[----:B------:R-:W-:-:S02]  /*46eb0*/  ISETP.LT.AND P1, PT, R198, c[0x0][0x17c], !P0 ;  /* 0x00005f00c6007a0c */ /* 0x000fc40004721270 */
[----:B------:R-:W-:-:S03]  /*46ec0*/  ISETP.LT.AND P0, PT, R195, c[0x0][0x17c], !P0 ;  /* 0x00005f00c3007a0c */ /* 0x000fc60004701270 */
[----:B------:R3:W-:Y:S04]  /*46ed0*/  @P5 STG.E [R2.64], R55 ;  /* 0x0000003702005986 */ /* 0x0007e8000c10190c */
[----:B------:R3:W-:Y:S04]  /*46ee0*/  @P4 STG.E [R8.64], R59 ;  /* 0x0000003b08004986 */ /* 0x0007e8000c10190c */
[----:B------:R3:W-:Y:S04]  /*46ef0*/  @P3 STG.E [R10.64], R63 ;  /* 0x0000003f0a003986 */ /* 0x0007e8000c10190c */
[----:B------:R3:W-:Y:S04]  /*46f00*/  @P2 STG.E [R12.64], R67 ;  /* 0x000000430c002986 */ /* 0x0007e8000c10190c */
[----:B------:R3:W-:Y:S01]  /*46f10*/  @P1 STG.E [R40.64], R71 ;  /* 0x0000004728001986 */ /* 0x0007e2000c10190c */
[----:B------:R-:W-:Y:S05]  /*46f20*/  @!P0 EXIT ;  /* 0x000000000000894d */ /* 0x000fea0003800000 */
[----:B------:R-:W-:Y:S01]  /*46f30*/  STG.E [R4.64], R175 ;  /* 0x000000af04007986 */ /* 0x000fe2000c10190c */
[----:B------:R-:W-:Y:S05]  /*46f40*/  EXIT ;  /* 0x000000000000794d */ /* 0x000fea0003800000 */
.L_x_2:
[----:B------:R-:W-:-:S00]  /*46f50*/  BRA `(.L_x_2) ;  /* 0xfffffff000007947 */ /* 0x000fc0000383ffff */
[----:B------:R-:W-:-:S00]  /*46f60*/  NOP ;  /* 0x0000000000007918 */ /* 0x000fc00000000000 */
        /* <DEDUP_REMOVED lines=9> */
.L_x_3:


//--------------------- .nv.shared.matmul_kernel  --------------------------
	.section	.nv.shared.matmul_kernel,"aw",@nobits
	.sectionflags	@""
	.align	16
